	.target	sm_100a

	.elftype	@"ET_EXEC"


//--------------------- .note.nv.tkinfo           --------------------------
	.section	.note.nv.tkinfo,"",@"SHT_NOTE"
	.sectionflags	@"SHF_NOTE_NV_TKINFO"
	.tkinfo
        /*0018*/ 	.word	0x00000002
        /*0030*/ 	.string	""
        /*0030*/ 	.string	"ptxas"
        /*0030*/ 	.string	"Cuda compilation tools, release 13.0, V13.0.88"
        /*0030*/ 	.string	"Build cuda_13.0.r13.0/compiler.36424714_0"
        /*0030*/ 	.string	"-arch sm_100a -m 64 "



//--------------------- .note.nv.cuinfo           --------------------------
	.section	.note.nv.cuinfo,"",@"SHT_NOTE"
	.sectionflags	@"SHF_NOTE_NV_CUINFO"
        /*0018*/ 	.short	0x0002
        /*001a*/ 	.short	0x0064
        /*001c*/ 	.short	0x0082
	.zero		2


//--------------------- .nv.info                  --------------------------
	.section	.nv.info,"",@"SHT_CUDA_INFO"
	.align	4


	//----- nvinfo : EIATTR_REGCOUNT
	.align		4
        /*0000*/ 	.byte	0x04, 0x2f
        /*0002*/ 	.short	(.L_19 - .L_18)
	.align		4
.L_18:
        /*0004*/ 	.word	index@(_ZN7cutlass13device_kernelINS_4gemm6kernel13GemmUniversalIN4cute5tupleIJiiiiEEENS1_10collective13CollectiveMmaINS1_35MainloopSm100TmaUmmaWarpSpecializedILi16ELi2ELi4ENS5_IJNS4_1CILi4EEENSA_ILi1EEESC_EEEEENS5_IJNSA_ILi128EEENSA_ILi256EEENSA_ILi32EEEEEENS_6half_tENS5_IJlSC_lEEESJ_SK_NS4_8TiledMMAINS4_8MMA_AtomIJNS4_26SM100_MMA_F16BF16_2x1SM_SSISJ_SJ_fLi128ELi256ELNS4_4UMMA5MajorE0ELSP_0ELNSO_7ScaleInE0ELSQ_0EEEEEENS4_6LayoutINS5_IJSC_SC_SC_EEENS5_IJNSA_ILi0EEESV_SV_EEEEENS5_IJNS4_10UnderscoreESY_SY_EEEEENS4_18SM100_TMA_2SM_LOADENS4_14ComposedLayoutINS4_7SwizzleILi2ELi4ELi3EEENS4_18smem_ptr_flag_bitsILi16EEENST_INS5_IJNSA_ILi8EEESH_EEENS5_IJSH_SC_EEEEEEEvNS4_8identityENS4_28SM100_TMA_2SM_LOAD_MULTICASTES1B_vS1C_EENS_8epilogue10collective18CollectiveEpilogueINS1F_23Sm100TmaWarpSpecializedILi4ELi2ELi32ELb1ELb0EEEJNS5_IJNSA_ILi64EEESG_SH_EEENS5_IJNST_IS1K_SC_EENST_INS5_IJSH_NSA_ILi2EEEEEENS5_IJSC_SF_EEEEEEEESJ_SK_SJ_SK_NS1F_6fusion15FusionCallbacksIS1J_NS1S_17LinearCombinationISJ_fSJ_fLNS_15FloatRoundStyleE2EEES1L_S1R_JEEENS4_5SM1004TMEM4LOAD26SM100_TMEM_LOAD_32dp32b32xENS4_13SM90_TMA_LOADES1B_NS4_39AutoVectorizingCopyWithAssumedAlignmentILi128EEENS4_14SM90_TMA_STOREES1B_S24_S24_EEEvvEEEEvNT_6ParamsE)
        /*0008*/ 	.word	0x00000076


	//----- nvinfo : EIATTR_FRAME_SIZE
	.align		4
.L_19:
        /*000c*/ 	.byte	0x04, 0x11
        /*000e*/ 	.short	(.L_21 - .L_20)
	.align		4
.L_20:
        /*0010*/ 	.word	index@($__internal_2_$__cuda_sm10x_tcgen05_guardrail_trap_unallocated_columns_being_dealloced)
        /*0014*/ 	.word	0x00000000


	//----- nvinfo : EIATTR_FRAME_SIZE
	.align		4
.L_21:
        /*0018*/ 	.byte	0x04, 0x11
        /*001a*/ 	.short	(.L_23 - .L_22)
	.align		4
.L_22:
        /*001c*/ 	.word	index@($__internal_1_$__cuda_sm10x_tcgen05_guardrail_trap_phase_invalid_during_alloc)
        /*0020*/ 	.word	0x00000000


	//----- nvinfo : EIATTR_FRAME_SIZE
	.align		4
.L_23:
        /*0024*/ 	.byte	0x04, 0x11
        /*0026*/ 	.short	(.L_25 - .L_24)
	.align		4
.L_24:
        /*0028*/ 	.word	index@($__internal_0_$__cuda_sm10x_tcgen05_guardrail_trap_col_being_dealloced_not_returned_by_alloc)
        /*002c*/ 	.word	0x00000000


	//----- nvinfo : EIATTR_FRAME_SIZE
	.align		4
.L_25:
        /*0030*/ 	.byte	0x04, 0x11
        /*0032*/ 	.short	(.L_27 - .L_26)
	.align		4
.L_26:
        /*0034*/ 	.word	index@(_ZN7cutlass13device_kernelINS_4gemm6kernel13GemmUniversalIN4cute5tupleIJiiiiEEENS1_10collective13CollectiveMmaINS1_35MainloopSm100TmaUmmaWarpSpecializedILi16ELi2ELi4ENS5_IJNS4_1CILi4EEENSA_ILi1EEESC_EEEEENS5_IJNSA_ILi128EEENSA_ILi256EEENSA_ILi32EEEEEENS_6half_tENS5_IJlSC_lEEESJ_SK_NS4_8TiledMMAINS4_8MMA_AtomIJNS4_26SM100_MMA_F16BF16_2x1SM_SSISJ_SJ_fLi128ELi256ELNS4_4UMMA5MajorE0ELSP_0ELNSO_7ScaleInE0ELSQ_0EEEEEENS4_6LayoutINS5_IJSC_SC_SC_EEENS5_IJNSA_ILi0EEESV_SV_EEEEENS5_IJNS4_10UnderscoreESY_SY_EEEEENS4_18SM100_TMA_2SM_LOADENS4_14ComposedLayoutINS4_7SwizzleILi2ELi4ELi3EEENS4_18smem_ptr_flag_bitsILi16EEENST_INS5_IJNSA_ILi8EEESH_EEENS5_IJSH_SC_EEEEEEEvNS4_8identityENS4_28SM100_TMA_2SM_LOAD_MULTICASTES1B_vS1C_EENS_8epilogue10collective18CollectiveEpilogueINS1F_23Sm100TmaWarpSpecializedILi4ELi2ELi32ELb1ELb0EEEJNS5_IJNSA_ILi64EEESG_SH_EEENS5_IJNST_IS1K_SC_EENST_INS5_IJSH_NSA_ILi2EEEEEENS5_IJSC_SF_EEEEEEEESJ_SK_SJ_SK_NS1F_6fusion15FusionCallbacksIS1J_NS1S_17LinearCombinationISJ_fSJ_fLNS_15FloatRoundStyleE2EEES1L_S1R_JEEENS4_5SM1004TMEM4LOAD26SM100_TMEM_LOAD_32dp32b32xENS4_13SM90_TMA_LOADES1B_NS4_39AutoVectorizingCopyWithAssumedAlignmentILi128EEENS4_14SM90_TMA_STOREES1B_S24_S24_EEEvvEEEEvNT_6ParamsE)
        /*0038*/ 	.word	0x00000000


	//----- nvinfo : EIATTR_MIN_STACK_SIZE
	.align		4
.L_27:
        /*003c*/ 	.byte	0x04, 0x12
        /*003e*/ 	.short	(.L_29 - .L_28)
	.align		4
.L_28:
        /*0040*/ 	.word	index@(_ZN7cutlass13device_kernelINS_4gemm6kernel13GemmUniversalIN4cute5tupleIJiiiiEEENS1_10collective13CollectiveMmaINS1_35MainloopSm100TmaUmmaWarpSpecializedILi16ELi2ELi4ENS5_IJNS4_1CILi4EEENSA_ILi1EEESC_EEEEENS5_IJNSA_ILi128EEENSA_ILi256EEENSA_ILi32EEEEEENS_6half_tENS5_IJlSC_lEEESJ_SK_NS4_8TiledMMAINS4_8MMA_AtomIJNS4_26SM100_MMA_F16BF16_2x1SM_SSISJ_SJ_fLi128ELi256ELNS4_4UMMA5MajorE0ELSP_0ELNSO_7ScaleInE0ELSQ_0EEEEEENS4_6LayoutINS5_IJSC_SC_SC_EEENS5_IJNSA_ILi0EEESV_SV_EEEEENS5_IJNS4_10UnderscoreESY_SY_EEEEENS4_18SM100_TMA_2SM_LOADENS4_14ComposedLayoutINS4_7SwizzleILi2ELi4ELi3EEENS4_18smem_ptr_flag_bitsILi16EEENST_INS5_IJNSA_ILi8EEESH_EEENS5_IJSH_SC_EEEEEEEvNS4_8identityENS4_28SM100_TMA_2SM_LOAD_MULTICASTES1B_vS1C_EENS_8epilogue10collective18CollectiveEpilogueINS1F_23Sm100TmaWarpSpecializedILi4ELi2ELi32ELb1ELb0EEEJNS5_IJNSA_ILi64EEESG_SH_EEENS5_IJNST_IS1K_SC_EENST_INS5_IJSH_NSA_ILi2EEEEEENS5_IJSC_SF_EEEEEEEESJ_SK_SJ_SK_NS1F_6fusion15FusionCallbacksIS1J_NS1S_17LinearCombinationISJ_fSJ_fLNS_15FloatRoundStyleE2EEES1L_S1R_JEEENS4_5SM1004TMEM4LOAD26SM100_TMEM_LOAD_32dp32b32xENS4_13SM90_TMA_LOADES1B_NS4_39AutoVectorizingCopyWithAssumedAlignmentILi128EEENS4_14SM90_TMA_STOREES1B_S24_S24_EEEvvEEEEvNT_6ParamsE)
        /*0044*/ 	.word	0x00000000
.L_29:


//--------------------- .nv.compat                --------------------------
	.section	.nv.compat,"",@"SHT_CUDA_COMPAT_INFO"
	.align	4
        /*0000*/ 	.byte	0x02, 0x09, 0x01, 0x00, 0x02, 0x02, 0x02, 0x00, 0x02, 0x05, 0x05, 0x00, 0x03, 0x07, 0x01, 0x01
        /*0010*/ 	.byte	0x02, 0x03, 0x01, 0x00, 0x02, 0x06, 0x01, 0x00, 0x04, 0x0b, 0x08, 0x00, 0x09, 0x00, 0x00, 0x00
        /*0020*/ 	.byte	0x00, 0x00, 0x00, 0x00


//--------------------- .nv.info._ZN7cutlass13device_kernelINS_4gemm6kernel13GemmUniversalIN4cute5tupleIJiiiiEEENS1_10collective13CollectiveMmaINS1_35MainloopSm100TmaUmmaWarpSpecializedILi16ELi2ELi4ENS5_IJNS4_1CILi4EEENSA_ILi1EEESC_EEEEENS5_IJNSA_ILi128EEENSA_ILi256EEENSA_ILi32EEEEEENS_6half_tENS5_IJlSC_lEEESJ_SK_NS4_8TiledMMAINS4_8MMA_AtomIJNS4_26SM100_MMA_F16BF16_2x1SM_SSISJ_SJ_fLi128ELi256ELNS4_4UMMA5MajorE0ELSP_0ELNSO_7ScaleInE0ELSQ_0EEEEEENS4_6LayoutINS5_IJSC_SC_SC_EEENS5_IJNSA_ILi0EEESV_SV_EEEEENS5_IJNS4_10UnderscoreESY_SY_EEEEENS4_18SM100_TMA_2SM_LOADENS4_14ComposedLayoutINS4_7SwizzleILi2ELi4ELi3EEENS4_18smem_ptr_flag_bitsILi16EEENST_INS5_IJNSA_ILi8EEESH_EEENS5_IJSH_SC_EEEEEEEvNS4_8identityENS4_28SM100_TMA_2SM_LOAD_MULTICASTES1B_vS1C_EENS_8epilogue10collective18CollectiveEpilogueINS1F_23Sm100TmaWarpSpecializedILi4ELi2ELi32ELb1ELb0EEEJNS5_IJNSA_ILi64EEESG_SH_EEENS5_IJNST_IS1K_SC_EENST_INS5_IJSH_NSA_ILi2EEEEEENS5_IJSC_SF_EEEEEEEESJ_SK_SJ_SK_NS1F_6fusion15FusionCallbacksIS1J_NS1S_17LinearCombinationISJ_fSJ_fLNS_15FloatRoundStyleE2EEES1L_S1R_JEEENS4_5SM1004TMEM4LOAD26SM100_TMEM_LOAD_32dp32b32xENS4_13SM90_TMA_LOADES1B_NS4_39AutoVectorizingCopyWithAssumedAlignmentILi128EEENS4_14SM90_TMA_STOREES1B_S24_S24_EEEvvEEEEvNT_6ParamsE --------------------------
	.section	.nv.info._ZN7cutlass13device_kernelINS_4gemm6kernel13GemmUniversalIN4cute5tupleIJiiiiEEENS1_10collective13CollectiveMmaINS1_35MainloopSm100TmaUmmaWarpSpecializedILi16ELi2ELi4ENS5_IJNS4_1CILi4EEENSA_ILi1EEESC_EEEEENS5_IJNSA_ILi128EEENSA_ILi256EEENSA_ILi32EEEEEENS_6half_tENS5_IJlSC_lEEESJ_SK_NS4_8TiledMMAINS4_8MMA_AtomIJNS4_26SM100_MMA_F16BF16_2x1SM_SSISJ_SJ_fLi128ELi256ELNS4_4UMMA5MajorE0ELSP_0ELNSO_7ScaleInE0ELSQ_0EEEEEENS4_6LayoutINS5_IJSC_SC_SC_EEENS5_IJNSA_ILi0EEESV_SV_EEEEENS5_IJNS4_10UnderscoreESY_SY_EEEEENS4_18SM100_TMA_2SM_LOADENS4_14ComposedLayoutINS4_7SwizzleILi2ELi4ELi3EEENS4_18smem_ptr_flag_bitsILi16EEENST_INS5_IJNSA_ILi8EEESH_EEENS5_IJSH_SC_EEEEEEEvNS4_8identityENS4_28SM100_TMA_2SM_LOAD_MULTICASTES1B_vS1C_EENS_8epilogue10collective18CollectiveEpilogueINS1F_23Sm100TmaWarpSpecializedILi4ELi2ELi32ELb1ELb0EEEJNS5_IJNSA_ILi64EEESG_SH_EEENS5_IJNST_IS1K_SC_EENST_INS5_IJSH_NSA_ILi2EEEEEENS5_IJSC_SF_EEEEEEEESJ_SK_SJ_SK_NS1F_6fusion15FusionCallbacksIS1J_NS1S_17LinearCombinationISJ_fSJ_fLNS_15FloatRoundStyleE2EEES1L_S1R_JEEENS4_5SM1004TMEM4LOAD26SM100_TMEM_LOAD_32dp32b32xENS4_13SM90_TMA_LOADES1B_NS4_39AutoVectorizingCopyWithAssumedAlignmentILi128EEENS4_14SM90_TMA_STOREES1B_S24_S24_EEEvvEEEEvNT_6ParamsE,"",@"SHT_CUDA_INFO"
	.sectionflags	@""
	.align	4


	//----- nvinfo : EIATTR_CUDA_API_VERSION
	.align		4
        /*0000*/ 	.byte	0x04, 0x37
        /*0002*/ 	.short	(.L_31 - .L_30)
.L_30:
        /*0004*/ 	.word	0x00000082


	//----- nvinfo : EIATTR_KPARAM_INFO
	.align		4
.L_31:
        /*0008*/ 	.byte	0x04, 0x17
        /*000a*/ 	.short	(.L_33 - .L_32)
.L_32:
        /*000c*/ 	.word	0x00000000
        /*0010*/ 	.short	0x0000
        /*0012*/ 	.short	0x0000
        /*0014*/ 	.byte	0x00, 0xf0, 0x01, 0x20


	//----- nvinfo : EIATTR_AT_ENTRY_FRAGMENTS
	.align		4
.L_33:
        /*0018*/ 	.byte	0x04, 0x4f
        /*001a*/ 	.short	(.L_35 - .L_34)


	//   ....[0]....
.L_34:
        /*001c*/ 	.word	0x00000007


	//----- nvinfo : EIATTR_RESERVED_SMEM_USED
	.align		4
.L_35:
        /*0020*/ 	.byte	0x01, 0x41
	.zero		2


	//----- nvinfo : EIATTR_SPARSE_MMA_MASK
	.align		4
        /*0024*/ 	.byte	0x03, 0x50
        /*0026*/ 	.short	0x0000


	//----- nvinfo : EIATTR_TCGEN05_2CTA_USED
	.align		4
        /*0028*/ 	.byte	0x01, 0x52
	.zero		2


	//----- nvinfo : EIATTR_MAXREG_COUNT
	.align		4
        /*002c*/ 	.byte	0x03, 0x1b
        /*002e*/ 	.short	0x00ff


	//----- nvinfo : EIATTR_NUM_BARRIERS
	.align		4
        /*0030*/ 	.byte	0x02, 0x4c
        /*0032*/ 	.byte	0x07
	.zero		1


	//----- nvinfo : EIATTR_EXTERNS
	.align		4
        /*0034*/ 	.byte	0x04, 0x0f
        /*0036*/ 	.short	(.L_37 - .L_36)


	//   ....[0]....
	.align		4
.L_36:
        /*0038*/ 	.word	index@(__assertfail)


	//----- nvinfo : EIATTR_MERCURY_ISA_VERSION
	.align		4
.L_37:
        /*003c*/ 	.byte	0x03, 0x5f
        /*003e*/ 	.short	0x0101


	//----- nvinfo : EIATTR_INT_WARP_WIDE_INSTR_OFFSETS
	.align		4
        /*0040*/ 	.byte	0x04, 0x31
        /*0042*/ 	.short	(.L_39 - .L_38)


	//   ....[0]....
.L_38:
        /*0044*/ 	.word	0x00000f90


	//   ....[1]....
        /*0048*/ 	.word	0x00001040


	//   ....[2]....
        /*004c*/ 	.word	0x00004af0


	//   ....[3]....
        /*0050*/ 	.word	0x00004b10


	//   ....[4]....
        /*0054*/ 	.word	0x00004b40


	//   ....[5]....
        /*0058*/ 	.word	0x00005740


	//   ....[6]....
        /*005c*/ 	.word	0x000057e0


	//   ....[7]....
        /*0060*/ 	.word	0x00005890


	//   ....[8]....
        /*0064*/ 	.word	0x00005900


	//   ....[9]....
        /*0068*/ 	.word	0x000059b0


	//   ....[10]....
        /*006c*/ 	.word	0x00005a60


	//   ....[11]....
        /*0070*/ 	.word	0x00005ad0


	//   ....[12]....
        /*0074*/ 	.word	0x00005b90


	//   ....[13]....
        /*0078*/ 	.word	0x00005c50


	//   ....[14]....
        /*007c*/ 	.word	0x00005cf0


	//   ....[15]....
        /*0080*/ 	.word	0x00005de0


	//   ....[16]....
        /*0084*/ 	.word	0x00005ed0


	//----- nvinfo : EIATTR_COOP_GROUP_MASK_REGIDS
	.align		4
.L_39:
        /*0088*/ 	.byte	0x04, 0x29
        /*008a*/ 	.short	(.L_41 - .L_40)


	//   ....[0]....
.L_40:
        /*008c*/ 	.word	0xffffffff


	//   ....[1]....
        /*0090*/ 	.word	0xffffffff


	//   ....[2]....
        /*0094*/ 	.word	0xffffffff


	//   ....[3]....
        /*0098*/ 	.word	0xffffffff


	//   ....[4]....
        /*009c*/ 	.word	0xffffffff


	//   ....[5]....
        /*00a0*/ 	.word	0xffffffff


	//   ....[6]....
        /*00a4*/ 	.word	0xffffffff


	//   ....[7]....
        /*00a8*/ 	.word	0xffffffff


	//   ....[8]....
        /*00ac*/ 	.word	0xffffffff


	//   ....[9]....
        /*00b0*/ 	.word	0xffffffff


	//   ....[10]....
        /*00b4*/ 	.word	0xffffffff


	//   ....[11]....
        /*00b8*/ 	.word	0xffffffff


	//   ....[12]....
        /*00bc*/ 	.word	0xffffffff


	//   ....[13]....
        /*00c0*/ 	.word	0xffffffff


	//----- nvinfo : EIATTR_COOP_GROUP_INSTR_OFFSETS
	.align		4
.L_41:
        /*00c4*/ 	.byte	0x04, 0x28
        /*00c6*/ 	.short	(.L_43 - .L_42)


	//   ....[0]....
.L_42:
        /*00c8*/ 	.word	0x000000b0


	//   ....[1]....
        /*00cc*/ 	.word	0x00000520


	//   ....[2]....
        /*00d0*/ 	.word	0x000008a0


	//   ....[3]....
        /*00d4*/ 	.word	0x00000a40


	//   ....[4]....
        /*00d8*/ 	.word	0x00000b40


	//   ....[5]....
        /*00dc*/ 	.word	0x00000cb0


	//   ....[6]....
        /*00e0*/ 	.word	0x00000e50


	//   ....[7]....
        /*00e4*/ 	.word	0x000010b0


	//   ....[8]....
        /*00e8*/ 	.word	0x00002400


	//   ....[9]....
        /*00ec*/ 	.word	0x000039b0


	//   ....[10]....
        /*00f0*/ 	.word	0x00003e80


	//   ....[11]....
        /*00f4*/ 	.word	0x00003eb0


	//   ....[12]....
        /*00f8*/ 	.word	0x000049f0


	//   ....[13]....
        /*00fc*/ 	.word	0x00004c00


	//----- nvinfo : EIATTR_VRC_CTA_INIT_COUNT
	.align		4
.L_43:
        /*0100*/ 	.byte	0x02, 0x4a
        /*0102*/ 	.byte	0x80
	.zero		1


	//----- nvinfo : EIATTR_SYSCALL_OFFSETS
	.align		4
        /*0104*/ 	.byte	0x04, 0x46
        /*0106*/ 	.short	(.L_45 - .L_44)


	//   ....[0]....
.L_44:
        /*0108*/ 	.word	0x00006a80


	//   ....[1]....
        /*010c*/ 	.word	0x00006b70


	//   ....[2]....
        /*0110*/ 	.word	0x00007310


	//   ....[3]....
        /*0114*/ 	.word	0x00007fe0


	//   ....[4]....
        /*0118*/ 	.word	0x00008c90


	//   ....[5]....
        /*011c*/ 	.word	0x00009930


	//----- nvinfo : EIATTR_MBARRIER_INSTR_OFFSETS
	.align		4
.L_45:
        /*0120*/ 	.byte	0x04, 0x39
        /*0122*/ 	.short	(.L_47 - .L_46)


	//   ....[0]....
.L_46:
        /*0124*/ 	.word	0x00000680
        /*0128*/ 	.word	0x000000ff
        /*012c*/ 	.word	0x00000000
        /*0130*/ 	.short	0x0100
        /*0132*/ 	.byte	0x04
	.zero		1


	//   ....[1]....
        /*0134*/ 	.word	0x00000690
        /*0138*/ 	.word	0x000000ff
        /*013c*/ 	.word	0x00000080
        /*0140*/ 	.short	0x0100
        /*0142*/ 	.byte	0x04
	.zero		1


	//   ....[2]....
        /*0144*/ 	.word	0x000006a0
        /*0148*/ 	.word	0x000000ff
        /*014c*/ 	.word	0x00000008
        /*0150*/ 	.short	0x0100
        /*0152*/ 	.byte	0x04
	.zero		1


	//   ....[3]....
        /*0154*/ 	.word	0x000006b0
        /*0158*/ 	.word	0x000000ff
        /*015c*/ 	.word	0x00000088
        /*0160*/ 	.short	0x0100
        /*0162*/ 	.byte	0x04
	.zero		1


	//   ....[4]....
        /*0164*/ 	.word	0x000006c0
        /*0168*/ 	.word	0x000000ff
        /*016c*/ 	.word	0x00000010
        /*0170*/ 	.short	0x0100
        /*0172*/ 	.byte	0x04
	.zero		1


	//   ....[5]....
        /*0174*/ 	.word	0x000006d0
        /*0178*/ 	.word	0x000000ff
        /*017c*/ 	.word	0x00000090
        /*0180*/ 	.short	0x0100
        /*0182*/ 	.byte	0x04
	.zero		1


	//   ....[6]....
        /*0184*/ 	.word	0x000006e0
        /*0188*/ 	.word	0x000000ff
        /*018c*/ 	.word	0x00000018
        /*0190*/ 	.short	0x0100
        /*0192*/ 	.byte	0x04
	.zero		1


	//   ....[7]....
        /*0194*/ 	.word	0x000006f0
        /*0198*/ 	.word	0x000000ff
        /*019c*/ 	.word	0x00000098
        /*01a0*/ 	.short	0x0100
        /*01a2*/ 	.byte	0x04
	.zero		1


	//   ....[8]....
        /*01a4*/ 	.word	0x00000700
        /*01a8*/ 	.word	0x000000ff
        /*01ac*/ 	.word	0x00000020
        /*01b0*/ 	.short	0x0100
        /*01b2*/ 	.byte	0x04
	.zero		1


	//   ....[9]....
        /*01b4*/ 	.word	0x00000710
        /*01b8*/ 	.word	0x000000ff
        /*01bc*/ 	.word	0x000000a0
        /*01c0*/ 	.short	0x0100
        /*01c2*/ 	.byte	0x04
	.zero		1


	//   ....[10]....
        /*01c4*/ 	.word	0x00000720
        /*01c8*/ 	.word	0x000000ff
        /*01cc*/ 	.word	0x00000028
        /*01d0*/ 	.short	0x0100
        /*01d2*/ 	.byte	0x04
	.zero		1


	//   ....[11]....
        /*01d4*/ 	.word	0x00000730
        /*01d8*/ 	.word	0x000000ff
        /*01dc*/ 	.word	0x000000a8
        /*01e0*/ 	.short	0x0100
        /*01e2*/ 	.byte	0x04
	.zero		1


	//   ....[12]....
        /*01e4*/ 	.word	0x00000740
        /*01e8*/ 	.word	0x000000ff
        /*01ec*/ 	.word	0x00000030
        /*01f0*/ 	.short	0x0100
        /*01f2*/ 	.byte	0x04
	.zero		1


	//   ....[13]....
        /*01f4*/ 	.word	0x00000750
        /*01f8*/ 	.word	0x000000ff
        /*01fc*/ 	.word	0x000000b0
        /*0200*/ 	.short	0x0100
        /*0202*/ 	.byte	0x04
	.zero		1


	//   ....[14]....
        /*0204*/ 	.word	0x00000760
        /*0208*/ 	.word	0x000000ff
        /*020c*/ 	.word	0x00000038
        /*0210*/ 	.short	0x0100
        /*0212*/ 	.byte	0x04
	.zero		1


	//   ....[15]....
        /*0214*/ 	.word	0x00000770
        /*0218*/ 	.word	0x000000ff
        /*021c*/ 	.word	0x000000b8
        /*0220*/ 	.short	0x0100
        /*0222*/ 	.byte	0x04
	.zero		1


	//   ....[16]....
        /*0224*/ 	.word	0x00000780
        /*0228*/ 	.word	0x000000ff
        /*022c*/ 	.word	0x00000040
        /*0230*/ 	.short	0x0100
        /*0232*/ 	.byte	0x04
	.zero		1


	//   ....[17]....
        /*0234*/ 	.word	0x00000790
        /*0238*/ 	.word	0x000000ff
        /*023c*/ 	.word	0x000000c0
        /*0240*/ 	.short	0x0100
        /*0242*/ 	.byte	0x04
	.zero		1


	//   ....[18]....
        /*0244*/ 	.word	0x000007a0
        /*0248*/ 	.word	0x000000ff
        /*024c*/ 	.word	0x00000048
        /*0250*/ 	.short	0x0100
        /*0252*/ 	.byte	0x04
	.zero		1


	//   ....[19]....
        /*0254*/ 	.word	0x000007b0
        /*0258*/ 	.word	0x000000ff
        /*025c*/ 	.word	0x000000c8
        /*0260*/ 	.short	0x0100
        /*0262*/ 	.byte	0x04
	.zero		1


	//   ....[20]....
        /*0264*/ 	.word	0x000007c0
        /*0268*/ 	.word	0x000000ff
        /*026c*/ 	.word	0x00000050
        /*0270*/ 	.short	0x0100
        /*0272*/ 	.byte	0x04
	.zero		1


	//   ....[21]....
        /*0274*/ 	.word	0x000007d0
        /*0278*/ 	.word	0x000000ff
        /*027c*/ 	.word	0x000000d0
        /*0280*/ 	.short	0x0100
        /*0282*/ 	.byte	0x04
	.zero		1


	//   ....[22]....
        /*0284*/ 	.word	0x000007e0
        /*0288*/ 	.word	0x000000ff
        /*028c*/ 	.word	0x00000058
        /*0290*/ 	.short	0x0100
        /*0292*/ 	.byte	0x04
	.zero		1


	//   ....[23]....
        /*0294*/ 	.word	0x000007f0
        /*0298*/ 	.word	0x000000ff
        /*029c*/ 	.word	0x000000d8
        /*02a0*/ 	.short	0x0100
        /*02a2*/ 	.byte	0x04
	.zero		1


	//   ....[24]....
        /*02a4*/ 	.word	0x00000800
        /*02a8*/ 	.word	0x000000ff
        /*02ac*/ 	.word	0x00000060
        /*02b0*/ 	.short	0x0100
        /*02b2*/ 	.byte	0x04
	.zero		1


	//   ....[25]....
        /*02b4*/ 	.word	0x00000810
        /*02b8*/ 	.word	0x000000ff
        /*02bc*/ 	.word	0x000000e0
        /*02c0*/ 	.short	0x0100
        /*02c2*/ 	.byte	0x04
	.zero		1


	//   ....[26]....
        /*02c4*/ 	.word	0x00000820
        /*02c8*/ 	.word	0x000000ff
        /*02cc*/ 	.word	0x00000068
        /*02d0*/ 	.short	0x0100
        /*02d2*/ 	.byte	0x04
	.zero		1


	//   ....[27]....
        /*02d4*/ 	.word	0x00000830
        /*02d8*/ 	.word	0x000000ff
        /*02dc*/ 	.word	0x000000e8
        /*02e0*/ 	.short	0x0100
        /*02e2*/ 	.byte	0x04
	.zero		1


	//   ....[28]....
        /*02e4*/ 	.word	0x00000840
        /*02e8*/ 	.word	0x000000ff
        /*02ec*/ 	.word	0x00000070
        /*02f0*/ 	.short	0x0100
        /*02f2*/ 	.byte	0x04
	.zero		1


	//   ....[29]....
        /*02f4*/ 	.word	0x00000850
        /*02f8*/ 	.word	0x000000ff
        /*02fc*/ 	.word	0x000000f0
        /*0300*/ 	.short	0x0100
        /*0302*/ 	.byte	0x04
	.zero		1


	//   ....[30]....
        /*0304*/ 	.word	0x00000860
        /*0308*/ 	.word	0x000000ff
        /*030c*/ 	.word	0x00000078
        /*0310*/ 	.short	0x0100
        /*0312*/ 	.byte	0x04
	.zero		1


	//   ....[31]....
        /*0314*/ 	.word	0x00000870
        /*0318*/ 	.word	0x000000ff
        /*031c*/ 	.word	0x000000f8
        /*0320*/ 	.short	0x0100
        /*0322*/ 	.byte	0x04
	.zero		1


	//   ....[32]....
        /*0324*/ 	.word	0x000009b0
        /*0328*/ 	.word	0x000000ff
        /*032c*/ 	.word	0x00000100
        /*0330*/ 	.short	0x0100
        /*0332*/ 	.byte	0x04
	.zero		1


	//   ....[33]....
        /*0334*/ 	.word	0x000009c0
        /*0338*/ 	.word	0x000000ff
        /*033c*/ 	.word	0x00000120
        /*0340*/ 	.short	0x0100
        /*0342*/ 	.byte	0x04
	.zero		1


	//   ....[34]....
        /*0344*/ 	.word	0x000009d0
        /*0348*/ 	.word	0x000000ff
        /*034c*/ 	.word	0x00000108
        /*0350*/ 	.short	0x0100
        /*0352*/ 	.byte	0x04
	.zero		1


	//   ....[35]....
        /*0354*/ 	.word	0x000009e0
        /*0358*/ 	.word	0x000000ff
        /*035c*/ 	.word	0x00000128
        /*0360*/ 	.short	0x0100
        /*0362*/ 	.byte	0x04
	.zero		1


	//   ....[36]....
        /*0364*/ 	.word	0x000009f0
        /*0368*/ 	.word	0x000000ff
        /*036c*/ 	.word	0x00000110
        /*0370*/ 	.short	0x0100
        /*0372*/ 	.byte	0x04
	.zero		1


	//   ....[37]....
        /*0374*/ 	.word	0x00000a00
        /*0378*/ 	.word	0x000000ff
        /*037c*/ 	.word	0x00000130
        /*0380*/ 	.short	0x0100
        /*0382*/ 	.byte	0x04
	.zero		1


	//   ....[38]....
        /*0384*/ 	.word	0x00000a10
        /*0388*/ 	.word	0x000000ff
        /*038c*/ 	.word	0x00000118
        /*0390*/ 	.short	0x0100
        /*0392*/ 	.byte	0x04
	.zero		1


	//   ....[39]....
        /*0394*/ 	.word	0x00000a20
        /*0398*/ 	.word	0x000000ff
        /*039c*/ 	.word	0x00000138
        /*03a0*/ 	.short	0x0100
        /*03a2*/ 	.byte	0x04
	.zero		1


	//   ....[40]....
        /*03a4*/ 	.word	0x00000b10
        /*03a8*/ 	.word	0x000000ff
        /*03ac*/ 	.word	0x00000140
        /*03b0*/ 	.short	0x0100
        /*03b2*/ 	.byte	0x06
	.zero		1


	//   ....[41]....
        /*03b4*/ 	.word	0x00000b20
        /*03b8*/ 	.word	0x000000ff
        /*03bc*/ 	.word	0x00000148
        /*03c0*/ 	.short	0x0100
        /*03c2*/ 	.byte	0x06
	.zero		1


	//   ....[42]....
        /*03c4*/ 	.word	0x00000c60
        /*03c8*/ 	.word	0x000000ff
        /*03cc*/ 	.word	0x00000150
        /*03d0*/ 	.short	0x0100
        /*03d2*/ 	.byte	0x06
	.zero		1


	//   ....[43]....
        /*03d4*/ 	.word	0x00000c70
        /*03d8*/ 	.word	0x000000ff
        /*03dc*/ 	.word	0x00000160
        /*03e0*/ 	.short	0x0100
        /*03e2*/ 	.byte	0x06
	.zero		1


	//   ....[44]....
        /*03e4*/ 	.word	0x00000c80
        /*03e8*/ 	.word	0x000000ff
        /*03ec*/ 	.word	0x00000158
        /*03f0*/ 	.short	0x0100
        /*03f2*/ 	.byte	0x06
	.zero		1


	//   ....[45]....
        /*03f4*/ 	.word	0x00000c90
        /*03f8*/ 	.word	0x000000ff
        /*03fc*/ 	.word	0x00000168
        /*0400*/ 	.short	0x0100
        /*0402*/ 	.byte	0x06
	.zero		1


	//   ....[46]....
        /*0404*/ 	.word	0x00000dc0
        /*0408*/ 	.word	0x000000ff
        /*040c*/ 	.word	0x00000170
        /*0410*/ 	.short	0x0100
        /*0412*/ 	.byte	0x04
	.zero		1


	//   ....[47]....
        /*0414*/ 	.word	0x00000dd0
        /*0418*/ 	.word	0x000000ff
        /*041c*/ 	.word	0x00000190
        /*0420*/ 	.short	0x0100
        /*0422*/ 	.byte	0x04
	.zero		1


	//   ....[48]....
        /*0424*/ 	.word	0x00000de0
        /*0428*/ 	.word	0x000000ff
        /*042c*/ 	.word	0x00000178
        /*0430*/ 	.short	0x0100
        /*0432*/ 	.byte	0x04
	.zero		1


	//   ....[49]....
        /*0434*/ 	.word	0x00000df0
        /*0438*/ 	.word	0x000000ff
        /*043c*/ 	.word	0x00000198
        /*0440*/ 	.short	0x0100
        /*0442*/ 	.byte	0x04
	.zero		1


	//   ....[50]....
        /*0444*/ 	.word	0x00000e00
        /*0448*/ 	.word	0x000000ff
        /*044c*/ 	.word	0x00000180
        /*0450*/ 	.short	0x0100
        /*0452*/ 	.byte	0x04
	.zero		1


	//   ....[51]....
        /*0454*/ 	.word	0x00000e10
        /*0458*/ 	.word	0x000000ff
        /*045c*/ 	.word	0x000001a0
        /*0460*/ 	.short	0x0100
        /*0462*/ 	.byte	0x04
	.zero		1


	//   ....[52]....
        /*0464*/ 	.word	0x00000e20
        /*0468*/ 	.word	0x000000ff
        /*046c*/ 	.word	0x00000188
        /*0470*/ 	.short	0x0100
        /*0472*/ 	.byte	0x04
	.zero		1


	//   ....[53]....
        /*0474*/ 	.word	0x00000e30
        /*0478*/ 	.word	0x000000ff
        /*047c*/ 	.word	0x000001a8
        /*0480*/ 	.short	0x0100
        /*0482*/ 	.byte	0x04
	.zero		1


	//   ....[54]....
        /*0484*/ 	.word	0x00000f30
        /*0488*/ 	.word	0x000000ff
        /*048c*/ 	.word	0x000001b0
        /*0490*/ 	.short	0x0100
        /*0492*/ 	.byte	0x04
	.zero		1


	//   ....[55]....
        /*0494*/ 	.word	0x00000f40
        /*0498*/ 	.word	0x000000ff
        /*049c*/ 	.word	0x000001c0
        /*04a0*/ 	.short	0x0100
        /*04a2*/ 	.byte	0x04
	.zero		1


	//   ....[56]....
        /*04a4*/ 	.word	0x00000f50
        /*04a8*/ 	.word	0x000000ff
        /*04ac*/ 	.word	0x000001b8
        /*04b0*/ 	.short	0x0100
        /*04b2*/ 	.byte	0x04
	.zero		1


	//   ....[57]....
        /*04b4*/ 	.word	0x00000f60
        /*04b8*/ 	.word	0x000000ff
        /*04bc*/ 	.word	0x000001c8
        /*04c0*/ 	.short	0x0100
        /*04c2*/ 	.byte	0x04
	.zero		1


	//   ....[58]....
        /*04c4*/ 	.word	0x00001060
        /*04c8*/ 	.word	0x000000ff
        /*04cc*/ 	.word	0x000001d0
        /*04d0*/ 	.short	0x0100
        /*04d2*/ 	.byte	0x06
	.zero		1


	//   ....[59]....
        /*04d4*/ 	.word	0x00001c60
        /*04d8*/ 	.word	0x00000000
        /*04dc*/ 	.word	0x000001c0
        /*04e0*/ 	.short	0x010a
        /*04e2*/ 	.byte	0xff
	.zero		1


	//   ....[60]....
        /*04e4*/ 	.word	0x00001c80
        /*04e8*/ 	.word	0x00000000
        /*04ec*/ 	.word	0x000001b0
        /*04f0*/ 	.short	0x0101
        /*04f2*/ 	.byte	0xff
	.zero		1


	//   ....[61]....
        /*04f4*/ 	.word	0x00001d30
        /*04f8*/ 	.word	0x000000ff
        /*04fc*/ 	.word	0x00000080
        /*0500*/ 	.short	0x010a
        /*0502*/ 	.byte	0x04
	.zero		1


	//   ....[62]....
        /*0504*/ 	.word	0x00001e00
        /*0508*/ 	.word	0x000000ff
        /*050c*/ 	.word	0x00000080
        /*0510*/ 	.short	0x010a
        /*0512*/ 	.byte	0x21
	.zero		1


	//   ....[63]....
        /*0514*/ 	.word	0x00001fb0
        /*0518*/ 	.word	0x000000ff
        /*051c*/ 	.word	0x00000080
        /*0520*/ 	.short	0x010a
        /*0522*/ 	.byte	0x05
	.zero		1


	//   ....[64]....
        /*0524*/ 	.word	0x000020b0
        /*0528*/ 	.word	0x000000ff
        /*052c*/ 	.word	0x00000148
        /*0530*/ 	.short	0x0101
        /*0532*/ 	.byte	0x0d
	.zero		1


	//   ....[65]....
        /*0534*/ 	.word	0x000020d0
        /*0538*/ 	.word	0x000000ff
        /*053c*/ 	.word	0x00000080
        /*0540*/ 	.short	0x010a
        /*0542*/ 	.byte	0x04
	.zero		1


	//   ....[66]....
        /*0544*/ 	.word	0x00002150
        /*0548*/ 	.word	0x000000ff
        /*054c*/ 	.word	0x00000080
        /*0550*/ 	.short	0x010a
        /*0552*/ 	.byte	0x09
	.zero		1


	//   ....[67]....
        /*0554*/ 	.word	0x00002320
        /*0558*/ 	.word	0x000000ff
        /*055c*/ 	.word	0x00000080
        /*0560*/ 	.short	0x010a
        /*0562*/ 	.byte	0x05
	.zero		1


	//   ....[68]....
        /*0564*/ 	.word	0x00002430
        /*0568*/ 	.word	0x00000003
        /*056c*/ 	.word	0x00000150
        /*0570*/ 	.short	0x010a
        /*0572*/ 	.byte	0xff
	.zero		1


	//   ....[69]....
        /*0574*/ 	.word	0x00002580
        /*0578*/ 	.word	0x00000000
        /*057c*/ 	.word	0x00000000
        /*0580*/ 	.short	0x0101
        /*0582*/ 	.byte	0xff
	.zero		1


	//   ....[70]....
        /*0584*/ 	.word	0x00002b40
        /*0588*/ 	.word	0x000000ff
        /*058c*/ 	.word	0x00000000
        /*0590*/ 	.short	0x010a
        /*0592*/ 	.byte	0x04
	.zero		1


	//   ....[71]....
        /*0594*/ 	.word	0x00002bd0
        /*0598*/ 	.word	0x000000ff
        /*059c*/ 	.word	0x00000000
        /*05a0*/ 	.short	0x010a
        /*05a2*/ 	.byte	0x05
	.zero		1


	//   ....[72]....
        /*05a4*/ 	.word	0x00002c60
        /*05a8*/ 	.word	0x000000ff
        /*05ac*/ 	.word	0x00000000
        /*05b0*/ 	.short	0x010a
        /*05b2*/ 	.byte	0x05
	.zero		1


	//   ....[73]....
        /*05b4*/ 	.word	0x00002cf0
        /*05b8*/ 	.word	0x000000ff
        /*05bc*/ 	.word	0x00000000
        /*05c0*/ 	.short	0x010a
        /*05c2*/ 	.byte	0x05
	.zero		1


	//   ....[74]....
        /*05c4*/ 	.word	0x00002d80
        /*05c8*/ 	.word	0x000000ff
        /*05cc*/ 	.word	0x00000000
        /*05d0*/ 	.short	0x010a
        /*05d2*/ 	.byte	0x05
	.zero		1


	//   ....[75]....
        /*05d4*/ 	.word	0x00002e10
        /*05d8*/ 	.word	0x000000ff
        /*05dc*/ 	.word	0x00000000
        /*05e0*/ 	.short	0x010a
        /*05e2*/ 	.byte	0x05
	.zero		1


	//   ....[76]....
        /*05e4*/ 	.word	0x00002ea0
        /*05e8*/ 	.word	0x000000ff
        /*05ec*/ 	.word	0x00000000
        /*05f0*/ 	.short	0x010a
        /*05f2*/ 	.byte	0x05
	.zero		1


	//   ....[77]....
        /*05f4*/ 	.word	0x00002f30
        /*05f8*/ 	.word	0x000000ff
        /*05fc*/ 	.word	0x00000000
        /*0600*/ 	.short	0x010a
        /*0602*/ 	.byte	0x05
	.zero		1


	//   ....[78]....
        /*0604*/ 	.word	0x00002fc0
        /*0608*/ 	.word	0x000000ff
        /*060c*/ 	.word	0x00000000
        /*0610*/ 	.short	0x010a
        /*0612*/ 	.byte	0x05
	.zero		1


	//   ....[79]....
        /*0614*/ 	.word	0x00003050
        /*0618*/ 	.word	0x000000ff
        /*061c*/ 	.word	0x00000000
        /*0620*/ 	.short	0x010a
        /*0622*/ 	.byte	0x05
	.zero		1


	//   ....[80]....
        /*0624*/ 	.word	0x000030e0
        /*0628*/ 	.word	0x000000ff
        /*062c*/ 	.word	0x00000000
        /*0630*/ 	.short	0x010a
        /*0632*/ 	.byte	0x05
	.zero		1


	//   ....[81]....
        /*0634*/ 	.word	0x00003170
        /*0638*/ 	.word	0x000000ff
        /*063c*/ 	.word	0x00000000
        /*0640*/ 	.short	0x010a
        /*0642*/ 	.byte	0x05
	.zero		1


	//   ....[82]....
        /*0644*/ 	.word	0x00003200
        /*0648*/ 	.word	0x000000ff
        /*064c*/ 	.word	0x00000000
        /*0650*/ 	.short	0x010a
        /*0652*/ 	.byte	0x05
	.zero		1


	//   ....[83]....
        /*0654*/ 	.word	0x00003290
        /*0658*/ 	.word	0x000000ff
        /*065c*/ 	.word	0x00000000
        /*0660*/ 	.short	0x010a
        /*0662*/ 	.byte	0x05
	.zero		1


	//   ....[84]....
        /*0664*/ 	.word	0x00003320
        /*0668*/ 	.word	0x000000ff
        /*066c*/ 	.word	0x00000000
        /*0670*/ 	.short	0x010a
        /*0672*/ 	.byte	0x05
	.zero		1


	//   ....[85]....
        /*0674*/ 	.word	0x000033c0
        /*0678*/ 	.word	0x00000000
        /*067c*/ 	.word	0x00000000
        /*0680*/ 	.short	0x010a
        /*0682*/ 	.byte	0xff
	.zero		1


	//   ....[86]....
        /*0684*/ 	.word	0x00003500
        /*0688*/ 	.word	0x00000000
        /*068c*/ 	.word	0x000001b0
        /*0690*/ 	.short	0x010a
        /*0692*/ 	.byte	0xff
	.zero		1


	//   ....[87]....
        /*0694*/ 	.word	0x00003570
        /*0698*/ 	.word	0x00000004
        /*069c*/ 	.word	0x00000000
        /*06a0*/ 	.short	0x0101
        /*06a2*/ 	.byte	0xff
	.zero		1


	//   ....[88]....
        /*06a4*/ 	.word	0x00003590
        /*06a8*/ 	.word	0x000000ff
        /*06ac*/ 	.word	0x00000160
        /*06b0*/ 	.short	0x010a
        /*06b2*/ 	.byte	0x04
	.zero		1


	//   ....[89]....
        /*06b4*/ 	.word	0x000036b0
        /*06b8*/ 	.word	0x00000000
        /*06bc*/ 	.word	0x00000150
        /*06c0*/ 	.short	0x010a
        /*06c2*/ 	.byte	0xff
	.zero		1


	//   ....[90]....
        /*06c4*/ 	.word	0x000037b0
        /*06c8*/ 	.word	0x00000000
        /*06cc*/ 	.word	0x00000000
        /*06d0*/ 	.short	0x0101
        /*06d2*/ 	.byte	0xff
	.zero		1


	//   ....[91]....
        /*06d4*/ 	.word	0x00003840
        /*06d8*/ 	.word	0x000000ff
        /*06dc*/ 	.word	0x00000160
        /*06e0*/ 	.short	0x0106
        /*06e2*/ 	.byte	0x04
	.zero		1


	//   ....[92]....
        /*06e4*/ 	.word	0x00003860
        /*06e8*/ 	.word	0x000000ff
        /*06ec*/ 	.word	0x00000160
        /*06f0*/ 	.short	0x010a
        /*06f2*/ 	.byte	0x04
	.zero		1


	//   ....[93]....
        /*06f4*/ 	.word	0x000038f0
        /*06f8*/ 	.word	0x000000ff
        /*06fc*/ 	.word	0x00000160
        /*0700*/ 	.short	0x0106
        /*0702*/ 	.byte	0x07
	.zero		1


	//   ....[94]....
        /*0704*/ 	.word	0x00003930
        /*0708*/ 	.word	0x00000000
        /*070c*/ 	.word	0x00000160
        /*0710*/ 	.short	0x010a
        /*0712*/ 	.byte	0xff
	.zero		1


	//   ....[95]....
        /*0714*/ 	.word	0x00003b80
        /*0718*/ 	.word	0x000000ff
        /*071c*/ 	.word	0x00000008
        /*0720*/ 	.short	0x010a
        /*0722*/ 	.byte	0x05
	.zero		1


	//   ....[96]....
        /*0724*/ 	.word	0x00003ba0
        /*0728*/ 	.word	0x000000ff
        /*072c*/ 	.word	0x00000008
        /*0730*/ 	.short	0x010a
        /*0732*/ 	.byte	0x05
	.zero		1


	//   ....[97]....
        /*0734*/ 	.word	0x00003d30
        /*0738*/ 	.word	0x000000ff
        /*073c*/ 	.word	0x00000008
        /*0740*/ 	.short	0x010a
        /*0742*/ 	.byte	0x05
	.zero		1


	//   ....[98]....
        /*0744*/ 	.word	0x00003d50
        /*0748*/ 	.word	0x000000ff
        /*074c*/ 	.word	0x00000008
        /*0750*/ 	.short	0x010a
        /*0752*/ 	.byte	0x05
	.zero		1


	//   ....[99]....
        /*0754*/ 	.word	0x00003e10
        /*0758*/ 	.word	0x000000ff
        /*075c*/ 	.word	0x00000000
        /*0760*/ 	.short	0x0101
        /*0762*/ 	.byte	0x04
	.zero		1


	//   ....[100]....
        /*0764*/ 	.word	0x00004110
        /*0768*/ 	.word	0x00000000
        /*076c*/ 	.word	0x00000150
        /*0770*/ 	.short	0x010a
        /*0772*/ 	.byte	0xff
	.zero		1


	//   ....[101]....
        /*0774*/ 	.word	0x000041d0
        /*0778*/ 	.word	0x00000000
        /*077c*/ 	.word	0x00000000
        /*0780*/ 	.short	0x0101
        /*0782*/ 	.byte	0xff
	.zero		1


	//   ....[102]....
        /*0784*/ 	.word	0x00004290
        /*0788*/ 	.word	0x000000ff
        /*078c*/ 	.word	0x00000000
        /*0790*/ 	.short	0x010a
        /*0792*/ 	.byte	0x04
	.zero		1


	//   ....[103]....
        /*0794*/ 	.word	0x000042a0
        /*0798*/ 	.word	0x000000ff
        /*079c*/ 	.word	0x00000190
        /*07a0*/ 	.short	0x010a
        /*07a2*/ 	.byte	0x17
	.zero		1


	//   ....[104]....
        /*07a4*/ 	.word	0x00004350
        /*07a8*/ 	.word	0x000000ff
        /*07ac*/ 	.word	0x00000000
        /*07b0*/ 	.short	0x010a
        /*07b2*/ 	.byte	0x05
	.zero		1


	//   ....[105]....
        /*07b4*/ 	.word	0x00004490
        /*07b8*/ 	.word	0x000000ff
        /*07bc*/ 	.word	0x00000000
        /*07c0*/ 	.short	0x010a
        /*07c2*/ 	.byte	0x04
	.zero		1


	//   ....[106]....
        /*07c4*/ 	.word	0x000046e0
        /*07c8*/ 	.word	0x000000ff
        /*07cc*/ 	.word	0x00000000
        /*07d0*/ 	.short	0x010a
        /*07d2*/ 	.byte	0x04
	.zero		1


	//   ....[107]....
        /*07d4*/ 	.word	0x00004770
        /*07d8*/ 	.word	0x000000ff
        /*07dc*/ 	.word	0x00000000
        /*07e0*/ 	.short	0x010a
        /*07e2*/ 	.byte	0x05
	.zero		1


	//   ....[108]....
        /*07e4*/ 	.word	0x00004800
        /*07e8*/ 	.word	0x000000ff
        /*07ec*/ 	.word	0x00000000
        /*07f0*/ 	.short	0x010a
        /*07f2*/ 	.byte	0x05
	.zero		1


	//   ....[109]....
        /*07f4*/ 	.word	0x000048a0
        /*07f8*/ 	.word	0x00000000
        /*07fc*/ 	.word	0x00000000
        /*0800*/ 	.short	0x010a
        /*0802*/ 	.byte	0xff
	.zero		1


	//   ....[110]....
        /*0804*/ 	.word	0x000048e0
        /*0808*/ 	.word	0x00000000
        /*080c*/ 	.word	0x00000000
        /*0810*/ 	.short	0x010a
        /*0812*/ 	.byte	0xff
	.zero		1


	//   ....[111]....
        /*0814*/ 	.word	0x00004950
        /*0818*/ 	.word	0x000000ff
        /*081c*/ 	.word	0x00000000
        /*0820*/ 	.short	0x0101
        /*0822*/ 	.byte	0x04
	.zero		1


	//   ....[112]....
        /*0824*/ 	.word	0x00004990
        /*0828*/ 	.word	0x000000ff
        /*082c*/ 	.word	0x000001d0
        /*0830*/ 	.short	0x010a
        /*0832*/ 	.byte	0x11
	.zero		1


	//   ....[113]....
        /*0834*/ 	.word	0x000049e0
        /*0838*/ 	.word	0x000000ff
        /*083c*/ 	.word	0x00000000
        /*0840*/ 	.short	0x0101
        /*0842*/ 	.byte	0x04
	.zero		1


	//   ....[114]....
        /*0844*/ 	.word	0x00004f00
        /*0848*/ 	.word	0x00000008
        /*084c*/ 	.word	0x00000150
        /*0850*/ 	.short	0x010a
        /*0852*/ 	.byte	0xff
	.zero		1


	//   ....[115]....
        /*0854*/ 	.word	0x00005070
        /*0858*/ 	.word	0x00000000
        /*085c*/ 	.word	0x00000000
        /*0860*/ 	.short	0x0101
        /*0862*/ 	.byte	0xff
	.zero		1


	//   ....[116]....
        /*0864*/ 	.word	0x00005550
        /*0868*/ 	.word	0x000000ff
        /*086c*/ 	.word	0x00000148
        /*0870*/ 	.short	0x010a
        /*0872*/ 	.byte	0x15
	.zero		1


	//   ....[117]....
        /*0874*/ 	.word	0x000056e0
        /*0878*/ 	.word	0x000000ff
        /*087c*/ 	.word	0x00000120
        /*0880*/ 	.short	0x010a
        /*0882*/ 	.byte	0x15
	.zero		1


	//   ....[118]....
        /*0884*/ 	.word	0x000058b0
        /*0888*/ 	.word	0x000000ff
        /*088c*/ 	.word	0x00000100
        /*0890*/ 	.short	0x010b
        /*0892*/ 	.byte	0x15
	.zero		1


	//   ....[119]....
        /*0894*/ 	.word	0x000058c0
        /*0898*/ 	.word	0x000000ff
        /*089c*/ 	.word	0x00000000
        /*08a0*/ 	.short	0x0101
        /*08a2*/ 	.byte	0x35
	.zero		1


	//   ....[120]....
        /*08a4*/ 	.word	0x000058d0
        /*08a8*/ 	.word	0x000000ff
        /*08ac*/ 	.word	0x00000128
        /*08b0*/ 	.short	0x010a
        /*08b2*/ 	.byte	0x15
	.zero		1


	//   ....[121]....
        /*08b4*/ 	.word	0x00005a80
        /*08b8*/ 	.word	0x000000ff
        /*08bc*/ 	.word	0x00000108
        /*08c0*/ 	.short	0x010b
        /*08c2*/ 	.byte	0x15
	.zero		1


	//   ....[122]....
        /*08c4*/ 	.word	0x00005a90
        /*08c8*/ 	.word	0x000000ff
        /*08cc*/ 	.word	0x00000000
        /*08d0*/ 	.short	0x0101
        /*08d2*/ 	.byte	0x34
	.zero		1


	//   ....[123]....
        /*08d4*/ 	.word	0x00005aa0
        /*08d8*/ 	.word	0x000000ff
        /*08dc*/ 	.word	0x00000130
        /*08e0*/ 	.short	0x010a
        /*08e2*/ 	.byte	0x15
	.zero		1


	//   ....[124]....
        /*08e4*/ 	.word	0x00005c70
        /*08e8*/ 	.word	0x000000ff
        /*08ec*/ 	.word	0x00000110
        /*08f0*/ 	.short	0x010b
        /*08f2*/ 	.byte	0x15
	.zero		1


	//   ....[125]....
        /*08f4*/ 	.word	0x00005c80
        /*08f8*/ 	.word	0x000000ff
        /*08fc*/ 	.word	0x00000000
        /*0900*/ 	.short	0x0101
        /*0902*/ 	.byte	0x2f
	.zero		1


	//   ....[126]....
        /*0904*/ 	.word	0x00005c90
        /*0908*/ 	.word	0x000000ff
        /*090c*/ 	.word	0x00000138
        /*0910*/ 	.short	0x010a
        /*0912*/ 	.byte	0x15
	.zero		1


	//   ....[127]....
        /*0914*/ 	.word	0x00005ef0
        /*0918*/ 	.word	0x000000ff
        /*091c*/ 	.word	0x00000118
        /*0920*/ 	.short	0x010b
        /*0922*/ 	.byte	0x15
	.zero		1


	//   ....[128]....
        /*0924*/ 	.word	0x00005f00
        /*0928*/ 	.word	0x000000ff
        /*092c*/ 	.word	0x00000000
        /*0930*/ 	.short	0x0101
        /*0932*/ 	.byte	0x2e
	.zero		1


	//   ....[129]....
        /*0934*/ 	.word	0x00005f30
        /*0938*/ 	.word	0x000000ff
        /*093c*/ 	.word	0x00000120
        /*0940*/ 	.short	0x010a
        /*0942*/ 	.byte	0x15
	.zero		1


	//   ....[130]....
        /*0944*/ 	.word	0x00005f50
        /*0948*/ 	.word	0x000000ff
        /*094c*/ 	.word	0x00000128
        /*0950*/ 	.short	0x010a
        /*0952*/ 	.byte	0x15
	.zero		1


	//   ....[131]....
        /*0954*/ 	.word	0x00005f70
        /*0958*/ 	.word	0x000000ff
        /*095c*/ 	.word	0x00000130
        /*0960*/ 	.short	0x010a
        /*0962*/ 	.byte	0x15
	.zero		1


	//   ....[132]....
        /*0964*/ 	.word	0x00005fb0
        /*0968*/ 	.word	0x00000000
        /*096c*/ 	.word	0x00000138
        /*0970*/ 	.short	0x010a
        /*0972*/ 	.byte	0xff
	.zero		1


	//   ....[133]....
        /*0974*/ 	.word	0x00006310
        /*0978*/ 	.word	0x00000003
        /*097c*/ 	.word	0x00000150
        /*0980*/ 	.short	0x010a
        /*0982*/ 	.byte	0xff
	.zero		1


	//   ....[134]....
        /*0984*/ 	.word	0x00006490
        /*0988*/ 	.word	0x00000000
        /*098c*/ 	.word	0x00000000
        /*0990*/ 	.short	0x0101
        /*0992*/ 	.byte	0xff
	.zero		1


	//   ....[135]....
        /*0994*/ 	.word	0x00006fd0
        /*0998*/ 	.word	0x000000ff
        /*099c*/ 	.word	0x00000100
        /*09a0*/ 	.short	0x010a
        /*09a2*/ 	.byte	0x2b
	.zero		1


	//   ....[136]....
        /*09a4*/ 	.word	0x00007010
        /*09a8*/ 	.word	0x00000062
        /*09ac*/ 	.word	0x00000170
        /*09b0*/ 	.short	0x010a
        /*09b2*/ 	.byte	0xff
	.zero		1


	//   ....[137]....
        /*09b4*/ 	.word	0x00007100
        /*09b8*/ 	.word	0x000000ff
        /*09bc*/ 	.word	0x00000100
        /*09c0*/ 	.short	0x010a
        /*09c2*/ 	.byte	0x2b
	.zero		1


	//   ....[138]....
        /*09c4*/ 	.word	0x000071f0
        /*09c8*/ 	.word	0x00000062
        /*09cc*/ 	.word	0x00000170
        /*09d0*/ 	.short	0x010a
        /*09d2*/ 	.byte	0xff
	.zero		1


	//   ....[139]....
        /*09d4*/ 	.word	0x00007d10
        /*09d8*/ 	.word	0x00000000
        /*09dc*/ 	.word	0x00000000
        /*09e0*/ 	.short	0x0101
        /*09e2*/ 	.byte	0xff
	.zero		1


	//   ....[140]....
        /*09e4*/ 	.word	0x00007d20
        /*09e8*/ 	.word	0x00000003
        /*09ec*/ 	.word	0x00000100
        /*09f0*/ 	.short	0x010a
        /*09f2*/ 	.byte	0xff
	.zero		1


	//   ....[141]....
        /*09f4*/ 	.word	0x00007e00
        /*09f8*/ 	.word	0x00000003
        /*09fc*/ 	.word	0x00000100
        /*0a00*/ 	.short	0x010a
        /*0a02*/ 	.byte	0xff
	.zero		1


	//   ....[142]....
        /*0a04*/ 	.word	0x000089c0
        /*0a08*/ 	.word	0x00000068
        /*0a0c*/ 	.word	0x00000000
        /*0a10*/ 	.short	0x0101
        /*0a12*/ 	.byte	0xff
	.zero		1


	//   ....[143]....
        /*0a14*/ 	.word	0x000089e0
        /*0a18*/ 	.word	0x0000003e
        /*0a1c*/ 	.word	0x00000100
        /*0a20*/ 	.short	0x010a
        /*0a22*/ 	.byte	0xff
	.zero		1


	//   ....[144]....
        /*0a24*/ 	.word	0x00008ab0
        /*0a28*/ 	.word	0x0000003e
        /*0a2c*/ 	.word	0x00000100
        /*0a30*/ 	.short	0x010a
        /*0a32*/ 	.byte	0xff
	.zero		1


	//   ....[145]....
        /*0a34*/ 	.word	0x00009660
        /*0a38*/ 	.word	0x0000003e
        /*0a3c*/ 	.word	0x00000000
        /*0a40*/ 	.short	0x0101
        /*0a42*/ 	.byte	0xff
	.zero		1


	//   ....[146]....
        /*0a44*/ 	.word	0x00009680
        /*0a48*/ 	.word	0x0000003d
        /*0a4c*/ 	.word	0x00000100
        /*0a50*/ 	.short	0x010a
        /*0a52*/ 	.byte	0xff
	.zero		1


	//   ....[147]....
        /*0a54*/ 	.word	0x00009750
        /*0a58*/ 	.word	0x0000003d
        /*0a5c*/ 	.word	0x00000100
        /*0a60*/ 	.short	0x010a
        /*0a62*/ 	.byte	0xff
	.zero		1


	//   ....[148]....
        /*0a64*/ 	.word	0x00009a20
        /*0a68*/ 	.word	0x00000062
        /*0a6c*/ 	.word	0x00000000
        /*0a70*/ 	.short	0x0101
        /*0a72*/ 	.byte	0xff
	.zero		1


	//   ....[149]....
        /*0a74*/ 	.word	0x0000a350
        /*0a78*/ 	.word	0x00000002
        /*0a7c*/ 	.word	0x00000000
        /*0a80*/ 	.short	0x0101
        /*0a82*/ 	.byte	0xff
	.zero		1


	//   ....[150]....
        /*0a84*/ 	.word	0x0000a600
        /*0a88*/ 	.word	0x000000ff
        /*0a8c*/ 	.word	0x00000000
        /*0a90*/ 	.short	0x0101
        /*0a92*/ 	.byte	0x04
	.zero		1


	//   ....[151]....
        /*0a94*/ 	.word	0x0000a620
        /*0a98*/ 	.word	0x00000000
        /*0a9c*/ 	.word	0x000001c0
        /*0aa0*/ 	.short	0x010a
        /*0aa2*/ 	.byte	0xff
	.zero		1


	//   ....[152]....
        /*0aa4*/ 	.word	0x0000a680
        /*0aa8*/ 	.word	0x00000000
        /*0aac*/ 	.word	0x00000080
        /*0ab0*/ 	.short	0x010a
        /*0ab2*/ 	.byte	0xff
	.zero		1


	//   ....[153]....
        /*0ab4*/ 	.word	0x0000a6e0
        /*0ab8*/ 	.word	0x00000000
        /*0abc*/ 	.word	0x00000080
        /*0ac0*/ 	.short	0x010a
        /*0ac2*/ 	.byte	0xff
	.zero		1


	//   ....[154]....
        /*0ac4*/ 	.word	0x0000a730
        /*0ac8*/ 	.word	0x00000003
        /*0acc*/ 	.word	0x00000150
        /*0ad0*/ 	.short	0x010a
        /*0ad2*/ 	.byte	0xff
	.zero		1


	//   ....[155]....
        /*0ad4*/ 	.word	0x0000a790
        /*0ad8*/ 	.word	0x00000000
        /*0adc*/ 	.word	0x00000000
        /*0ae0*/ 	.short	0x010a
        /*0ae2*/ 	.byte	0xff
	.zero		1


	//   ....[156]....
        /*0ae4*/ 	.word	0x0000a7f0
        /*0ae8*/ 	.word	0x00000000
        /*0aec*/ 	.word	0x00000000
        /*0af0*/ 	.short	0x010a
        /*0af2*/ 	.byte	0xff
	.zero		1


	//   ....[157]....
        /*0af4*/ 	.word	0x0000a850
        /*0af8*/ 	.word	0x00000000
        /*0afc*/ 	.word	0x00000000
        /*0b00*/ 	.short	0x010a
        /*0b02*/ 	.byte	0xff
	.zero		1


	//   ....[158]....
        /*0b04*/ 	.word	0x0000a8b0
        /*0b08*/ 	.word	0x00000000
        /*0b0c*/ 	.word	0x00000000
        /*0b10*/ 	.short	0x010a
        /*0b12*/ 	.byte	0xff
	.zero		1


	//   ....[159]....
        /*0b14*/ 	.word	0x0000a910
        /*0b18*/ 	.word	0x00000000
        /*0b1c*/ 	.word	0x00000000
        /*0b20*/ 	.short	0x010a
        /*0b22*/ 	.byte	0xff
	.zero		1


	//   ....[160]....
        /*0b24*/ 	.word	0x0000a970
        /*0b28*/ 	.word	0x00000000
        /*0b2c*/ 	.word	0x00000000
        /*0b30*/ 	.short	0x010a
        /*0b32*/ 	.byte	0xff
	.zero		1


	//   ....[161]....
        /*0b34*/ 	.word	0x0000a9d0
        /*0b38*/ 	.word	0x00000000
        /*0b3c*/ 	.word	0x00000000
        /*0b40*/ 	.short	0x010a
        /*0b42*/ 	.byte	0xff
	.zero		1


	//   ....[162]....
        /*0b44*/ 	.word	0x0000aa30
        /*0b48*/ 	.word	0x00000000
        /*0b4c*/ 	.word	0x00000000
        /*0b50*/ 	.short	0x010a
        /*0b52*/ 	.byte	0xff
	.zero		1


	//   ....[163]....
        /*0b54*/ 	.word	0x0000aa90
        /*0b58*/ 	.word	0x00000000
        /*0b5c*/ 	.word	0x00000000
        /*0b60*/ 	.short	0x010a
        /*0b62*/ 	.byte	0xff
	.zero		1


	//   ....[164]....
        /*0b64*/ 	.word	0x0000aaf0
        /*0b68*/ 	.word	0x00000000
        /*0b6c*/ 	.word	0x00000000
        /*0b70*/ 	.short	0x010a
        /*0b72*/ 	.byte	0xff
	.zero		1


	//   ....[165]....
        /*0b74*/ 	.word	0x0000ab50
        /*0b78*/ 	.word	0x00000000
        /*0b7c*/ 	.word	0x00000000
        /*0b80*/ 	.short	0x010a
        /*0b82*/ 	.byte	0xff
	.zero		1


	//   ....[166]....
        /*0b84*/ 	.word	0x0000abb0
        /*0b88*/ 	.word	0x00000000
        /*0b8c*/ 	.word	0x00000000
        /*0b90*/ 	.short	0x010a
        /*0b92*/ 	.byte	0xff
	.zero		1


	//   ....[167]....
        /*0b94*/ 	.word	0x0000ac10
        /*0b98*/ 	.word	0x00000000
        /*0b9c*/ 	.word	0x00000000
        /*0ba0*/ 	.short	0x010a
        /*0ba2*/ 	.byte	0xff
	.zero		1


	//   ....[168]....
        /*0ba4*/ 	.word	0x0000ac70
        /*0ba8*/ 	.word	0x00000000
        /*0bac*/ 	.word	0x00000000
        /*0bb0*/ 	.short	0x010a
        /*0bb2*/ 	.byte	0xff
	.zero		1


	//   ....[169]....
        /*0bb4*/ 	.word	0x0000acd0
        /*0bb8*/ 	.word	0x00000000
        /*0bbc*/ 	.word	0x00000000
        /*0bc0*/ 	.short	0x010a
        /*0bc2*/ 	.byte	0xff
	.zero		1


	//   ....[170]....
        /*0bc4*/ 	.word	0x0000ad20
        /*0bc8*/ 	.word	0x00000000
        /*0bcc*/ 	.word	0x000001b0
        /*0bd0*/ 	.short	0x010a
        /*0bd2*/ 	.byte	0xff
	.zero		1


	//   ....[171]....
        /*0bd4*/ 	.word	0x0000ad80
        /*0bd8*/ 	.word	0x00000000
        /*0bdc*/ 	.word	0x00000160
        /*0be0*/ 	.short	0x010a
        /*0be2*/ 	.byte	0xff
	.zero		1


	//   ....[172]....
        /*0be4*/ 	.word	0x0000add0
        /*0be8*/ 	.word	0x00000000
        /*0bec*/ 	.word	0x00000150
        /*0bf0*/ 	.short	0x010a
        /*0bf2*/ 	.byte	0xff
	.zero		1


	//   ....[173]....
        /*0bf4*/ 	.word	0x0000ae30
        /*0bf8*/ 	.word	0x00000000
        /*0bfc*/ 	.word	0x00000160
        /*0c00*/ 	.short	0x010a
        /*0c02*/ 	.byte	0xff
	.zero		1


	//   ....[174]....
        /*0c04*/ 	.word	0x0000ae90
        /*0c08*/ 	.word	0x00000005
        /*0c0c*/ 	.word	0x00000008
        /*0c10*/ 	.short	0x010a
        /*0c12*/ 	.byte	0xff
	.zero		1


	//   ....[175]....
        /*0c14*/ 	.word	0x0000af80
        /*0c18*/ 	.word	0x00000003
        /*0c1c*/ 	.word	0x00000008
        /*0c20*/ 	.short	0x010a
        /*0c22*/ 	.byte	0xff
	.zero		1


	//   ....[176]....
        /*0c24*/ 	.word	0x0000afd0
        /*0c28*/ 	.word	0x00000000
        /*0c2c*/ 	.word	0x00000150
        /*0c30*/ 	.short	0x010a
        /*0c32*/ 	.byte	0xff
	.zero		1


	//   ....[177]....
        /*0c34*/ 	.word	0x0000b030
        /*0c38*/ 	.word	0x00000000
        /*0c3c*/ 	.word	0x00000190
        /*0c40*/ 	.short	0x010a
        /*0c42*/ 	.byte	0xff
	.zero		1


	//   ....[178]....
        /*0c44*/ 	.word	0x0000b090
        /*0c48*/ 	.word	0x00000000
        /*0c4c*/ 	.word	0x00000000
        /*0c50*/ 	.short	0x010a
        /*0c52*/ 	.byte	0xff
	.zero		1


	//   ....[179]....
        /*0c54*/ 	.word	0x0000b0f0
        /*0c58*/ 	.word	0x00000000
        /*0c5c*/ 	.word	0x00000000
        /*0c60*/ 	.short	0x010a
        /*0c62*/ 	.byte	0xff
	.zero		1


	//   ....[180]....
        /*0c64*/ 	.word	0x0000b150
        /*0c68*/ 	.word	0x00000000
        /*0c6c*/ 	.word	0x00000000
        /*0c70*/ 	.short	0x010a
        /*0c72*/ 	.byte	0xff
	.zero		1


	//   ....[181]....
        /*0c74*/ 	.word	0x0000b1b0
        /*0c78*/ 	.word	0x00000000
        /*0c7c*/ 	.word	0x00000000
        /*0c80*/ 	.short	0x010a
        /*0c82*/ 	.byte	0xff
	.zero		1


	//   ....[182]....
        /*0c84*/ 	.word	0x0000b210
        /*0c88*/ 	.word	0x00000000
        /*0c8c*/ 	.word	0x000001d0
        /*0c90*/ 	.short	0x010a
        /*0c92*/ 	.byte	0xff
	.zero		1


	//   ....[183]....
        /*0c94*/ 	.word	0x0000b260
        /*0c98*/ 	.word	0x00000008
        /*0c9c*/ 	.word	0x00000150
        /*0ca0*/ 	.short	0x010a
        /*0ca2*/ 	.byte	0xff
	.zero		1


	//   ....[184]....
        /*0ca4*/ 	.word	0x0000b2c0
        /*0ca8*/ 	.word	0x00000000
        /*0cac*/ 	.word	0x00000148
        /*0cb0*/ 	.short	0x010a
        /*0cb2*/ 	.byte	0xff
	.zero		1


	//   ....[185]....
        /*0cb4*/ 	.word	0x0000b320
        /*0cb8*/ 	.word	0x00000005
        /*0cbc*/ 	.word	0x00000120
        /*0cc0*/ 	.short	0x010a
        /*0cc2*/ 	.byte	0xff
	.zero		1


	//   ....[186]....
        /*0cc4*/ 	.word	0x0000b380
        /*0cc8*/ 	.word	0x00000005
        /*0ccc*/ 	.word	0x00000128
        /*0cd0*/ 	.short	0x010a
        /*0cd2*/ 	.byte	0xff
	.zero		1


	//   ....[187]....
        /*0cd4*/ 	.word	0x0000b3e0
        /*0cd8*/ 	.word	0x00000005
        /*0cdc*/ 	.word	0x00000130
        /*0ce0*/ 	.short	0x010a
        /*0ce2*/ 	.byte	0xff
	.zero		1


	//   ....[188]....
        /*0ce4*/ 	.word	0x0000b440
        /*0ce8*/ 	.word	0x00000005
        /*0cec*/ 	.word	0x00000138
        /*0cf0*/ 	.short	0x010a
        /*0cf2*/ 	.byte	0xff
	.zero		1


	//   ....[189]....
        /*0cf4*/ 	.word	0x0000b4a0
        /*0cf8*/ 	.word	0x00000000
        /*0cfc*/ 	.word	0x00000120
        /*0d00*/ 	.short	0x010a
        /*0d02*/ 	.byte	0xff
	.zero		1


	//   ....[190]....
        /*0d04*/ 	.word	0x0000b500
        /*0d08*/ 	.word	0x00000000
        /*0d0c*/ 	.word	0x00000128
        /*0d10*/ 	.short	0x010a
        /*0d12*/ 	.byte	0xff
	.zero		1


	//   ....[191]....
        /*0d14*/ 	.word	0x0000b560
        /*0d18*/ 	.word	0x00000000
        /*0d1c*/ 	.word	0x00000130
        /*0d20*/ 	.short	0x010a
        /*0d22*/ 	.byte	0xff
	.zero		1


	//   ....[192]....
        /*0d24*/ 	.word	0x0000b5b0
        /*0d28*/ 	.word	0x00000003
        /*0d2c*/ 	.word	0x00000150
        /*0d30*/ 	.short	0x010a
        /*0d32*/ 	.byte	0xff
	.zero		1


	//   ....[193]....
        /*0d34*/ 	.word	0x0000b610
        /*0d38*/ 	.word	0x00000000
        /*0d3c*/ 	.word	0x00000100
        /*0d40*/ 	.short	0x010a
        /*0d42*/ 	.byte	0xff
	.zero		1


	//   ....[194]....
        /*0d44*/ 	.word	0x0000b660
        /*0d48*/ 	.word	0x00000062
        /*0d4c*/ 	.word	0x00000170
        /*0d50*/ 	.short	0x010a
        /*0d52*/ 	.byte	0xff
	.zero		1


	//   ....[195]....
        /*0d54*/ 	.word	0x0000b6b0
        /*0d58*/ 	.word	0x00000003
        /*0d5c*/ 	.word	0x00000100
        /*0d60*/ 	.short	0x010a
        /*0d62*/ 	.byte	0xff
	.zero		1


	//   ....[196]....
        /*0d64*/ 	.word	0x0000b700
        /*0d68*/ 	.word	0x0000003e
        /*0d6c*/ 	.word	0x00000100
        /*0d70*/ 	.short	0x010a
        /*0d72*/ 	.byte	0xff
	.zero		1


	//   ....[197]....
        /*0d74*/ 	.word	0x0000b750
        /*0d78*/ 	.word	0x0000003d
        /*0d7c*/ 	.word	0x00000100
        /*0d80*/ 	.short	0x010a
        /*0d82*/ 	.byte	0xff
	.zero		1


	//----- nvinfo : EIATTR_NUM_MBARRIERS
	.align		4
.L_47:
        /*0d84*/ 	.byte	0x03, 0x38
        /*0d86*/ 	.short	0x003b


	//----- nvinfo : EIATTR_EXIT_INSTR_OFFSETS
	.align		4
        /*0d88*/ 	.byte	0x04, 0x1c
        /*0d8a*/ 	.short	(.L_49 - .L_48)


	//   ....[0]....
.L_48:
        /*0d8c*/ 	.word	0x000033f0


	//   ....[1]....
        /*0d90*/ 	.word	0x00003900


	//   ....[2]....
        /*0d94*/ 	.word	0x00003960


	//   ....[3]....
        /*0d98*/ 	.word	0x00004c10


	//   ....[4]....
        /*0d9c*/ 	.word	0x00005fe0


	//   ....[5]....
        /*0da0*/ 	.word	0x00006020


	//   ....[6]....
        /*0da4*/ 	.word	0x0000a4e0


	//   ....[7]....
        /*0da8*/ 	.word	0x0000a560


	//   ....[8]....
        /*0dac*/ 	.word	0x0000a590


	//   ....[9]....
        /*0db0*/ 	.word	0x0000a610


	//----- nvinfo : EIATTR_MAX_THREADS
	.align		4
.L_49:
        /*0db4*/ 	.byte	0x04, 0x05
        /*0db6*/ 	.short	(.L_51 - .L_50)
.L_50:
        /*0db8*/ 	.word	0x00000100
        /*0dbc*/ 	.word	0x00000001
        /*0dc0*/ 	.word	0x00000001


	//----- nvinfo : EIATTR_CRS_STACK_SIZE
	.align		4
.L_51:
        /*0dc4*/ 	.byte	0x04, 0x1e
        /*0dc6*/ 	.short	(.L_53 - .L_52)
.L_52:
        /*0dc8*/ 	.word	0x00000000


	//----- nvinfo : EIATTR_CBANK_PARAM_SIZE
	.align		4
.L_53:
        /*0dcc*/ 	.byte	0x03, 0x19
        /*0dce*/ 	.short	0x0800


	//----- nvinfo : EIATTR_PARAM_CBANK
	.align		4
        /*0dd0*/ 	.byte	0x04, 0x0a
        /*0dd2*/ 	.short	(.L_55 - .L_54)
	.align		4
.L_54:
        /*0dd4*/ 	.word	index@(.nv.constant0._ZN7cutlass13device_kernelINS_4gemm6kernel13GemmUniversalIN4cute5tupleIJiiiiEEENS1_10collective13CollectiveMmaINS1_35MainloopSm100TmaUmmaWarpSpecializedILi16ELi2ELi4ENS5_IJNS4_1CILi4EEENSA_ILi1EEESC_EEEEENS5_IJNSA_ILi128EEENSA_ILi256EEENSA_ILi32EEEEEENS_6half_tENS5_IJlSC_lEEESJ_SK_NS4_8TiledMMAINS4_8MMA_AtomIJNS4_26SM100_MMA_F16BF16_2x1SM_SSISJ_SJ_fLi128ELi256ELNS4_4UMMA5MajorE0ELSP_0ELNSO_7ScaleInE0ELSQ_0EEEEEENS4_6LayoutINS5_IJSC_SC_SC_EEENS5_IJNSA_ILi0EEESV_SV_EEEEENS5_IJNS4_10UnderscoreESY_SY_EEEEENS4_18SM100_TMA_2SM_LOADENS4_14ComposedLayoutINS4_7SwizzleILi2ELi4ELi3EEENS4_18smem_ptr_flag_bitsILi16EEENST_INS5_IJNSA_ILi8EEESH_EEENS5_IJSH_SC_EEEEEEEvNS4_8identityENS4_28SM100_TMA_2SM_LOAD_MULTICASTES1B_vS1C_EENS_8epilogue10collective18CollectiveEpilogueINS1F_23Sm100TmaWarpSpecializedILi4ELi2ELi32ELb1ELb0EEEJNS5_IJNSA_ILi64EEESG_SH_EEENS5_IJNST_IS1K_SC_EENST_INS5_IJSH_NSA_ILi2EEEEEENS5_IJSC_SF_EEEEEEEESJ_SK_SJ_SK_NS1F_6fusion15FusionCallbacksIS1J_NS1S_17LinearCombinationISJ_fSJ_fLNS_15FloatRoundStyleE2EEES1L_S1R_JEEENS4_5SM1004TMEM4LOAD26SM100_TMEM_LOAD_32dp32b32xENS4_13SM90_TMA_LOADES1B_NS4_39AutoVectorizingCopyWithAssumedAlignmentILi128EEENS4_14SM90_TMA_STOREES1B_S24_S24_EEEvvEEEEvNT_6ParamsE)
        /*0dd8*/ 	.short	0x0380
        /*0dda*/ 	.short	0x0800


	//----- nvinfo : EIATTR_SW_WAR
	.align		4
.L_55:
        /*0ddc*/ 	.byte	0x04, 0x36
        /*0dde*/ 	.short	(.L_57 - .L_56)
.L_56:
        /*0de0*/ 	.word	0x00000008
.L_57:


//--------------------- .nv.callgraph             --------------------------
	.section	.nv.callgraph,"",@"SHT_CUDA_CALLGRAPH"
	.align	4
	.sectionentsize	8
	.align		4
        /*0000*/ 	.word	0x00000000
	.align		4
        /*0004*/ 	.word	0xffffffff
	.align		4
        /*0008*/ 	.word	index@(_ZN7cutlass13device_kernelINS_4gemm6kernel13GemmUniversalIN4cute5tupleIJiiiiEEENS1_10collective13CollectiveMmaINS1_35MainloopSm100TmaUmmaWarpSpecializedILi16ELi2ELi4ENS5_IJNS4_1CILi4EEENSA_ILi1EEESC_EEEEENS5_IJNSA_ILi128EEENSA_ILi256EEENSA_ILi32EEEEEENS_6half_tENS5_IJlSC_lEEESJ_SK_NS4_8TiledMMAINS4_8MMA_AtomIJNS4_26SM100_MMA_F16BF16_2x1SM_SSISJ_SJ_fLi128ELi256ELNS4_4UMMA5MajorE0ELSP_0ELNSO_7ScaleInE0ELSQ_0EEEEEENS4_6LayoutINS5_IJSC_SC_SC_EEENS5_IJNSA_ILi0EEESV_SV_EEEEENS5_IJNS4_10UnderscoreESY_SY_EEEEENS4_18SM100_TMA_2SM_LOADENS4_14ComposedLayoutINS4_7SwizzleILi2ELi4ELi3EEENS4_18smem_ptr_flag_bitsILi16EEENST_INS5_IJNSA_ILi8EEESH_EEENS5_IJSH_SC_EEEEEEEvNS4_8identityENS4_28SM100_TMA_2SM_LOAD_MULTICASTES1B_vS1C_EENS_8epilogue10collective18CollectiveEpilogueINS1F_23Sm100TmaWarpSpecializedILi4ELi2ELi32ELb1ELb0EEEJNS5_IJNSA_ILi64EEESG_SH_EEENS5_IJNST_IS1K_SC_EENST_INS5_IJSH_NSA_ILi2EEEEEENS5_IJSC_SF_EEEEEEEESJ_SK_SJ_SK_NS1F_6fusion15FusionCallbacksIS1J_NS1S_17LinearCombinationISJ_fSJ_fLNS_15FloatRoundStyleE2EEES1L_S1R_JEEENS4_5SM1004TMEM4LOAD26SM100_TMEM_LOAD_32dp32b32xENS4_13SM90_TMA_LOADES1B_NS4_39AutoVectorizingCopyWithAssumedAlignmentILi128EEENS4_14SM90_TMA_STOREES1B_S24_S24_EEEvvEEEEvNT_6ParamsE)
	.align		4
        /*000c*/ 	.word	index@(__assertfail)
	.align		4
        /*0010*/ 	.word	0x00000000
	.align		4
        /*0014*/ 	.word	0xfffffffe
	.align		4
        /*0018*/ 	.word	0x00000000
	.align		4
        /*001c*/ 	.word	0xfffffffd
	.align		4
        /*0020*/ 	.word	0x00000000
	.align		4
        /*0024*/ 	.word	0xfffffffc


//--------------------- .nv.constant4             --------------------------
	.section	.nv.constant4,"a",@progbits
	.align	8
	.align		8
.nv.constant4:
        /*0000*/ 	.dword	__assertfail
	.align		8
        /*0008*/ 	.dword	__unnamed_1
	.align		8
        /*0010*/ 	.dword	__unnamed_2
	.align		8
        /*0018*/ 	.dword	_ZN40_INTERNAL_28c649ee_4_k_cu_104b97e2_339274cuda3std3__45__cpo5beginE
	.align		8
        /*0020*/ 	.dword	_ZN40_INTERNAL_28c649ee_4_k_cu_104b97e2_339274cuda3std3__45__cpo3endE
	.align		8
        /*0028*/ 	.dword	_ZN40_INTERNAL_28c649ee_4_k_cu_104b97e2_339274cuda3std3__45__cpo6cbeginE
	.align		8
        /*0030*/ 	.dword	_ZN40_INTERNAL_28c649ee_4_k_cu_104b97e2_339274cuda3std3__45__cpo4cendE
	.align		8
        /*0038*/ 	.dword	_ZN40_INTERNAL_28c649ee_4_k_cu_104b97e2_339274cuda3std3__442_GLOBAL__N__28c649ee_4_k_cu_104b97e2_339276ignoreE
	.align		8
        /*0040*/ 	.dword	_ZN40_INTERNAL_28c649ee_4_k_cu_104b97e2_339274cuda3std3__419piecewise_constructE
	.align		8
        /*0048*/ 	.dword	_ZN40_INTERNAL_28c649ee_4_k_cu_104b97e2_339274cuda3std3__48in_placeE
	.align		8
        /*0050*/ 	.dword	_ZN40_INTERNAL_28c649ee_4_k_cu_104b97e2_339274cuda3std6ranges3__45__cpo4swapE
	.align		8
        /*0058*/ 	.dword	_ZN40_INTERNAL_28c649ee_4_k_cu_104b97e2_339274cuda3std6ranges3__45__cpo9iter_moveE
	.align		8
        /*0060*/ 	.dword	_ZN40_INTERNAL_28c649ee_4_k_cu_104b97e2_339274cute7productE
	.align		8
        /*0068*/ 	.dword	_ZN40_INTERNAL_28c649ee_4_k_cu_104b97e2_339274cute1_E
	.align		8
        /*0070*/ 	.dword	$str$25
	.align		8
        /*0078*/ 	.dword	$str$26
	.align		8
        /*0080*/ 	.dword	$str$27
	.align		8
        /*0088*/ 	.dword	$str$28


//--------------------- .text._ZN7cutlass13device_kernelINS_4gemm6kernel13GemmUniversalIN4cute5tupleIJiiiiEEENS1_10collective13CollectiveMmaINS1_35MainloopSm100TmaUmmaWarpSpecializedILi16ELi2ELi4ENS5_IJNS4_1CILi4EEENSA_ILi1EEESC_EEEEENS5_IJNSA_ILi128EEENSA_ILi256EEENSA_ILi32EEEEEENS_6half_tENS5_IJlSC_lEEESJ_SK_NS4_8TiledMMAINS4_8MMA_AtomIJNS4_26SM100_MMA_F16BF16_2x1SM_SSISJ_SJ_fLi128ELi256ELNS4_4UMMA5MajorE0ELSP_0ELNSO_7ScaleInE0ELSQ_0EEEEEENS4_6LayoutINS5_IJSC_SC_SC_EEENS5_IJNSA_ILi0EEESV_SV_EEEEENS5_IJNS4_10UnderscoreESY_SY_EEEEENS4_18SM100_TMA_2SM_LOADENS4_14ComposedLayoutINS4_7SwizzleILi2ELi4ELi3EEENS4_18smem_ptr_flag_bitsILi16EEENST_INS5_IJNSA_ILi8EEESH_EEENS5_IJSH_SC_EEEEEEEvNS4_8identityENS4_28SM100_TMA_2SM_LOAD_MULTICASTES1B_vS1C_EENS_8epilogue10collective18CollectiveEpilogueINS1F_23Sm100TmaWarpSpecializedILi4ELi2ELi32ELb1ELb0EEEJNS5_IJNSA_ILi64EEESG_SH_EEENS5_IJNST_IS1K_SC_EENST_INS5_IJSH_NSA_ILi2EEEEEENS5_IJSC_SF_EEEEEEEESJ_SK_SJ_SK_NS1F_6fusion15FusionCallbacksIS1J_NS1S_17LinearCombinationISJ_fSJ_fLNS_15FloatRoundStyleE2EEES1L_S1R_JEEENS4_5SM1004TMEM4LOAD26SM100_TMEM_LOAD_32dp32b32xENS4_13SM90_TMA_LOADES1B_NS4_39AutoVectorizingCopyWithAssumedAlignmentILi128EEENS4_14SM90_TMA_STOREES1B_S24_S24_EEEvvEEEEvNT_6ParamsE --------------------------
	.section	.text._ZN7cutlass13device_kernelINS_4gemm6kernel13GemmUniversalIN4cute5tupleIJiiiiEEENS1_10collective13CollectiveMmaINS1_35MainloopSm100TmaUmmaWarpSpecializedILi16ELi2ELi4ENS5_IJNS4_1CILi4EEENSA_ILi1EEESC_EEEEENS5_IJNSA_ILi128EEENSA_ILi256EEENSA_ILi32EEEEEENS_6half_tENS5_IJlSC_lEEESJ_SK_NS4_8TiledMMAINS4_8MMA_AtomIJNS4_26SM100_MMA_F16BF16_2x1SM_SSISJ_SJ_fLi128ELi256ELNS4_4UMMA5MajorE0ELSP_0ELNSO_7ScaleInE0ELSQ_0EEEEEENS4_6LayoutINS5_IJSC_SC_SC_EEENS5_IJNSA_ILi0EEESV_SV_EEEEENS5_IJNS4_10UnderscoreESY_SY_EEEEENS4_18SM100_TMA_2SM_LOADENS4_14ComposedLayoutINS4_7SwizzleILi2ELi4ELi3EEENS4_18smem_ptr_flag_bitsILi16EEENST_INS5_IJNSA_ILi8EEESH_EEENS5_IJSH_SC_EEEEEEEvNS4_8identityENS4_28SM100_TMA_2SM_LOAD_MULTICASTES1B_vS1C_EENS_8epilogue10collective18CollectiveEpilogueINS1F_23Sm100TmaWarpSpecializedILi4ELi2ELi32ELb1ELb0EEEJNS5_IJNSA_ILi64EEESG_SH_EEENS5_IJNST_IS1K_SC_EENST_INS5_IJSH_NSA_ILi2EEEEEENS5_IJSC_SF_EEEEEEEESJ_SK_SJ_SK_NS1F_6fusion15FusionCallbacksIS1J_NS1S_17LinearCombinationISJ_fSJ_fLNS_15FloatRoundStyleE2EEES1L_S1R_JEEENS4_5SM1004TMEM4LOAD26SM100_TMEM_LOAD_32dp32b32xENS4_13SM90_TMA_LOADES1B_NS4_39AutoVectorizingCopyWithAssumedAlignmentILi128EEENS4_14SM90_TMA_STOREES1B_S24_S24_EEEvvEEEEvNT_6ParamsE,"ax",@progbits
	.align	128
.text._ZN7cutlass13device_kernelINS_4gemm6kernel13GemmUniversalIN4cute5tupleIJiiiiEEENS1_10collective13CollectiveMmaINS1_35MainloopSm100TmaUmmaWarpSpecializedILi16ELi2ELi4ENS5_IJNS4_1CILi4EEENSA_ILi1EEESC_EEEEENS5_IJNSA_ILi128EEENSA_ILi256EEENSA_ILi32EEEEEENS_6half_tENS5_IJlSC_lEEESJ_SK_NS4_8TiledMMAINS4_8MMA_AtomIJNS4_26SM100_MMA_F16BF16_2x1SM_SSISJ_SJ_fLi128ELi256ELNS4_4UMMA5MajorE0ELSP_0ELNSO_7ScaleInE0ELSQ_0EEEEEENS4_6LayoutINS5_IJSC_SC_SC_EEENS5_IJNSA_ILi0EEESV_SV_EEEEENS5_IJNS4_10UnderscoreESY_SY_EEEEENS4_18SM100_TMA_2SM_LOADENS4_14ComposedLayoutINS4_7SwizzleILi2ELi4ELi3EEENS4_18smem_ptr_flag_bitsILi16EEENST_INS5_IJNSA_ILi8EEESH_EEENS5_IJSH_SC_EEEEEEEvNS4_8identityENS4_28SM100_TMA_2SM_LOAD_MULTICASTES1B_vS1C_EENS_8epilogue10collective18CollectiveEpilogueINS1F_23Sm100TmaWarpSpecializedILi4ELi2ELi32ELb1ELb0EEEJNS5_IJNSA_ILi64EEESG_SH_EEENS5_IJNST_IS1K_SC_EENST_INS5_IJSH_NSA_ILi2EEEEEENS5_IJSC_SF_EEEEEEEESJ_SK_SJ_SK_NS1F_6fusion15FusionCallbacksIS1J_NS1S_17LinearCombinationISJ_fSJ_fLNS_15FloatRoundStyleE2EEES1L_S1R_JEEENS4_5SM1004TMEM4LOAD26SM100_TMEM_LOAD_32dp32b32xENS4_13SM90_TMA_LOADES1B_NS4_39AutoVectorizingCopyWithAssumedAlignmentILi128EEENS4_14SM90_TMA_STOREES1B_S24_S24_EEEvvEEEEvNT_6ParamsE:
        .type           _ZN7cutlass13device_kernelINS_4gemm6kernel13GemmUniversalIN4cute5tupleIJiiiiEEENS1_10collective13CollectiveMmaINS1_35MainloopSm100TmaUmmaWarpSpecializedILi16ELi2ELi4ENS5_IJNS4_1CILi4EEENSA_ILi1EEESC_EEEEENS5_IJNSA_ILi128EEENSA_ILi256EEENSA_ILi32EEEEEENS_6half_tENS5_IJlSC_lEEESJ_SK_NS4_8TiledMMAINS4_8MMA_AtomIJNS4_26SM100_MMA_F16BF16_2x1SM_SSISJ_SJ_fLi128ELi256ELNS4_4UMMA5MajorE0ELSP_0ELNSO_7ScaleInE0ELSQ_0EEEEEENS4_6LayoutINS5_IJSC_SC_SC_EEENS5_IJNSA_ILi0EEESV_SV_EEEEENS5_IJNS4_10UnderscoreESY_SY_EEEEENS4_18SM100_TMA_2SM_LOADENS4_14ComposedLayoutINS4_7SwizzleILi2ELi4ELi3EEENS4_18smem_ptr_flag_bitsILi16EEENST_INS5_IJNSA_ILi8EEESH_EEENS5_IJSH_SC_EEEEEEEvNS4_8identityENS4_28SM100_TMA_2SM_LOAD_MULTICASTES1B_vS1C_EENS_8epilogue10collective18CollectiveEpilogueINS1F_23Sm100TmaWarpSpecializedILi4ELi2ELi32ELb1ELb0EEEJNS5_IJNSA_ILi64EEESG_SH_EEENS5_IJNST_IS1K_SC_EENST_INS5_IJSH_NSA_ILi2EEEEEENS5_IJSC_SF_EEEEEEEESJ_SK_SJ_SK_NS1F_6fusion15FusionCallbacksIS1J_NS1S_17LinearCombinationISJ_fSJ_fLNS_15FloatRoundStyleE2EEES1L_S1R_JEEENS4_5SM1004TMEM4LOAD26SM100_TMEM_LOAD_32dp32b32xENS4_13SM90_TMA_LOADES1B_NS4_39AutoVectorizingCopyWithAssumedAlignmentILi128EEENS4_14SM90_TMA_STOREES1B_S24_S24_EEEvvEEEEvNT_6ParamsE,@function
        .size           _ZN7cutlass13device_kernelINS_4gemm6kernel13GemmUniversalIN4cute5tupleIJiiiiEEENS1_10collective13CollectiveMmaINS1_35MainloopSm100TmaUmmaWarpSpecializedILi16ELi2ELi4ENS5_IJNS4_1CILi4EEENSA_ILi1EEESC_EEEEENS5_IJNSA_ILi128EEENSA_ILi256EEENSA_ILi32EEEEEENS_6half_tENS5_IJlSC_lEEESJ_SK_NS4_8TiledMMAINS4_8MMA_AtomIJNS4_26SM100_MMA_F16BF16_2x1SM_SSISJ_SJ_fLi128ELi256ELNS4_4UMMA5MajorE0ELSP_0ELNSO_7ScaleInE0ELSQ_0EEEEEENS4_6LayoutINS5_IJSC_SC_SC_EEENS5_IJNSA_ILi0EEESV_SV_EEEEENS5_IJNS4_10UnderscoreESY_SY_EEEEENS4_18SM100_TMA_2SM_LOADENS4_14ComposedLayoutINS4_7SwizzleILi2ELi4ELi3EEENS4_18smem_ptr_flag_bitsILi16EEENST_INS5_IJNSA_ILi8EEESH_EEENS5_IJSH_SC_EEEEEEEvNS4_8identityENS4_28SM100_TMA_2SM_LOAD_MULTICASTES1B_vS1C_EENS_8epilogue10collective18CollectiveEpilogueINS1F_23Sm100TmaWarpSpecializedILi4ELi2ELi32ELb1ELb0EEEJNS5_IJNSA_ILi64EEESG_SH_EEENS5_IJNST_IS1K_SC_EENST_INS5_IJSH_NSA_ILi2EEEEEENS5_IJSC_SF_EEEEEEEESJ_SK_SJ_SK_NS1F_6fusion15FusionCallbacksIS1J_NS1S_17LinearCombinationISJ_fSJ_fLNS_15FloatRoundStyleE2EEES1L_S1R_JEEENS4_5SM1004TMEM4LOAD26SM100_TMEM_LOAD_32dp32b32xENS4_13SM90_TMA_LOADES1B_NS4_39AutoVectorizingCopyWithAssumedAlignmentILi128EEENS4_14SM90_TMA_STOREES1B_S24_S24_EEEvvEEEEvNT_6ParamsE,(.L_x_234 - _ZN7cutlass13device_kernelINS_4gemm6kernel13GemmUniversalIN4cute5tupleIJiiiiEEENS1_10collective13CollectiveMmaINS1_35MainloopSm100TmaUmmaWarpSpecializedILi16ELi2ELi4ENS5_IJNS4_1CILi4EEENSA_ILi1EEESC_EEEEENS5_IJNSA_ILi128EEENSA_ILi256EEENSA_ILi32EEEEEENS_6half_tENS5_IJlSC_lEEESJ_SK_NS4_8TiledMMAINS4_8MMA_AtomIJNS4_26SM100_MMA_F16BF16_2x1SM_SSISJ_SJ_fLi128ELi256ELNS4_4UMMA5MajorE0ELSP_0ELNSO_7ScaleInE0ELSQ_0EEEEEENS4_6LayoutINS5_IJSC_SC_SC_EEENS5_IJNSA_ILi0EEESV_SV_EEEEENS5_IJNS4_10UnderscoreESY_SY_EEEEENS4_18SM100_TMA_2SM_LOADENS4_14ComposedLayoutINS4_7SwizzleILi2ELi4ELi3EEENS4_18smem_ptr_flag_bitsILi16EEENST_INS5_IJNSA_ILi8EEESH_EEENS5_IJSH_SC_EEEEEEEvNS4_8identityENS4_28SM100_TMA_2SM_LOAD_MULTICASTES1B_vS1C_EENS_8epilogue10collective18CollectiveEpilogueINS1F_23Sm100TmaWarpSpecializedILi4ELi2ELi32ELb1ELb0EEEJNS5_IJNSA_ILi64EEESG_SH_EEENS5_IJNST_IS1K_SC_EENST_INS5_IJSH_NSA_ILi2EEEEEENS5_IJSC_SF_EEEEEEEESJ_SK_SJ_SK_NS1F_6fusion15FusionCallbacksIS1J_NS1S_17LinearCombinationISJ_fSJ_fLNS_15FloatRoundStyleE2EEES1L_S1R_JEEENS4_5SM1004TMEM4LOAD26SM100_TMEM_LOAD_32dp32b32xENS4_13SM90_TMA_LOADES1B_NS4_39AutoVectorizingCopyWithAssumedAlignmentILi128EEENS4_14SM90_TMA_STOREES1B_S24_S24_EEEvvEEEEvNT_6ParamsE)
        .other          _ZN7cutlass13device_kernelINS_4gemm6kernel13GemmUniversalIN4cute5tupleIJiiiiEEENS1_10collective13CollectiveMmaINS1_35MainloopSm100TmaUmmaWarpSpecializedILi16ELi2ELi4ENS5_IJNS4_1CILi4EEENSA_ILi1EEESC_EEEEENS5_IJNSA_ILi128EEENSA_ILi256EEENSA_ILi32EEEEEENS_6half_tENS5_IJlSC_lEEESJ_SK_NS4_8TiledMMAINS4_8MMA_AtomIJNS4_26SM100_MMA_F16BF16_2x1SM_SSISJ_SJ_fLi128ELi256ELNS4_4UMMA5MajorE0ELSP_0ELNSO_7ScaleInE0ELSQ_0EEEEEENS4_6LayoutINS5_IJSC_SC_SC_EEENS5_IJNSA_ILi0EEESV_SV_EEEEENS5_IJNS4_10UnderscoreESY_SY_EEEEENS4_18SM100_TMA_2SM_LOADENS4_14ComposedLayoutINS4_7SwizzleILi2ELi4ELi3EEENS4_18smem_ptr_flag_bitsILi16EEENST_INS5_IJNSA_ILi8EEESH_EEENS5_IJSH_SC_EEEEEEEvNS4_8identityENS4_28SM100_TMA_2SM_LOAD_MULTICASTES1B_vS1C_EENS_8epilogue10collective18CollectiveEpilogueINS1F_23Sm100TmaWarpSpecializedILi4ELi2ELi32ELb1ELb0EEEJNS5_IJNSA_ILi64EEESG_SH_EEENS5_IJNST_IS1K_SC_EENST_INS5_IJSH_NSA_ILi2EEEEEENS5_IJSC_SF_EEEEEEEESJ_SK_SJ_SK_NS1F_6fusion15FusionCallbacksIS1J_NS1S_17LinearCombinationISJ_fSJ_fLNS_15FloatRoundStyleE2EEES1L_S1R_JEEENS4_5SM1004TMEM4LOAD26SM100_TMEM_LOAD_32dp32b32xENS4_13SM90_TMA_LOADES1B_NS4_39AutoVectorizingCopyWithAssumedAlignmentILi128EEENS4_14SM90_TMA_STOREES1B_S24_S24_EEEvvEEEEvNT_6ParamsE,@"STO_CUDA_ENTRY STV_DEFAULT"
_ZN7cutlass13device_kernelINS_4gemm6kernel13GemmUniversalIN4cute5tupleIJiiiiEEENS1_10collective13CollectiveMmaINS1_35MainloopSm100TmaUmmaWarpSpecializedILi16ELi2ELi4ENS5_IJNS4_1CILi4EEENSA_ILi1EEESC_EEEEENS5_IJNSA_ILi128EEENSA_ILi256EEENSA_ILi32EEEEEENS_6half_tENS5_IJlSC_lEEESJ_SK_NS4_8TiledMMAINS4_8MMA_AtomIJNS4_26SM100_MMA_F16BF16_2x1SM_SSISJ_SJ_fLi128ELi256ELNS4_4UMMA5MajorE0ELSP_0ELNSO_7ScaleInE0ELSQ_0EEEEEENS4_6LayoutINS5_IJSC_SC_SC_EEENS5_IJNSA_ILi0EEESV_SV_EEEEENS5_IJNS4_10UnderscoreESY_SY_EEEEENS4_18SM100_TMA_2SM_LOADENS4_14ComposedLayoutINS4_7SwizzleILi2ELi4ELi3EEENS4_18smem_ptr_flag_bitsILi16EEENST_INS5_IJNSA_ILi8EEESH_EEENS5_IJSH_SC_EEEEEEEvNS4_8identityENS4_28SM100_TMA_2SM_LOAD_MULTICASTES1B_vS1C_EENS_8epilogue10collective18CollectiveEpilogueINS1F_23Sm100TmaWarpSpecializedILi4ELi2ELi32ELb1ELb0EEEJNS5_IJNSA_ILi64EEESG_SH_EEENS5_IJNST_IS1K_SC_EENST_INS5_IJSH_NSA_ILi2EEEEEENS5_IJSC_SF_EEEEEEEESJ_SK_SJ_SK_NS1F_6fusion15FusionCallbacksIS1J_NS1S_17LinearCombinationISJ_fSJ_fLNS_15FloatRoundStyleE2EEES1L_S1R_JEEENS4_5SM1004TMEM4LOAD26SM100_TMEM_LOAD_32dp32b32xENS4_13SM90_TMA_LOADES1B_NS4_39AutoVectorizingCopyWithAssumedAlignmentILi128EEENS4_14SM90_TMA_STOREES1B_S24_S24_EEEvvEEEEvNT_6ParamsE:
[----:B------:R-:W1:Y:S01]  /*0000*/  LDC R1, c[0x0][0x37c] ;  /* 0x0000df00ff017b82 */ /* 0x000e620000000800 */
[----:B------:R-:W2:Y:S01]  /*0010*/  S2R R95, SR_TID.X ;  /* 0x00000000005f7919 */ /* 0x000ea20000002100 */
[----:B------:R-:W3:Y:S06]  /*0020*/  LDCU.64 UR8, c[0x0][0x890] ;  /* 0x00011200ff0877ac */ /* 0x000eec0008000a00 */
[----:B------:R-:W4:Y:S01]  /*0030*/  S2UR UR4, SR_CgaCtaId ;  /* 0x00000000000479c3 */ /* 0x000f220000008800 */
[----:B------:R-:W-:Y:S02]  /*0040*/  PRMT R80, RZ, 0x7610, R80 ;  /* 0x00007610ff507816 */ /* 0x000fe40000000050 */
[----:B------:R-:W-:Y:S01]  /*0050*/  ELECT P1, URZ, PT ;  /* 0x0000000000ff782f */ /* 0x000fe20003820000 */
[----:B---3--:R-:W-:-:S04]  /*0060*/  UISETP.NE.U32.AND UP0, UPT, UR8, URZ, UPT ;  /* 0x000000ff0800728c */ /* 0x008fc8000bf05070 */
[----:B------:R-:W-:Y:S02]  /*0070*/  UISETP.NE.AND.EX UP0, UPT, UR9, URZ, UPT, UP0 ;  /* 0x000000ff0900728c */ /* 0x000fe4000bf05300 */
[----:B----4-:R-:W-:Y:S02]  /*0080*/  ULOP3.LUT UR33, UR4, 0x1, URZ, 0xc0, !UPT ;  /* 0x0000000104217892 */ /* 0x010fe4000f8ec0ff */
[----:B------:R-:W-:Y:S01]  /*0090*/  ULOP3.LUT UR34, UR4, 0x1, URZ, 0x3c, !UPT ;  /* 0x0000000104227892 */ /* 0x000fe2000f8e3cff */
[----:B--2---:R-:W-:-:S05]  /*00a0*/  SHF.R.U32.HI R81, RZ, 0x5, R95 ;  /* 0x00000005ff517819 */ /* 0x004fca000001165f */
[----:B------:R-:W2:Y:S02]  /*00b0*/  SHFL.IDX PT, R0, R81, RZ, 0x1f ;  /* 0x00001fff51007589 */ /* 0x000ea400000e0000 */
[----:B--2---:R-:W-:Y:S01]  /*00c0*/  R2UR UR20, R0 ;  /* 0x00000000001472ca */ /* 0x004fe200000e0000 */
[----:B-1----:R-:W-:-:S14]  /*00d0*/  BRA.U UP0, `(.L_x_0) ;  /* 0x0000000100307547 */ /* 0x002fdc000b800000 */
[----:B------:R-:W1:Y:S02]  /*00e0*/  LDCU.64 UR4, c[0x0][0x888] ;  /* 0x00011100ff0477ac */ /* 0x000e640008000a00 */
[----:B-1----:R-:W-:-:S04]  /*00f0*/  UISETP.NE.U32.AND UP0, UPT, UR4, URZ, UPT ;  /* 0x000000ff0400728c */ /* 0x002fc8000bf05070 */
[----:B------:R-:W-:-:S09]  /*0100*/  UISETP.NE.AND.EX UP0, UPT, UR5, URZ, UPT, UP0 ;  /* 0x000000ff0500728c */ /* 0x000fd2000bf05300 */
[----:B------:R-:W-:Y:S05]  /*0110*/  BRA.U !UP0, `(.L_x_1) ;  /* 0x0000000108147547 */ /* 0x000fea000b800000 */
[----:B------:R-:W1:Y:S01]  /*0120*/  LDC.64 R2, c[0x0][0x888] ;  /* 0x00022200ff027b82 */ /* 0x000e620000000a00 */
[----:B------:R-:W1:Y:S02]  /*0130*/  LDCU.64 UR4, c[0x0][0x358] ;  /* 0x00006b00ff0477ac */ /* 0x000e640008000a00 */
[----:B-1----:R1:W5:Y:S01]  /*0140*/  LDG.E R41, desc[UR4][R2.64] ;  /* 0x0000000402297981 */ /* 0x002362000c1e1900 */
[----:B------:R-:W-:Y:S01]  /*0150*/  HFMA2 R80, -RZ, RZ, 0, 5.9604644775390625e-08 ;  /* 0x00000001ff507431 */ /* 0x000fe200000001ff */
[----:B------:R-:W-:Y:S05]  /*0160*/  BRA `(.L_x_0) ;  /* 0x00000000000c7947 */ /* 0x000fea0003800000 */
.L_x_1:
[----:B------:R-:W1:Y:S01]  /*0170*/  LDCU UR4, c[0x0][0x880] ;  /* 0x00011000ff0477ac */ /* 0x000e620008000800 */
[----:B------:R-:W-:Y:S01]  /*0180*/  HFMA2 R80, -RZ, RZ, 0, 5.9604644775390625e-08 ;  /* 0x00000001ff507431 */ /* 0x000fe200000001ff */
[----:B-1----:R-:W-:-:S07]  /*0190*/  MOV R41, UR4 ;  /* 0x0000000400297c02 */ /* 0x002fce0008000f00 */
.L_x_0:
[----:B------:R-:W2:Y:S02]  /*01a0*/  LDCU.64 UR4, c[0x0][0x8b0] ;  /* 0x00011600ff0477ac */ /* 0x000ea40008000a00 */
[----:B--2---:R-:W-:-:S04]  /*01b0*/  UISETP.NE.U32.AND UP0, UPT, UR4, URZ, UPT ;  /* 0x000000ff0400728c */ /* 0x004fc8000bf05070 */
[----:B------:R-:W-:-:S09]  /*01c0*/  UISETP.NE.AND.EX UP0, UPT, UR5, URZ, UPT, UP0 ;  /* 0x000000ff0500728c */ /* 0x000fd2000bf05300 */
[----:B------:R-:W-:Y:S05]  /*01d0*/  BRA.U UP0, `(.L_x_2) ;  /* 0x0000000100287547 */ /* 0x000fea000b800000 */
[----:B------:R-:W2:Y:S02]  /*01e0*/  LDCU.64 UR4, c[0x0][0x8a8] ;  /* 0x00011500ff0477ac */ /* 0x000ea40008000a00 */
[----:B--2---:R-:W-:-:S04]  /*01f0*/  UISETP.NE.U32.AND UP0, UPT, UR4, URZ, UPT ;  /* 0x000000ff0400728c */ /* 0x004fc8000bf05070 */
[----:B------:R-:W-:-:S09]  /*0200*/  UISETP.NE.AND.EX UP0, UPT, UR5, URZ, UPT, UP0 ;  /* 0x000000ff0500728c */ /* 0x000fd2000bf05300 */
[----:B------:R-:W-:Y:S05]  /*0210*/  BRA.U !UP0, `(.L_x_3) ;  /* 0x0000000108107547 */ /* 0x000fea000b800000 */
[----:B------:R-:W2:Y:S01]  /*0220*/  LDC.64 R38, c[0x0][0x8a8] ;  /* 0x00022a00ff267b82 */ /* 0x000ea20000000a00 */
[----:B------:R-:W2:Y:S02]  /*0230*/  LDCU.64 UR4, c[0x0][0x358] ;  /* 0x00006b00ff0477ac */ /* 0x000ea40008000a00 */
[----:B--2---:R2:W5:Y:S01]  /*0240*/  LDG.E R38, desc[UR4][R38.64] ;  /* 0x0000000426267981 */ /* 0x004562000c1e1900 */
[----:B------:R-:W-:Y:S05]  /*0250*/  BRA `(.L_x_2) ;  /* 0x0000000000087947 */ /* 0x000fea0003800000 */
.L_x_3:
[----:B------:R-:W2:Y:S02]  /*0260*/  LDCU UR4, c[0x0][0x8a0] ;  /* 0x00011400ff0477ac */ /* 0x000ea40008000800 */
[----:B--2---:R-:W-:Y:S02]  /*0270*/  MOV R38, UR4 ;  /* 0x0000000400267c02 */ /* 0x004fe40008000f00 */
.L_x_2:
[----:B------:R-:W-:Y:S01]  /*0280*/  IMAD.U32 R0, RZ, RZ, UR20 ;  /* 0x00000014ff007e24 */ /* 0x000fe2000f8e00ff */
[----:B------:R-:W-:Y:S04]  /*0290*/  BSSY.RECONVERGENT B0, `(.L_x_4) ;  /* 0x000000c000007945 */ /* 0x000fe80003800200 */
[C---:B------:R-:W-:Y:S02]  /*02a0*/  ISETP.NE.OR P2, PT, R0.reuse, 0x1, !P1 ;  /* 0x000000010000780c */ /* 0x040fe40004f45670 */
[----:B------:R-:W-:-:S11]  /*02b0*/  ISETP.NE.OR P0, PT, R0, 0x3, !P1 ;  /* 0x000000030000780c */ /* 0x000fd60004f05670 */
[----:B------:R-:W-:Y:S05]  /*02c0*/  @P2 BRA `(.L_x_5) ;  /* 0x0000000000202947 */ /* 0x000fea0003800000 */
[----:B------:R-:W3:Y:S02]  /*02d0*/  LDCU.64 UR4, c[0x0][0x348] ;  /* 0x00006900ff0477ac */ /* 0x000ee40008000a00 */
[----:B---3--:R-:W-:Y:S02]  /*02e0*/  UIADD3 UR6, UP1, UPT, UR4, 0x80, URZ ;  /* 0x0000008004067890 */ /* 0x008fe4000ff3e0ff */
[----:B------:R-:W-:Y:S02]  /*02f0*/  UIADD3 UR4, UP0, UPT, UR4, 0x180, URZ ;  /* 0x0000018004047890 */ /* 0x000fe4000ff1e0ff */
[----:B------:R-:W-:Y:S02]  /*0300*/  UIADD3.X UR7, UPT, UPT, URZ, UR5, URZ, UP1, !UPT ;  /* 0x00000005ff077290 */ /* 0x000fe40008ffe4ff */
[----:B------:R-:W-:-:S07]  /*0310*/  UIADD3.X UR5, UPT, UPT, URZ, UR5, URZ, UP0, !UPT ;  /* 0x00000005ff057290 */ /* 0x000fce00087fe4ff */
[----:B------:R3:W-:Y:S02]  /*0320*/  UTMACCTL.PF [UR6] ;  /* 0x00000000060079b9 */ /* 0x0007e40008040000 */
[----:B------:R3:W-:Y:S02]  /*0330*/  UTMACCTL.PF [UR4] ;  /* 0x00000000040079b9 */ /* 0x0007e40008040000 */
[----:B---3--:R-:W-:Y:S01]  /*0340*/  NOP ;  /* 0x0000000000007918 */ /* 0x008fe20000000000 */
.L_x_5:
[----:B------:R-:W-:Y:S05]  /*0350*/  BSYNC.RECONVERGENT B0 ;  /* 0x0000000000007941 */ /* 0x000fea0003800200 */
.L_x_4:
[----:B------:R-:W-:Y:S04]  /*0360*/  BSSY.RECONVERGENT B0, `(.L_x_6) ;  /* 0x000000a000007945 */ /* 0x000fe80003800200 */
        /* <DEDUP_REMOVED lines=9> */
.L_x_7:
[----:B------:R-:W-:Y:S05]  /*0400*/  BSYNC.RECONVERGENT B0 ;  /* 0x0000000000007941 */ /* 0x000fea0003800200 */
.L_x_6:
[----:B------:R-:W3:Y:S01]  /*0410*/  LDCU.64 UR4, c[0x0][0x888] ;  /* 0x00011100ff0477ac */ /* 0x000ee20008000a00 */
[----:B------:R-:W-:Y:S02]  /*0420*/  UISETP.EQ.U32.AND UP2, UPT, UR8, URZ, UPT ;  /* 0x000000ff0800728c */ /* 0x000fe4000bf42070 */
[----:B------:R-:W-:Y:S02]  /*0430*/  UPLOP3.LUT UP4, UPT, UPT, UPT, UPT, 0x80, 0x8 ;  /* 0x000000000008789c */ /* 0x000fe40003f8f070 */
[----:B---3--:R-:W-:-:S04]  /*0440*/  UISETP.NE.U32.AND UP0, UPT, UR4, URZ, UPT ;  /* 0x000000ff0400728c */ /* 0x008fc8000bf05070 */
[----:B------:R-:W-:-:S04]  /*0450*/  UISETP.NE.AND.EX UP1, UPT, UR5, URZ, UPT, UP0 ;  /* 0x000000ff0500728c */ /* 0x000fc8000bf25300 */
[----:B------:R-:W-:-:S04]  /*0460*/  UISETP.EQ.OR.EX UP3, UPT, UR9, URZ, !UP1, UP2 ;  /* 0x000000ff0900728c */ /* 0x000fc8000cf62720 */
[----:B------:R-:W-:-:S06]  /*0470*/  UP2UR UR4, UPR, URZ, 0x8 ;  /* 0x00000008ff047883 */ /* 0x000fcc0008000000 */
[----:B------:R-:W-:Y:S01]  /*0480*/  MOV R84, UR4 ;  /* 0x0000000400547c02 */ /* 0x000fe20008000f00 */
[----:B------:R-:W-:Y:S06]  /*0490*/  BRA.U !UP3, `(.L_x_8) ;  /* 0x000000010b207547 */ /* 0x000fec000b800000 */
[----:B------:R-:W-:Y:S01]  /*04a0*/  UISETP.NE.U32.AND UP2, UPT, UR8, URZ, UPT ;  /* 0x000000ff0800728c */ /* 0x000fe2000bf45070 */
[----:B-----5:R-:W-:Y:S01]  /*04b0*/  FSETP.NEU.AND P0, PT, R41, RZ, PT ;  /* 0x000000ff2900720b */ /* 0x020fe20003f0d000 */
[----:B------:R-:W-:Y:S02]  /*04c0*/  USEL UR4, URZ, 0xffffffff, UP1 ;  /* 0xffffffffff047887 */ /* 0x000fe40008800000 */
[----:B------:R-:W-:-:S10]  /*04d0*/  UISETP.NE.AND.EX UP2, UPT, UR9, URZ, UPT, UP2 ;  /* 0x000000ff0900728c */ /* 0x000fd4000bf45320 */
[----:B------:R-:W-:Y:S01]  /*04e0*/  VOTEU.ANY UP0, P0 ;  /* 0x0000000000ff7886 */ /* 0x000fe20000000100 */
[----:B------:R-:W-:-:S04]  /*04f0*/  @!UP2 USEL UR4, URZ, 0xffffffff, UP0 ;  /* 0xffffffffff04a887 */ /* 0x000fc80008000000 */
[----:B------:R-:W-:-:S04]  /*0500*/  ULOP3.LUT UR4, UR4, 0x1, URZ, 0xc0, !UPT ;  /* 0x0000000104047892 */ /* 0x000fc8000f8ec0ff */
[----:B------:R-:W-:-:S11]  /*0510*/  UISETP.NE.U32.AND UP4, UPT, UR4, 0x1, UPT ;  /* 0x000000010400788c */ /* 0x000fd6000bf85070 */
.L_x_8:
[----:B------:R-:W3:Y:S01]  /*0520*/  SHFL.IDX PT, R0, R81, RZ, 0x1f ;  /* 0x00001fff51007589 */ /* 0x000ee200000e0000 */
[----:B------:R-:W-:-:S04]  /*0530*/  UISETP.NE.AND UP0, UPT, UR20, 0x2, UPT ;  /* 0x000000021400788c */ /* 0x000fc8000bf05270 */
[----:B------:R-:W-:Y:S02]  /*0540*/  UISETP.EQ.AND UP2, UPT, UR33, URZ, !UP0 ;  /* 0x000000ff2100728c */ /* 0x000fe4000c742270 */
[----:B------:R-:W-:-:S04]  /*0550*/  USEL UR56, URZ, 0x1, UP0 ;  /* 0x00000001ff387887 */ /* 0x000fc80008000000 */
[----:B------:R-:W-:Y:S02]  /*0560*/  PLOP3.LUT P3, PT, P1, PT, UP2, 0x80, 0x8 ;  /* 0x000000000008781c */ /* 0x000fe40000f6f028 */
[----:B---3--:R-:W-:-:S13]  /*0570*/  ISETP.NE.AND P0, PT, R0, RZ, PT ;  /* 0x000000ff0000720c */ /* 0x008fda0003f05270 */
[----:B------:R-:W-:Y:S05]  /*0580*/  @P0 BRA `(.L_x_9) ;  /* 0x0000000000c40947 */ /* 0x000fea0003800000 */
[----:B------:R-:W-:Y:S01]  /*0590*/  ELECT P0, URZ, PT ;  /* 0x0000000000ff782f */ /* 0x000fe20003800000 */
[----:B------:R-:W-:-:S12]  /*05a0*/  BSSY.RECONVERGENT B0, `(.L_x_9) ;  /* 0x000002f000007945 */ /* 0x000fd80003800200 */
[----:B------:R-:W-:Y:S05]  /*05b0*/  @!P0 BRA `(.L_x_10) ;  /* 0x0000000000b48947 */ /* 0x000fea0003800000 */
[----:B------:R-:W3:Y:S01]  /*05c0*/  S2UR UR5, SR_CgaCtaId ;  /* 0x00000000000579c3 */ /* 0x000ee20000008800 */
[----:B------:R-:W-:Y:S01]  /*05d0*/  UMOV UR4, 0x400 ;  /* 0x0000040000047882 */ /* 0x000fe20000000000 */
[----:B------:R-:W-:Y:S01]  /*05e0*/  UMOV UR8, 0x1 ;  /* 0x0000000100087882 */ /* 0x000fe20000000000 */
[----:B------:R-:W-:Y:S01]  /*05f0*/  UMOV UR6, 0x2 ;  /* 0x0000000200067882 */ /* 0x000fe20000000000 */
[----:B------:R-:W-:-:S04]  /*0600*/  UIADD3 UR8, UPT, UPT, -UR8, 0x100000, URZ ;  /* 0x0010000008087890 */ /* 0x000fc8000fffe1ff */
[----:B------:R-:W-:Y:S02]  /*0610*/  USHF.L.U32 UR9, UR8, 0xb, URZ ;  /* 0x0000000b08097899 */ /* 0x000fe400080006ff */
[----:B------:R-:W-:Y:S02]  /*0620*/  USHF.L.U32 UR8, UR8, 0x1, URZ ;  /* 0x0000000108087899 */ /* 0x000fe400080006ff */
[----:B------:R-:W-:-:S04]  /*0630*/  UIADD3 UR6, UPT, UPT, -UR6, 0x100000, URZ ;  /* 0x0010000006067890 */ /* 0x000fc8000fffe1ff */
[----:B------:R-:W-:Y:S02]  /*0640*/  USHF.L.U32 UR7, UR6, 0xb, URZ ;  /* 0x0000000b06077899 */ /* 0x000fe400080006ff */
[----:B------:R-:W-:Y:S02]  /*0650*/  USHF.L.U32 UR6, UR6, 0x1, URZ ;  /* 0x0000000106067899 */ /* 0x000fe400080006ff */
[----:B---3--:R-:W-:Y:S01]  /*0660*/  ULEA UR4, UR5, UR4, 0x18 ;  /* 0x0000000405047291 */ /* 0x008fe2000f8ec0ff */
[----:B------:R-:W3:Y:S11]  /*0670*/  FENCE.VIEW.ASYNC.S ;  /* 0x00000000000073c6 */ /* 0x000ef60000000000 */
[----:B---3--:R3:W4:Y:S01]  /*0680*/  SYNCS.EXCH.64 URZ, [UR4], UR8 ;  /* 0x0000000804ff75b2 */ /* 0x0087220008000100 */
[----:B------:R3:W1:Y:S01]  /*0690*/  SYNCS.EXCH.64 URZ, [UR4+0x80], UR6 ;  /* 0x0000800604ff75b2 */ /* 0x0006620008000100 */
        /* <DEDUP_REMOVED lines=29> */
[----:B------:R3:W1:Y:S02]  /*0870*/  SYNCS.EXCH.64 URZ, [UR4+0xf8], UR6 ;  /* 0x0000f80604ff75b2 */ /* 0x0006640008000100 */
[----:B---34-:R-:W-:Y:S01]  /*0880*/  NOP ;  /* 0x0000000000007918 */ /* 0x018fe20000000000 */
.L_x_10:
[----:B------:R-:W-:Y:S05]  /*0890*/  BSYNC.RECONVERGENT B0 ;  /* 0x0000000000007941 */ /* 0x000fea0003800200 */
.L_x_9:
[----:B------:R-:W3:Y:S01]  /*08a0*/  SHFL.IDX PT, R0, R81, RZ, 0x1f ;  /* 0x00001fff51007589 */ /* 0x000ee200000e0000 */
[----:B------:R-:W-:Y:S01]  /*08b0*/  NOP ;  /* 0x0000000000007918 */ /* 0x000fe20000000000 */
[----:B---3--:R-:W-:-:S13]  /*08c0*/  ISETP.NE.AND P0, PT, R0, 0x1, PT ;  /* 0x000000010000780c */ /* 0x008fda0003f05270 */
[----:B------:R-:W-:Y:S05]  /*08d0*/  @P0 BRA `(.L_x_11) ;  /* 0x0000000000580947 */ /* 0x000fea0003800000 */
        /* <DEDUP_REMOVED lines=9> */
[----:B------:R-:W-:Y:S01]  /*0970*/  USHF.L.U32 UR6, UR6, 0x1, URZ ;  /* 0x0000000106067899 */ /* 0x000fe200080006ff */
[----:B------:R-:W-:Y:S01]  /*0980*/  ELECT P0, URZ, PT ;  /* 0x0000000000ff782f */ /* 0x000fe20003800000 */
[----:B---3--:R-:W-:Y:S01]  /*0990*/  ULEA UR4, UR5, UR4, 0x18 ;  /* 0x0000000405047291 */ /* 0x008fe2000f8ec0ff */
[----:B------:R-:W3:Y:S11]  /*09a0*/  FENCE.VIEW.ASYNC.S ;  /* 0x00000000000073c6 */ /* 0x000ef60000000000 */
[----:B---3--:R3:W4:Y:S01]  /*09b0*/  SYNCS.EXCH.64 URZ, [UR4+0x100], UR8 ;  /* 0x0001000804ff75b2 */ /* 0x0087220008000100 */
[----:B------:R3:W1:Y:S01]  /*09c0*/  SYNCS.EXCH.64 URZ, [UR4+0x120], UR6 ;  /* 0x0001200604ff75b2 */ /* 0x0006620008000100 */
[----:B------:R3:W1:Y:S01]  /*09d0*/  SYNCS.EXCH.64 URZ, [UR4+0x108], UR8 ;  /* 0x0001080804ff75b2 */ /* 0x0006620008000100 */
[----:B------:R3:W1:Y:S01]  /*09e0*/  SYNCS.EXCH.64 URZ, [UR4+0x128], UR6 ;  /* 0x0001280604ff75b2 */ /* 0x0006620008000100 */
[----:B------:R3:W1:Y:S01]  /*09f0*/  SYNCS.EXCH.64 URZ, [UR4+0x110], UR8 ;  /* 0x0001100804ff75b2 */ /* 0x0006620008000100 */
[----:B------:R3:W1:Y:S01]  /*0a00*/  SYNCS.EXCH.64 URZ, [UR4+0x130], UR6 ;  /* 0x0001300604ff75b2 */ /* 0x0006620008000100 */
[----:B------:R3:W1:Y:S01]  /*0a10*/  SYNCS.EXCH.64 URZ, [UR4+0x118], UR8 ;  /* 0x0001180804ff75b2 */ /* 0x0006620008000100 */
[----:B------:R3:W1:Y:S01]  /*0a20*/  SYNCS.EXCH.64 URZ, [UR4+0x138], UR6 ;  /* 0x0001380604ff75b2 */ /* 0x0006620008000100 */
[----:B------:R-:W-:Y:S01]  /*0a30*/  NOP ;  /* 0x0000000000007918 */ /* 0x000fe20000000000 */
.L_x_11:
[----:B------:R-:W2:Y:S01]  /*0a40*/  SHFL.IDX PT, R0, R81, RZ, 0x1f ;  /* 0x00001fff51007589 */ /* 0x000ea200000e0000 */
[----:B------:R-:W-:Y:S01]  /*0a50*/  NOP ;  /* 0x0000000000007918 */ /* 0x000fe20000000000 */
[----:B--2---:R-:W-:-:S13]  /*0a60*/  ISETP.NE.AND P0, PT, R0, 0x3, PT ;  /* 0x000000030000780c */ /* 0x004fda0003f05270 */
[----:B------:R-:W-:Y:S05]  /*0a70*/  @P0 BRA `(.L_x_12) ;  /* 0x0000000000300947 */ /* 0x000fea0003800000 */
[----:B---3--:R-:W2:Y:S01]  /*0a80*/  S2UR UR6, SR_CgaCtaId ;  /* 0x00000000000679c3 */ /* 0x008ea20000008800 */
[----:B------:R-:W-:Y:S01]  /*0a90*/  UMOV UR4, 0x400 ;  /* 0x0000040000047882 */ /* 0x000fe20000000000 */
[----:B------:R-:W-:Y:S01]  /*0aa0*/  UMOV UR5, 0x20 ;  /* 0x0000002000057882 */ /* 0x000fe20000000000 */
[----:B------:R-:W-:Y:S01]  /*0ab0*/  ELECT P0, URZ, PT ;  /* 0x0000000000ff782f */ /* 0x000fe20003800000 */
[----:B--2---:R-:W-:Y:S02]  /*0ac0*/  ULEA UR6, UR6, UR4, 0x18 ;  /* 0x0000000406067291 */ /* 0x004fe4000f8ec0ff */
[----:B------:R-:W-:-:S04]  /*0ad0*/  UIADD3 UR4, UPT, UPT, -UR5, 0x100000, URZ ;  /* 0x0010000005047890 */ /* 0x000fc8000fffe1ff */
[----:B------:R-:W-:Y:S02]  /*0ae0*/  USHF.L.U32 UR5, UR4, 0xb, URZ ;  /* 0x0000000b04057899 */ /* 0x000fe400080006ff */
[----:B------:R-:W-:Y:S01]  /*0af0*/  USHF.L.U32 UR4, UR4, 0x1, URZ ;  /* 0x0000000104047899 */ /* 0x000fe200080006ff */
[----:B------:R-:W2:Y:S11]  /*0b00*/  FENCE.VIEW.ASYNC.S ;  /* 0x00000000000073c6 */ /* 0x000eb60000000000 */
[----:B--2---:R2:W3:Y:S01]  /*0b10*/  SYNCS.EXCH.64 URZ, [UR6+0x140], UR4 ;  /* 0x0001400406ff75b2 */ /* 0x0044e20008000100 */
[----:B------:R2:W1:Y:S01]  /*0b20*/  SYNCS.EXCH.64 URZ, [UR6+0x148], UR4 ;  /* 0x0001480406ff75b2 */ /* 0x0004620008000100 */
[----:B------:R-:W-:Y:S01]  /*0b30*/  NOP ;  /* 0x0000000000007918 */ /* 0x000fe20000000000 */
.L_x_12:
[----:B------:R-:W4:Y:S01]  /*0b40*/  SHFL.IDX PT, R0, R81, RZ, 0x1f ;  /* 0x00001fff51007589 */ /* 0x000f2200000e0000 */
[----:B------:R-:W-:Y:S01]  /*0b50*/  NOP ;  /* 0x0000000000007918 */ /* 0x000fe20000000000 */
[----:B----4-:R-:W-:-:S13]  /*0b60*/  ISETP.NE.AND P0, PT, R0, 0x4, PT ;  /* 0x000000040000780c */ /* 0x010fda0003f05270 */
[----:B------:R-:W-:Y:S05]  /*0b70*/  @P0 BRA `(.L_x_13) ;  /* 0x00000000004c0947 */ /* 0x000fea0003800000 */
[----:B--2---:R-:W2:Y:S01]  /*0b80*/  S2UR UR5, SR_CgaCtaId ;  /* 0x00000000000579c3 */ /* 0x004ea20000008800 */
[----:B---3--:R-:W-:Y:S01]  /*0b90*/  UMOV UR4, 0x3a0 ;  /* 0x000003a000047882 */ /* 0x008fe20000000000 */
[----:B------:R-:W-:Y:S01]  /*0ba0*/  UMOV UR6, 0x400 ;  /* 0x0000040000067882 */ /* 0x000fe20000000000 */
[----:B------:R-:W-:Y:S01]  /*0bb0*/  USEL UR4, UR4, 0x320, UP4 ;  /* 0x0000032004047887 */ /* 0x000fe2000a000000 */
[----:B------:R-:W-:Y:S01]  /*0bc0*/  UMOV UR8, 0x1 ;  /* 0x0000000100087882 */ /* 0x000fe20000000000 */
[----:B------:R-:W-:Y:S01]  /*0bd0*/  ELECT P0, URZ, PT ;  /* 0x0000000000ff782f */ /* 0x000fe20003800000 */
[----:B------:R-:W-:-:S04]  /*0be0*/  UIADD3 UR8, UPT, UPT, -UR8, 0x100000, URZ ;  /* 0x0010000008087890 */ /* 0x000fc8000fffe1ff */
[----:B------:R-:W-:Y:S02]  /*0bf0*/  USHF.L.U32 UR9, UR8, 0xb, URZ ;  /* 0x0000000b08097899 */ /* 0x000fe400080006ff */
[----:B------:R-:W-:Y:S02]  /*0c00*/  USHF.L.U32 UR8, UR8, 0x1, URZ ;  /* 0x0000000108087899 */ /* 0x000fe400080006ff */
[----:B--2---:R-:W-:Y:S02]  /*0c10*/  ULEA UR6, UR5, UR6, 0x18 ;  /* 0x0000000605067291 */ /* 0x004fe4000f8ec0ff */
[----:B------:R-:W-:-:S04]  /*0c20*/  UIADD3 UR4, UPT, UPT, -UR4, 0x100000, URZ ;  /* 0x0010000004047890 */ /* 0x000fc8000fffe1ff */
[----:B------:R-:W-:Y:S02]  /*0c30*/  USHF.L.U32 UR5, UR4, 0xb, URZ ;  /* 0x0000000b04057899 */ /* 0x000fe400080006ff */
[----:B------:R-:W-:Y:S01]  /*0c40*/  USHF.L.U32 UR4, UR4, 0x1, URZ ;  /* 0x0000000104047899 */ /* 0x000fe200080006ff */
[----:B------:R-:W2:Y:S03]  /*0c50*/  FENCE.VIEW.ASYNC.S ;  /* 0x00000000000073c6 */ /* 0x000ea60000000000 */
[----:B--2---:R4:W2:Y:S08]  /*0c60*/  SYNCS.EXCH.64 URZ, [UR6+0x150], UR8 ;  /* 0x0001500806ff75b2 */ /* 0x0048b00008000100 */
[----:B------:R4:W3:Y:S01]  /*0c70*/  SYNCS.EXCH.64 URZ, [UR6+0x160], UR4 ;  /* 0x0001600406ff75b2 */ /* 0x0008e20008000100 */
[----:B------:R4:W1:Y:S01]  /*0c80*/  SYNCS.EXCH.64 URZ, [UR6+0x158], UR8 ;  /* 0x0001580806ff75b2 */ /* 0x0008620008000100 */
[----:B------:R4:W1:Y:S02]  /*0c90*/  SYNCS.EXCH.64 URZ, [UR6+0x168], UR4 ;  /* 0x0001680406ff75b2 */ /* 0x0008640008000100 */
[----:B----4-:R-:W-:Y:S01]  /*0ca0*/  NOP ;  /* 0x0000000000007918 */ /* 0x010fe20000000000 */
.L_x_13:
[----:B------:R-:W4:Y:S01]  /*0cb0*/  SHFL.IDX PT, R0, R81, RZ, 0x1f ;  /* 0x00001fff51007589 */ /* 0x000f2200000e0000 */
[----:B------:R-:W-:Y:S01]  /*0cc0*/  NOP ;  /* 0x0000000000007918 */ /* 0x000fe20000000000 */
[----:B----4-:R-:W-:-:S13]  /*0cd0*/  ISETP.NE.AND P0, PT, R0, 0x5, PT ;  /* 0x000000050000780c */ /* 0x010fda0003f05270 */
[----:B------:R-:W-:Y:S05]  /*0ce0*/  @P0 BRA `(.L_x_14) ;  /* 0x0000000000580947 */ /* 0x000fea0003800000 */
[----:B--2---:R-:W2:Y:S01]  /*0cf0*/  S2UR UR5, SR_CgaCtaId ;  /* 0x00000000000579c3 */ /* 0x004ea20000008800 */
[----:B---3--:R-:W-:Y:S01]  /*0d00*/  UMOV UR4, 0x400 ;  /* 0x0000040000047882 */ /* 0x008fe20000000000 */
        /* <DEDUP_REMOVED lines=9> */
[----:B--2---:R-:W-:Y:S01]  /*0da0*/  ULEA UR4, UR5, UR4, 0x18 ;  /* 0x0000000405047291 */ /* 0x004fe2000f8ec0ff */
[----:B------:R-:W2:Y:S11]  /*0db0*/  FENCE.VIEW.ASYNC.S ;  /* 0x00000000000073c6 */ /* 0x000eb60000000000 */
[----:B--2---:R4:W2:Y:S01]  /*0dc0*/  SYNCS.EXCH.64 URZ, [UR4+0x170], UR6 ;  /* 0x0001700604ff75b2 */ /* 0x0048a20008000100 */
[----:B------:R4:W3:Y:S01]  /*0dd0*/  SYNCS.EXCH.64 URZ, [UR4+0x190], UR8 ;  /* 0x0001900804ff75b2 */ /* 0x0008e20008000100 */
[----:B------:R4:W1:Y:S01]  /*0de0*/  SYNCS.EXCH.64 URZ, [UR4+0x178], UR6 ;  /* 0x0001780604ff75b2 */ /* 0x0008620008000100 */
[----:B------:R4:W1:Y:S01]  /*0df0*/  SYNCS.EXCH.64 URZ, [UR4+0x198], UR8 ;  /* 0x0001980804ff75b2 */ /* 0x0008620008000100 */
[----:B------:R4:W1:Y:S01]  /*0e00*/  SYNCS.EXCH.64 URZ, [UR4+0x180], UR6 ;  /* 0x0001800604ff75b2 */ /* 0x0008620008000100 */
[----:B------:R4:W1:Y:S01]  /*0e10*/  SYNCS.EXCH.64 URZ, [UR4+0x1a0], UR8 ;  /* 0x0001a00804ff75b2 */ /* 0x0008620008000100 */
[----:B------:R4:W1:Y:S01]  /*0e20*/  SYNCS.EXCH.64 URZ, [UR4+0x188], UR6 ;  /* 0x0001880604ff75b2 */ /* 0x0008620008000100 */
[----:B------:R4:W1:Y:S02]  /*0e30*/  SYNCS.EXCH.64 URZ, [UR4+0x1a8], UR8 ;  /* 0x0001a80804ff75b2 */ /* 0x0008640008000100 */
[----:B----4-:R-:W-:Y:S01]  /*0e40*/  NOP ;  /* 0x0000000000007918 */ /* 0x010fe20000000000 */
.L_x_14:
[----:B------:R-:W4:Y:S01]  /*0e50*/  SHFL.IDX PT, R0, R81, RZ, 0x1f ;  /* 0x00001fff51007589 */ /* 0x000f2200000e0000 */
[----:B------:R-:W-:Y:S01]  /*0e60*/  ISETP.NE.OR P1, PT, RZ, UR20, !P1 ;  /* 0x00000014ff007c0c */ /* 0x000fe2000cf25670 */
[----:B------:R-:W-:Y:S01]  /*0e70*/  NOP ;  /* 0x0000000000007918 */ /* 0x000fe20000000000 */
[----:B----4-:R-:W-:-:S13]  /*0e80*/  ISETP.NE.AND P0, PT, R0, 0x3, PT ;  /* 0x000000030000780c */ /* 0x010fda0003f05270 */
[----:B------:R-:W-:Y:S05]  /*0e90*/  @P0 BRA `(.L_x_15) ;  /* 0x0000000000380947 */ /* 0x000fea0003800000 */
[----:B--2---:R-:W2:Y:S01]  /*0ea0*/  S2UR UR5, SR_CgaCtaId ;  /* 0x00000000000579c3 */ /* 0x004ea20000008800 */
[----:B---3--:R-:W-:Y:S01]  /*0eb0*/  UMOV UR4, 0x400 ;  /* 0x0000040000047882 */ /* 0x008fe20000000000 */
[----:B------:R-:W-:Y:S01]  /*0ec0*/  UMOV UR6, 0x20 ;  /* 0x0000002000067882 */ /* 0x000fe20000000000 */
[----:B------:R-:W-:Y:S01]  /*0ed0*/  ELECT P0, URZ, PT ;  /* 0x0000000000ff782f */ /* 0x000fe20003800000 */
[----:B------:R-:W-:-:S04]  /*0ee0*/  UIADD3 UR6, UPT, UPT, -UR6, 0x100000, URZ ;  /* 0x0010000006067890 */ /* 0x000fc8000fffe1ff */
[----:B------:R-:W-:Y:S02]  /*0ef0*/  USHF.L.U32 UR7, UR6, 0xb, URZ ;  /* 0x0000000b06077899 */ /* 0x000fe400080006ff */
[----:B------:R-:W-:Y:S02]  /*0f00*/  USHF.L.U32 UR6, UR6, 0x1, URZ ;  /* 0x0000000106067899 */ /* 0x000fe400080006ff */
[----:B--2---:R-:W-:Y:S01]  /*0f10*/  ULEA UR4, UR5, UR4, 0x18 ;  /* 0x0000000405047291 */ /* 0x004fe2000f8ec0ff */
[----:B------:R-:W2:Y:S11]  /*0f20*/  FENCE.VIEW.ASYNC.S ;  /* 0x00000000000073c6 */ /* 0x000eb60000000000 */
[----:B--2---:R4:W2:Y:S01]  /*0f30*/  SYNCS.EXCH.64 URZ, [UR4+0x1b0], UR6 ;  /* 0x0001b00604ff75b2 */ /* 0x0048a20008000100 */
[----:B------:R4:W3:Y:S01]  /*0f40*/  SYNCS.EXCH.64 URZ, [UR4+0x1c0], UR6 ;  /* 0x0001c00604ff75b2 */ /* 0x0008e20008000100 */
[----:B------:R4:W1:Y:S01]  /*0f50*/  SYNCS.EXCH.64 URZ, [UR4+0x1b8], UR6 ;  /* 0x0001b80604ff75b2 */ /* 0x0008620008000100 */
[----:B------:R4:W1:Y:S02]  /*0f60*/  SYNCS.EXCH.64 URZ, [UR4+0x1c8], UR6 ;  /* 0x0001c80604ff75b2 */ /* 0x0008640008000100 */
[----:B----4-:R-:W-:Y:S01]  /*0f70*/  NOP ;  /* 0x0000000000007918 */ /* 0x010fe20000000000 */
.L_x_15:
[----:B---3--:R-:W3:Y:S01]  /*0f80*/  S2UR UR7, SR_CgaCtaId ;  /* 0x00000000000779c3 */ /* 0x008ee20000008800 */
[----:B------:R-:W-:Y:S01]  /*0f90*/  VOTEU.ALL UP0, P1 ;  /* 0x0000000000ff7886 */ /* 0x000fe20000800000 */
[----:B--2---:R-:W-:Y:S01]  /*0fa0*/  UMOV UR4, 0x20 ;  /* 0x0000002000047882 */ /* 0x004fe20000000000 */
[----:B------:R-:W-:Y:S01]  /*0fb0*/  NOP ;  /* 0x0000000000007918 */ /* 0x000fe20000000000 */
[----:B-1----:R-:W-:Y:S01]  /*0fc0*/  LOP3.LUT R3, R95, 0x1f, RZ, 0xc0, !PT ;  /* 0x0000001f5f037812 */ /* 0x002fe200078ec0ff */
[----:B------:R-:W-:Y:S01]  /*0fd0*/  UISETP.NE.AND UP5, UPT, UR20, URZ, UPT ;  /* 0x000000ff1400728c */ /* 0x000fe2000bfa5270 */
[----:B------:R-:W-:Y:S01]  /*0fe0*/  @!UP0 UMOV UR6, 0x400 ;  /* 0x0000040000068882 */ /* 0x000fe20000000000 */
[----:B------:R-:W-:-:S04]  /*0ff0*/  @!UP0 UIADD3 UR4, UPT, UPT, -UR4, 0x100000, URZ ;  /* 0x0010000004048890 */ /* 0x000fc8000fffe1ff */
[----:B------:R-:W-:Y:S02]  /*1000*/  @!UP0 USHF.L.U32 UR5, UR4, 0xb, URZ ;  /* 0x0000000b04058899 */ /* 0x000fe400080006ff */
[----:B------:R-:W-:Y:S02]  /*1010*/  @!UP0 USHF.L.U32 UR4, UR4, 0x1, URZ ;  /* 0x0000000104048899 */ /* 0x000fe400080006ff */
[----:B---3--:R-:W-:Y:S01]  /*1020*/  @!UP0 ULEA UR6, UR7, UR6, 0x18 ;  /* 0x0000000607068291 */ /* 0x008fe2000f8ec0ff */
[----:B------:R-:W1:Y:S01]  /*1030*/  LDCU UR7, c[0x0][0x36c] ;  /* 0x00006d80ff0777ac */ /* 0x000e620008000800 */
[----:B------:R-:W-:Y:S01]  /*1040*/  VOTEU.ALL UP0, P1 ;  /* 0x0000000000ff7886 */ /* 0x000fe20000800000 */
[----:B------:R-:W2:Y:S09]  /*1050*/  FENCE.VIEW.ASYNC.S ;  /* 0x00000000000073c6 */ /* 0x000eb20000000000 */
[----:B--2---:R2:W3:Y:S01]  /*1060*/  @!UP0 SYNCS.EXCH.64 URZ, [UR6+0x1d0], UR4 ;  /* 0x0001d00406ff85b2 */ /* 0x0044e20008000100 */
[----:B-1----:R-:W-:-:S09]  /*1070*/  UISETP.EQ.U32.AND UP6, UPT, UR7, 0x1, UPT ;  /* 0x000000010700788c */ /* 0x002fd2000bfc2070 */
[----:B--2---:R-:W-:Y:S05]  /*1080*/  BRA.U !UP6, `(.L_x_16) ;  /* 0x000000010e087547 */ /* 0x004fea000b800000 */
[----:B---3--:R-:W-:Y:S01]  /*1090*/  UCGABAR_ARV ;  /* 0x00000000000079c7 */ /* 0x008fe20008000000 */
[----:B------:R-:W-:Y:S05]  /*10a0*/  BRA `(.L_x_17) ;  /* 0x0000000000047947 */ /* 0x000fea0003800000 */
.L_x_16:
[----:B---3--:R-:W-:Y:S01]  /*10b0*/  NOP ;  /* 0x0000000000007918 */ /* 0x008fe20000000000 */
.L_x_17:
[----:B------:R-:W1:Y:S01]  /*10c0*/  S2UR UR22, SR_CTAID.X ;  /* 0x00000000001679c3 */ /* 0x000e620000002500 */
[----:B------:R-:W-:-:S05]  /*10d0*/  CS2R.32 R83, SR_CgaSize ;  /* 0x0000000000537805 */ /* 0x000fca0000008a00 */
[----:B------:R-:W-:-:S05]  /*10e0*/  IMAD R83, R83, -0xa0, RZ ;  /* 0xffffff6053537824 */ /* 0x000fca00078e02ff */
[----:B------:R-:W-:-:S14]  /*10f0*/  R2UR UR5, R83 ;  /* 0x00000000530572ca */ /* 0x000fdc00000e0000 */
[----:B------:R-:W2:Y:S01]  /*1100*/  LDCU UR5, c[0x0][UR5+0x2b0] ;  /* 0x00005600050577ac */ /* 0x000ea20008000800 */
[----:B------:R-:W-:-:S05]  /*1110*/  CS2R.32 R83, SR_CgaSize ;  /* 0x0000000000537805 */ /* 0x000fca0000008a00 */
[----:B------:R-:W-:-:S05]  /*1120*/  IMAD R83, R83, -0xa0, RZ ;  /* 0xffffff6053537824 */ /* 0x000fca00078e02ff */
[----:B------:R-:W-:-:S14]  /*1130*/  R2UR UR4, R83 ;  /* 0x00000000530472ca */ /* 0x000fdc00000e0000 */
[----:B------:R-:W3:Y:S01]  /*1140*/  LDCU UR4, c[0x0][UR4+0x2b4] ;  /* 0x00005680040477ac */ /* 0x000ee20008000800 */
[----:B------:R-:W4:Y:S01]  /*1150*/  S2UR UR30, SR_CTAID.Y ;  /* 0x00000000001e79c3 */ /* 0x000f220000002600 */
[----:B------:R-:W-:-:S05]  /*1160*/  CS2R.32 R83, SR_CgaSize ;  /* 0x0000000000537805 */ /* 0x000fca0000008a00 */
[----:B------:R-:W-:-:S05]  /*1170*/  IMAD R83, R83, -0xa0, RZ ;  /* 0xffffff6053537824 */ /* 0x000fca00078e02ff */
[----:B------:R-:W-:-:S14]  /*1180*/  R2UR UR7, R83 ;  /* 0x00000000530772ca */ /* 0x000fdc00000e0000 */
[----:B------:R-:W3:Y:S01]  /*1190*/  LDCU UR7, c[0x0][UR7+0x2a0] ;  /* 0x00005400070777ac */ /* 0x000ee20008000800 */
[----:B------:R-:W-:-:S05]  /*11a0*/  CS2R.32 R83, SR_CgaSize ;  /* 0x0000000000537805 */ /* 0x000fca0000008a00 */
[----:B------:R-:W-:-:S05]  /*11b0*/  IMAD R83, R83, -0xa0, RZ ;  /* 0xffffff6053537824 */ /* 0x000fca00078e02ff */
[----:B------:R-:W-:-:S14]  /*11c0*/  R2UR UR8, R83 ;  /* 0x00000000530872ca */ /* 0x000fdc00000e0000 */
[----:B------:R-:W3:Y:S01]  /*11d0*/  LDCU UR8, c[0x0][UR8+0x2a4] ;  /* 0x00005480080877ac */ /* 0x000ee20008000800 */
[----:B------:R-:W-:Y:S01]  /*11e0*/  UISETP.GT.U32.AND UP0, UPT, UR33, 0xffff, UPT ;  /* 0x0000ffff2100788c */ /* 0x000fe2000bf04070 */
[----:B------:R-:W3:Y:S01]  /*11f0*/  LDCU UR21, c[0x0][0xb24] ;  /* 0x00016480ff1577ac */ /* 0x000ee20008000800 */
[----:B------:R-:W3:Y:S01]  /*1200*/  LDCU UR45, c[0x0][0xb24] ;  /* 0x00016480ff2d77ac */ /* 0x000ee20008000800 */
[----:B-1----:R-:W-:Y:S01]  /*1210*/  I2FP.F32.U32 R2, UR22 ;  /* 0x0000001600027c45 */ /* 0x002fe20008201000 */
[----:B------:R-:W1:Y:S04]  /*1220*/  LDCU UR27, c[0x0][0xb30] ;  /* 0x00016600ff1b77ac */ /* 0x000e680008000800 */
[----:B--2---:R-:W-:Y:S01]  /*1230*/  FMUL R2, R2, UR5 ;  /* 0x0000000502027c20 */ /* 0x004fe20008400000 */
[----:B------:R-:W-:Y:S01]  /*1240*/  USEL UR5, UR33, 0xffff, !UP0 ;  /* 0x0000ffff21057887 */ /* 0x000fe2000c000000 */
[----:B----4-:R-:W-:-:S04]  /*1250*/  I2FP.F32.U32 R0, UR30 ;  /* 0x0000001e00007c45 */ /* 0x010fc80008201000 */
[----:B------:R-:W2:Y:S01]  /*1260*/  F2I.U32.TRUNC.NTZ R2, R2 ;  /* 0x0000000200027305 */ /* 0x000ea2000020f000 */
[----:B------:R-:W-:Y:S01]  /*1270*/  ULOP3.LUT UR25, UR5, 0xffff, URZ, 0xc0, !UPT ;  /* 0x0000ffff05197892 */ /* 0x000fe2000f8ec0ff */
[----:B---3--:R-:W-:-:S06]  /*1280*/  FMUL R0, R0, UR4 ;  /* 0x0000000400007c20 */ /* 0x008fcc0008400000 */
[----:B------:R-:W3:Y:S01]  /*1290*/  F2I.U32.TRUNC.NTZ R0, R0 ;  /* 0x0000000000007305 */ /* 0x000ee2000020f000 */
[----:B--2---:R-:W-:Y:S02]  /*12a0*/  R2UR UR4, R2 ;  /* 0x00000000020472ca */ /* 0x004fe400000e0000 */
[----:B------:R-:W-:Y:S02]  /*12b0*/  PRMT R2, RZ, 0x7610, R2 ;  /* 0x00007610ff027816 */ /* 0x000fe40000000002 */
[----:B---3--:R-:W-:Y:S02]  /*12c0*/  R2UR UR6, R0 ;  /* 0x00000000000672ca */ /* 0x008fe400000e0000 */
[----:B------:R-:W-:-:S07]  /*12d0*/  PRMT R0, RZ, 0x7610, R0 ;  /* 0x00007610ff007816 */ /* 0x000fce0000000000 */
[----:B------:R-:W-:-:S04]  /*12e0*/  UIADD3 UR5, UPT, UPT, -UR4, URZ, URZ ;  /* 0x000000ff04057290 */ /* 0x000fc8000fffe1ff */
[----:B------:R-:W-:Y:S02]  /*12f0*/  UIMAD UR5, UR7, UR5, UR22 ;  /* 0x00000005070572a4 */ /* 0x000fe4000f8e0216 */
[----:B------:R-:W-:-:S04]  /*1300*/  UIADD3 UR4, UPT, UPT, -UR6, URZ, URZ ;  /* 0x000000ff06047290 */ /* 0x000fc8000fffe1ff */
[----:B------:R-:W-:Y:S01]  /*1310*/  IMAD.U32 R83, RZ, RZ, UR5 ;  /* 0x00000005ff537e24 */ /* 0x000fe2000f8e00ff */
[----:B------:R-:W-:-:S06]  /*1320*/  UIMAD UR4, UR8, UR4, UR30 ;  /* 0x00000004080472a4 */ /* 0x000fcc000f8e021e */
[----:B------:R-:W-:Y:S01]  /*1330*/  IMAD.U32 R82, RZ, RZ, UR4 ;  /* 0x00000004ff527e24 */ /* 0x000fe2000f8e00ff */
[----:B-1----:R-:W-:Y:S06]  /*1340*/  BRA.U UP5, `(.L_x_18) ;  /* 0x0000000105447547 */ /* 0x002fec000b800000 */
[----:B------:R-:W-:Y:S02]  /*1350*/  R2UR UR4, R82 ;  /* 0x00000000520472ca */ /* 0x000fe400000e0000 */
[----:B------:R-:W-:-:S11]  /*1360*/  R2UR UR7, R83 ;  /* 0x00000000530772ca */ /* 0x000fd600000e0000 */
[----:B------:R-:W-:Y:S02]  /*1370*/  UISETP.NE.AND UP0, UPT, UR4, URZ, UPT ;  /* 0x000000ff0400728c */ /* 0x000fe4000bf05270 */
[----:B------:R-:W-:Y:S02]  /*1380*/  ULOP3.LUT UR4, UR7, 0x2, URZ, 0x3c, !UPT ;  /* 0x0000000207047892 */ /* 0x000fe4000f8e3cff */
[----:B------:R-:W-:Y:S02]  /*1390*/  UISETP.GT.U32.AND UP2, UPT, UR7, 0x1, UP0 ;  /* 0x000000010700788c */ /* 0x000fe40008744070 */
[----:B------:R-:W-:Y:S02]  /*13a0*/  UISETP.GT.U32.AND UP0, UPT, UR4, 0x1, UP0 ;  /* 0x000000010400788c */ /* 0x000fe40008704070 */
[----:B------:R-:W-:Y:S02]  /*13b0*/  USEL UR5, URZ, 0x2, UP2 ;  /* 0x00000002ff057887 */ /* 0x000fe40009000000 */
[----:B------:R-:W-:-:S02]  /*13c0*/  USEL UR6, URZ, 0x1, UP2 ;  /* 0x00000001ff067887 */ /* 0x000fc40009000000 */
[----:B------:R-:W-:Y:S02]  /*13d0*/  USEL UR4, URZ, 0x4, UP0 ;  /* 0x00000004ff047887 */ /* 0x000fe40008000000 */
[----:B------:R-:W-:Y:S02]  /*13e0*/  ULOP3.LUT UR7, UR7, 0xfffffffe, URZ, 0xc0, !UPT ;  /* 0xfffffffe07077892 */ /* 0x000fe4000f8ec0ff */
[----:B------:R-:W-:Y:S02]  /*13f0*/  USEL UR8, URZ, 0x8, UP0 ;  /* 0x00000008ff087887 */ /* 0x000fe40008000000 */
[----:B------:R-:W-:-:S03]  /*1400*/  UIADD3 UR4, UPT, UPT, UR4, UR5, UR6 ;  /* 0x0000000504047290 */ /* 0x000fc6000fffe006 */
[----:B------:R-:W-:Y:S01]  /*1410*/  UMOV UR5, 0x3 ;  /* 0x0000000300057882 */ /* 0x000fe20000000000 */
[----:B------:R-:W-:Y:S02]  /*1420*/  UIADD3 UR4, UPT, UPT, UR4, UR8, URZ ;  /* 0x0000000804047290 */ /* 0x000fe4000fffe0ff */
[----:B------:R-:W-:-:S04]  /*1430*/  USHF.L.U32 UR5, UR5, UR7, URZ ;  /* 0x0000000705057299 */ /* 0x000fc800080006ff */
[----:B------:R-:W-:Y:S02]  /*1440*/  IMAD.U32 R2, RZ, RZ, UR4 ;  /* 0x00000004ff027e24 */ /* 0x000fe4000f8e00ff */
[----:B------:R-:W-:-:S07]  /*1450*/  IMAD.U32 R0, RZ, RZ, UR5 ;  /* 0x00000005ff007e24 */ /* 0x000fce000f8e00ff */
.L_x_18:
[----:B------:R-:W1:Y:S01]  /*1460*/  S2UR UR36, SR_CTAID.Z ;  /* 0x00000000002479c3 */ /* 0x000e620000002700 */
[----:B------:R-:W-:Y:S01]  /*1470*/  UISETP.GE.AND UP0, UPT, UR21, 0x1, UPT ;  /* 0x000000011500788c */ /* 0x000fe2000bf06270 */
[----:B------:R-:W-:Y:S01]  /*1480*/  UMOV UR28, 0x5 ;  /* 0x00000005001c7882 */ /* 0x000fe20000000000 */
[----:B------:R-:W-:-:S07]  /*1490*/  UMOV UR26, UR22 ;  /* 0x00000016001a7c82 */ /* 0x000fce0008000000 */
[----:B------:R-:W-:Y:S05]  /*14a0*/  BRA.U !UP0, `(.L_x_19) ;  /* 0x0000000108d47547 */ /* 0x000fea000b800000 */
[----:B------:R-:W2:Y:S01]  /*14b0*/  LDCU.128 UR16, c[0x0][0xb10] ;  /* 0x00016200ff1077ac */ /* 0x000ea20008000c00 */
[----:B------:R-:W3:Y:S01]  /*14c0*/  LDCU UR13, c[0x0][0x370] ;  /* 0x00006e00ff0d77ac */ /* 0x000ee20008000800 */
[----:B------:R-:W4:Y:S01]  /*14d0*/  LDCU UR8, c[0x0][0x374] ;  /* 0x00006e80ff0877ac */ /* 0x000f220008000800 */
[----:B------:R-:W1:Y:S01]  /*14e0*/  LDCU UR23, c[0x0][0xb0c] ;  /* 0x00016180ff1777ac */ /* 0x000e620008000800 */
[----:B------:R-:W1:Y:S01]  /*14f0*/  LDCU UR24, c[0x0][0xb20] ;  /* 0x00016400ff1877ac */ /* 0x000e620008000800 */
[----:B--2---:R-:W-:Y:S01]  /*1500*/  UIMAD.WIDE.U32 UR4, UR22, UR16, URZ ;  /* 0x00000010160472a5 */ /* 0x004fe2000f8e00ff */
[----:B------:R-:W2:Y:S01]  /*1510*/  LDCU.64 UR14, c[0x0][0xb28] ;  /* 0x00016500ff0e77ac */ /* 0x000ea20008000a00 */
[----:B------:R-:W-:-:S05]  /*1520*/  UISETP.NE.AND UP3, UPT, UR18, 0x1, UPT ;  /* 0x000000011200788c */ /* 0x000fca000bf65270 */
[----:B------:R-:W-:Y:S01]  /*1530*/  UMOV UR4, UR5 ;  /* 0x0000000500047c82 */ /* 0x000fe20008000000 */
[----:B---3--:R-:W-:Y:S02]  /*1540*/  UIMAD.WIDE.U32 UR6, UR13, UR16, URZ ;  /* 0x000000100d0672a5 */ /* 0x008fe4000f8e00ff */
[----:B------:R-:W-:Y:S02]  /*1550*/  USHF.R.U32.HI UR9, URZ, UR17, UR4 ;  /* 0x00000011ff097299 */ /* 0x000fe40008011604 */
[----:B----4-:R-:W-:Y:S02]  /*1560*/  UIMAD.WIDE.U32 UR4, UR8, UR19, URZ ;  /* 0x00000013080472a5 */ /* 0x010fe4000f8e00ff */
[----:B-1----:R-:W-:Y:S01]  /*1570*/  UISETP.NE.AND UP0, UPT, UR23, 0x1, UPT ;  /* 0x000000011700788c */ /* 0x002fe2000bf05270 */
[----:B------:R-:W-:Y:S01]  /*1580*/  UMOV UR6, UR7 ;  /* 0x0000000700067c82 */ /* 0x000fe20008000000 */
[----:B------:R-:W-:-:S03]  /*1590*/  UISETP.NE.AND UP2, UPT, UR21, 0x1, UPT ;  /* 0x000000011500788c */ /* 0x000fc6000bf45270 */
[----:B------:R-:W-:Y:S01]  /*15a0*/  UMOV UR4, UR5 ;  /* 0x0000000500047c82 */ /* 0x000fe20008000000 */
[----:B------:R-:W-:Y:S02]  /*15b0*/  USEL UR12, UR22, UR9, !UP0 ;  /* 0x00000009160c7287 */ /* 0x000fe4000c000000 */
[----:B------:R-:W-:Y:S02]  /*15c0*/  @UP3 USHF.R.U32.HI UR8, URZ, UR24, UR4 ;  /* 0x00000018ff083299 */ /* 0x000fe40008011604 */
[----:B------:R-:W-:Y:S02]  /*15d0*/  UIADD3 UR26, UPT, UPT, -UR12, URZ, URZ ;  /* 0x000000ff0c1a7290 */ /* 0x000fe4000fffe1ff */
[----:B------:R-:W-:Y:S02]  /*15e0*/  @UP0 USHF.R.U32.HI UR13, URZ, UR17, UR6 ;  /* 0x00000011ff0d0299 */ /* 0x000fe40008011606 */
[----:B------:R-:W-:Y:S02]  /*15f0*/  UIMAD.WIDE.U32 UR6, UR30, UR19, URZ ;  /* 0x000000131e0672a5 */ /* 0x000fe4000f8e00ff */
[----:B--2---:R-:W-:-:S02]  /*1600*/  UIMAD.WIDE.U32 UR4, UR8, UR14, URZ ;  /* 0x0000000e080472a5 */ /* 0x004fc4000f8e00ff */
[----:B------:R-:W-:Y:S02]  /*1610*/  UIMAD.WIDE.U32 UR10, UR13, UR14, URZ ;  /* 0x0000000e0d0a72a5 */ /* 0x000fe4000f8e00ff */
[----:B------:R-:W-:Y:S01]  /*1620*/  UIMAD UR26, UR23, UR26, UR22 ;  /* 0x0000001a171a72a4 */ /* 0x000fe2000f8e0216 */
[----:B------:R-:W-:Y:S02]  /*1630*/  UMOV UR6, UR7 ;  /* 0x0000000700067c82 */ /* 0x000fe40008000000 */
[----:B------:R-:W-:Y:S01]  /*1640*/  UMOV UR4, UR5 ;  /* 0x0000000500047c82 */ /* 0x000fe20008000000 */
[----:B------:R-:W-:Y:S02]  /*1650*/  USHF.R.U32.HI UR6, URZ, UR24, UR6 ;  /* 0x00000018ff067299 */ /* 0x000fe40008011606 */
[----:B------:R-:W-:Y:S01]  /*1660*/  @UP2 USHF.R.U32.HI UR8, URZ, UR15, UR4 ;  /* 0x0000000fff082299 */ /* 0x000fe20008011604 */
[----:B------:R-:W-:Y:S01]  /*1670*/  UMOV UR5, UR11 ;  /* 0x0000000b00057c82 */ /* 0x000fe20008000000 */
[----:B------:R-:W-:-:S02]  /*1680*/  USEL UR4, UR30, UR6, !UP3 ;  /* 0x000000061e047287 */ /* 0x000fc4000d800000 */
[----:B------:R-:W-:Y:S02]  /*1690*/  @UP2 USHF.R.U32.HI UR13, URZ, UR15, UR5 ;  /* 0x0000000fff0d2299 */ /* 0x000fe40008011605 */
[----:B------:R-:W-:Y:S02]  /*16a0*/  UIMAD UR5, UR8, UR21, URZ ;  /* 0x00000015080572a4 */ /* 0x000fe4000f8e02ff */
[----:B------:R-:W-:Y:S02]  /*16b0*/  UIMAD UR8, UR13, UR21, URZ ;  /* 0x000000150d0872a4 */ /* 0x000fe4000f8e02ff */
[----:B------:R-:W-:Y:S02]  /*16c0*/  UISETP.GE.AND UP0, UPT, UR4, UR5, UPT ;  /* 0x000000050400728c */ /* 0x000fe4000bf06270 */
[----:B------:R-:W-:Y:S02]  /*16d0*/  UIMAD.WIDE.U32 UR6, UR4, UR14, URZ ;  /* 0x0000000e040672a5 */ /* 0x000fe4000f8e00ff */
[----:B------:R-:W-:-:S02]  /*16e0*/  UISETP.GE.OR UP0, UPT, UR12, UR8, UP0 ;  /* 0x000000080c00728c */ /* 0x000fc40008706670 */
[----:B------:R-:W-:-:S03]  /*16f0*/  UIMAD.WIDE.U32 UR8, UR12, UR14, URZ ;  /* 0x0000000e0c0872a5 */ /* 0x000fc6000f8e00ff */
[----:B------:R-:W-:Y:S01]  /*1700*/  UMOV UR6, UR7 ;  /* 0x0000000700067c82 */ /* 0x000fe20008000000 */
[----:B------:R-:W-:Y:S02]  /*1710*/  UIADD3 UR7, UPT, UPT, -UR4, URZ, URZ ;  /* 0x000000ff04077290 */ /* 0x000fe4000fffe1ff */
[----:B------:R-:W-:Y:S02]  /*1720*/  USHF.R.U32.HI UR6, URZ, UR15, UR6 ;  /* 0x0000000fff067299 */ /* 0x000fe40008011606 */
[----:B------:R-:W-:Y:S02]  /*1730*/  UIMAD UR30, UR18, UR7, UR30 ;  /* 0x00000007121e72a4 */ /* 0x000fe4000f8e021e */
[----:B------:R-:W-:Y:S01]  /*1740*/  USEL UR6, UR4, UR6, !UP2 ;  /* 0x0000000604067287 */ /* 0x000fe2000d000000 */
[----:B------:R-:W-:Y:S02]  /*1750*/  @!UP0 UMOV UR5, UR9 ;  /* 0x0000000900058c82 */ /* 0x000fe40008000000 */
[----:B------:R-:W-:-:S02]  /*1760*/  @!UP0 USHF.R.U32.HI UR5, URZ, UR15, UR5 ;  /* 0x0000000fff058299 */ /* 0x000fc40008011605 */
[----:B------:R-:W-:Y:S02]  /*1770*/  UIADD3 UR7, UPT, UPT, -UR6, URZ, URZ ;  /* 0x000000ff06077290 */ /* 0x000fe4000fffe1ff */
[----:B------:R-:W-:Y:S02]  /*1780*/  @!UP0 USEL UR5, UR12, UR5, !UP2 ;  /* 0x000000050c058287 */ /* 0x000fe4000d000000 */
[----:B------:R-:W-:Y:S02]  /*1790*/  UIMAD UR7, UR21, UR7, UR4 ;  /* 0x00000007150772a4 */ /* 0x000fe4000f8e0204 */
[----:B------:R-:W-:Y:S02]  /*17a0*/  @!UP0 UIADD3 UR6, UPT, UPT, UR6, -UR5, URZ ;  /* 0x8000000506068290 */ /* 0x000fe4000fffe0ff */
[----:B------:R-:W-:Y:S02]  /*17b0*/  @!UP0 UIMAD UR7, UR7, UR13, UR5 ;  /* 0x0000000d070782a4 */ /* 0x000fe4000f8e0205 */
[----:B------:R-:W-:-:S04]  /*17c0*/  @!UP0 UIMAD UR4, UR6, UR21, UR12 ;  /* 0x00000015060482a4 */ /* 0x000fc8000f8e020c */
[----:B------:R-:W-:Y:S01]  /*17d0*/  UIMAD UR30, UR4, UR18, UR30 ;  /* 0x00000012041e72a4 */ /* 0x000fe2000f8e021e */
[----:B------:R-:W-:Y:S02]  /*17e0*/  @!UP0 UMOV UR12, UR7 ;  /* 0x00000007000c8c82 */ /* 0x000fe40008000000 */
[----:B------:R-:W-:-:S12]  /*17f0*/  UIMAD UR26, UR12, UR23, UR26 ;  /* 0x000000170c1a72a4 */ /* 0x000fd8000f8e021a */
.L_x_19:
[----:B------:R-:W-:Y:S02]  /*1800*/  UISETP.NE.AND UP2, UPT, UR27, 0x1, UPT ;  /* 0x000000011b00788c */ /* 0x000fe4000bf45270 */
[----:B------:R-:W-:Y:S02]  /*1810*/  UISETP.NE.AND UP0, UPT, UR20, 0x2, UPT ;  /* 0x000000021400788c */ /* 0x000fe4000bf05270 */
[----:B------:R-:W-:-:S05]  /*1820*/  USHF.L.U32 UR25, UR28, UR25, URZ ;  /* 0x000000191c197299 */ /* 0x000fca00080006ff */
[----:B------:R-:W-:Y:S07]  /*1830*/  BRA.U UP2, `(.L_x_20) ;  /* 0x0000000102407547 */ /* 0x000fee000b800000 */
[----:B------:R-:W2:Y:S01]  /*1840*/  LDCU.128 UR8, c[0x0][0xb10] ;  /* 0x00016200ff0877ac */ /* 0x000ea20008000c00 */
[----:B------:R-:W3:Y:S01]  /*1850*/  LDCU UR12, c[0x0][0xb0c] ;  /* 0x00016180ff0c77ac */ /* 0x000ee20008000800 */
[----:B------:R-:W4:Y:S01]  /*1860*/  LDCU UR13, c[0x0][0xb20] ;  /* 0x00016400ff0d77ac */ /* 0x000f220008000800 */
[----:B--2---:R-:W-:Y:S02]  /*1870*/  UIMAD.WIDE.U32 UR4, UR26, UR8, URZ ;  /* 0x000000081a0472a5 */ /* 0x004fe4000f8e00ff */
[----:B------:R-:W-:Y:S02]  /*1880*/  UIMAD.WIDE.U32 UR6, UR30, UR11, URZ ;  /* 0x0000000b1e0672a5 */ /* 0x000fe4000f8e00ff */
[----:B---3--:R-:W-:Y:S02]  /*1890*/  UISETP.NE.AND UP2, UPT, UR12, 0x1, UPT ;  /* 0x000000010c00788c */ /* 0x008fe4000bf45270 */
[----:B------:R-:W-:-:S03]  /*18a0*/  USHF.R.U32.HI UR5, URZ, UR9, UR5 ;  /* 0x00000009ff057299 */ /* 0x000fc60008011605 */
[----:B------:R-:W-:Y:S01]  /*18b0*/  UMOV UR4, UR7 ;  /* 0x0000000700047c82 */ /* 0x000fe20008000000 */
[----:B------:R-:W-:Y:S02]  /*18c0*/  USEL UR5, UR26, UR5, !UP2 ;  /* 0x000000051a057287 */ /* 0x000fe4000d000000 */
[----:B------:R-:W-:Y:S02]  /*18d0*/  UISETP.NE.AND UP2, UPT, UR10, 0x1, UPT ;  /* 0x000000010a00788c */ /* 0x000fe4000bf45270 */
[----:B----4-:R-:W-:-:S04]  /*18e0*/  USHF.R.U32.HI UR4, URZ, UR13, UR4 ;  /* 0x0000000dff047299 */ /* 0x010fc80008011604 */
[----:B------:R-:W-:-:S04]  /*18f0*/  USEL UR4, UR30, UR4, !UP2 ;  /* 0x000000041e047287 */ /* 0x000fc8000d000000 */
[----:B------:R-:W-:Y:S02]  /*1900*/  UIADD3 UR6, UPT, UPT, -UR4, UR5, URZ ;  /* 0x0000000504067290 */ /* 0x000fe4000fffe1ff */
[----:B------:R-:W-:Y:S02]  /*1910*/  UIADD3 UR4, UPT, UPT, UR4, -UR5, URZ ;  /* 0x8000000504047290 */ /* 0x000fe4000fffe0ff */
[----:B------:R-:W-:Y:S02]  /*1920*/  UIMAD UR30, UR6, UR10, UR30 ;  /* 0x0000000a061e72a4 */ /* 0x000fe4000f8e021e */
[----:B------:R-:W-:-:S12]  /*1930*/  UIMAD UR26, UR4, UR12, UR26 ;  /* 0x0000000c041a72a4 */ /* 0x000fd8000f8e021a */
.L_x_20:
[----:B------:R-:W-:Y:S05]  /*1940*/  BRA.U !UP6, `(.L_x_21) ;  /* 0x000000010e0c7547 */ /* 0x000fea000b800000 */
[----:B------:R-:W-:Y:S01]  /*1950*/  UCGABAR_WAIT ;  /* 0x0000000000007dc7 */ /* 0x000fe20008000000 */
[----:B------:R-:W-:Y:S01]  /*1960*/  CCTL.IVALL ;  /* 0x00000000ff00798f */ /* 0x000fe20002000000 */
[----:B------:R-:W-:Y:S05]  /*1970*/  BRA `(.L_x_22) ;  /* 0x0000000000047947 */ /* 0x000fea0003800000 */
.L_x_21:
[----:B------:R-:W-:Y:S06]  /*1980*/  BAR.SYNC.DEFER_BLOCKING 0x0 ;  /* 0x0000000000007b1d */ /* 0x000fec0000010000 */
.L_x_22:
[----:B------:R-:W-:Y:S05]  /*1990*/  BRA.U UP0, `(.L_x_23) ;  /* 0x00000019009c7547 */ /* 0x000fea000b800000 */
[----:B------:R-:W2:Y:S01]  /*19a0*/  LDCU UR6, c[0x0][0x38c] ;  /* 0x00007180ff0677ac */ /* 0x000ea20008000800 */
[----:B------:R-:W3:Y:S01]  /*19b0*/  S2UR UR8, SR_CgaCtaId ;  /* 0x00000000000879c3 */ /* 0x000ee20000008800 */
[----:B------:R-:W-:Y:S01]  /*19c0*/  PLOP3.LUT P1, PT, PT, PT, UP4, 0x80, 0x8 ;  /* 0x000000000008781c */ /* 0x000fe20003f2f048 */
[----:B------:R-:W-:Y:S01]  /*19d0*/  IMAD.MOV.U32 R12, RZ, RZ, 0x1 ;  /* 0x00000001ff0c7424 */ /* 0x000fe200078e00ff */
[----:B------:R-:W-:Y:S01]  /*19e0*/  UMOV UR13, 0x400 ;  /* 0x00000400000d7882 */ /* 0x000fe20000000000 */
[----:B------:R-:W-:Y:S01]  /*19f0*/  USHF.L.U32 UR44, UR22, 0x7, URZ ;  /* 0x00000007162c7899 */ /* 0x000fe200080006ff */
[----:B------:R-:W-:Y:S01]  /*1a00*/  ISETP.NE.AND P2, PT, R3, RZ, P3 ;  /* 0x000000ff0300720c */ /* 0x000fe20001f45270 */
[----:B------:R-:W-:Y:S01]  /*1a10*/  UISETP.NE.AND UP1, UPT, UR20, URZ, UPT ;  /* 0x000000ff1400728c */ /* 0x000fe2000bf25270 */
[----:B------:R-:W-:Y:S02]  /*1a20*/  PLOP3.LUT P1, PT, P1, PT, PT, 0x8, 0x80 ;  /* 0x000000000080781c */ /* 0x000fe40000f2e170 */
[----:B------:R-:W-:Y:S01]  /*1a30*/  CS2R R10, SRZ ;  /* 0x00000000000a7805 */ /* 0x000fe2000001ff00 */
[----:B------:R-:W-:Y:S01]  /*1a40*/  IMAD.MOV.U32 R9, RZ, RZ, RZ ;  /* 0x000000ffff097224 */ /* 0x000fe200078e00ff */
[----:B------:R-:W4:Y:S01]  /*1a50*/  LDCU UR40, c[0x0][0x370] ;  /* 0x00006e00ff2877ac */ /* 0x000f220008000800 */
[----:B------:R-:W-:Y:S01]  /*1a60*/  IMAD.MOV.U32 R8, RZ, RZ, 0x1 ;  /* 0x00000001ff087424 */ /* 0x000fe200078e00ff */
[----:B------:R-:W1:Y:S01]  /*1a70*/  LDCU.64 UR28, c[0x0][0x348] ;  /* 0x00006900ff1c77ac */ /* 0x000e620008000a00 */
[----:B--2---:R-:W-:-:S02]  /*1a80*/  UIADD3 UR5, UPT, UPT, UR6, 0x1f, URZ ;  /* 0x0000001f06057890 */ /* 0x004fc4000fffe0ff */
[----:B------:R-:W-:Y:S02]  /*1a90*/  UIADD3 UR47, UPT, UPT, UR6, 0x3e, URZ ;  /* 0x0000003e062f7890 */ /* 0x000fe4000fffe0ff */
[----:B------:R-:W-:Y:S02]  /*1aa0*/  USHF.R.S32.HI UR4, URZ, 0x1f, UR5 ;  /* 0x0000001fff047899 */ /* 0x000fe40008011405 */
[----:B---3--:R-:W-:Y:S02]  /*1ab0*/  USHF.L.U32 UR24, UR8, 0xb, URZ ;  /* 0x0000000b08187899 */ /* 0x008fe400080006ff */
[----:B------:R-:W-:Y:S02]  /*1ac0*/  ULEA.HI UR4, UR4, UR5, URZ, 0x5 ;  /* 0x0000000504047291 */ /* 0x000fe4000f8f28ff */
[----:B------:R-:W-:Y:S02]  /*1ad0*/  UIADD3 UR5, UPT, UPT, UR6, -0x1, URZ ;  /* 0xffffffff06057890 */ /* 0x000fe4000fffe0ff */
[----:B------:R-:W-:-:S02]  /*1ae0*/  USHF.R.S32.HI UR42, URZ, 0x5, UR4 ;  /* 0x00000005ff2a7899 */ /* 0x000fc40008011404 */
[----:B------:R-:W-:Y:S02]  /*1af0*/  UISETP.GE.U32.AND UP2, UPT, UR5, -0x3f, UPT ;  /* 0xffffffc10500788c */ /* 0x000fe4000bf46070 */
[----:B------:R-:W-:Y:S02]  /*1b00*/  UISETP.LT.U32.AND UP0, UPT, UR42, 0x10, UPT ;  /* 0x000000102a00788c */ /* 0x000fe4000bf01070 */
[----:B------:R-:W-:Y:S02]  /*1b10*/  USHF.L.U32 UR7, UR8, 0x5, URZ ;  /* 0x0000000508077899 */ /* 0x000fe400080006ff */
[----:B------:R-:W-:Y:S02]  /*1b20*/  USEL UR41, UR42, 0x10, UP0 ;  /* 0x000000102a297887 */ /* 0x000fe40008000000 */
[----:B------:R-:W-:Y:S02]  /*1b30*/  ULOP3.LUT UR24, UR24, 0x1000, URZ, 0xc0, !UPT ;  /* 0x0000100018187892 */ /* 0x000fe4000f8ec0ff */
[----:B------:R-:W-:-:S02]  /*1b40*/  UIADD3 UR4, UPT, UPT, UR41, -0x1, URZ ;  /* 0xffffffff29047890 */ /* 0x000fc4000fffe0ff */
[----:B------:R-:W-:Y:S02]  /*1b50*/  ULEA UR13, UR8, UR13, 0x18 ;  /* 0x0000000d080d7291 */ /* 0x000fe4000f8ec0ff */
[----:B------:R-:W-:Y:S02]  /*1b60*/  ULOP3.LUT UR5, UR7, 0x40, URZ, 0xc0, !UPT ;  /* 0x0000004007057892 */ /* 0x000fe4000f8ec0ff */
[----:B------:R-:W-:Y:S02]  /*1b70*/  @UP2 UIADD3 UR4, UPT, UPT, UR41, URZ, URZ ;  /* 0x000000ff29042290 */ /* 0x000fe4000fffe0ff */
[----:B------:R-:W-:Y:S01]  /*1b80*/  USHF.L.U32 UR48, UR22, 0x6, URZ ;  /* 0x0000000616307899 */ /* 0x000fe200080006ff */
[----:B------:R-:W2:Y:S01]  /*1b90*/  LDCU UR39, c[0x0][0x374] ;  /* 0x00006e80ff2777ac */ /* 0x000ea20008000800 */
[----:B------:R-:W-:Y:S02]  /*1ba0*/  USEL UR21, UR56, 0x2, UP1 ;  /* 0x0000000238157887 */ /* 0x000fe40008800000 */
[----:B------:R-:W-:-:S02]  /*1bb0*/  UIADD3 UR24, UPT, UPT, UR13, 0x18600, UR24 ;  /* 0x000186000d187890 */ /* 0x000fc4000fffe018 */
[----:B------:R-:W-:Y:S02]  /*1bc0*/  ULOP3.LUT UR44, UR5, 0x80, UR44, 0xf8, !UPT ;  /* 0x00000080052c7892 */ /* 0x000fe4000f8ef82c */
[----:B------:R-:W-:Y:S02]  /*1bd0*/  UIADD3 UR46, UPT, UPT, UR42, -UR41, URZ ;  /* 0x800000292a2e7290 */ /* 0x000fe4000fffe0ff */
[----:B------:R-:W-:Y:S02]  /*1be0*/  UIADD3 UR27, UPT, UPT, UR4, 0x1, URZ ;  /* 0x00000001041b7890 */ /* 0x000fe4000fffe0ff */
[----:B------:R-:W-:Y:S01]  /*1bf0*/  UIADD3 UR43, UPT, UPT, -UR4, URZ, URZ ;  /* 0x000000ff042b7290 */ /* 0x000fe2000fffe1ff */
[----:B-1--4-:R-:W-:-:S11]  /*1c00*/  UMOV UR6, URZ ;  /* 0x000000ff00067c82 */ /* 0x012fd60008000000 */
.L_x_43:
[----:B-1----:R-:W1:Y:S02]  /*1c10*/  S2UR UR4, SR_CgaCtaId ;  /* 0x00000000000479c3 */ /* 0x002e640000008800 */
[----:B-1----:R-:W-:-:S09]  /*1c20*/  UISETP.NE.AND UP0, UPT, UR4, URZ, UPT ;  /* 0x000000ff0400728c */ /* 0x002fd2000bf05270 */
[----:B------:R-:W-:Y:S05]  /*1c30*/  BRA.U UP0, `(.L_x_24) ;  /* 0x0000000100287547 */ /* 0x000fea000b800000 */
[----:B------:R-:W-:Y:S02]  /*1c40*/  LEA R0, R9, UR13, 0x3 ;  /* 0x0000000d09007c11 */ /* 0x000fe4000f8e18ff */
[----:B------:R-:W-:-:S04]  /*1c50*/  SHF.L.U32 R3, R8, 0x1f, RZ ;  /* 0x0000001f08037819 */ /* 0x000fc800000006ff */
[----:B------:R-:W1:Y:S02]  /*1c60*/  SYNCS.PHASECHK.TRANS64.TRYWAIT P0, [R0+URZ+0x1c0], R3 ;  /* 0x0001c003000075a7 */ /* 0x000e6400080011ff */
[----:B-1----:R-:W-:Y:S05]  /*1c70*/  @!P0 BRA `(.L_x_25) ;  /* 0x0000008800688947 */ /* 0x002fea0003800000 */
.L_x_162:
[----:B------:R3:W-:Y:S01]  /*1c80*/  SYNCS.ARRIVE.TRANS64.A1T0 RZ, [R0+URZ+0x1b0], RZ ;  /* 0x0001b0ff00ff79a7 */ /* 0x0007e200081000ff */
[----:B------:R-:W-:-:S05]  /*1c90*/  VIADD R9, R9, 0x1 ;  /* 0x0000000109097836 */ /* 0x000fca0000000000 */
[----:B------:R-:W-:-:S04]  /*1ca0*/  ISETP.NE.AND P0, PT, R9, 0x2, PT ;  /* 0x000000020900780c */ /* 0x000fc80003f05270 */
[----:B-1----:R-:W-:Y:S02]  /*1cb0*/  SEL R3, RZ, 0x1, P0 ;  /* 0x00000001ff037807 */ /* 0x002fe40000000000 */
[----:B------:R-:W-:Y:S02]  /*1cc0*/  SEL R9, R9, RZ, P0 ;  /* 0x000000ff09097207 */ /* 0x000fe40000000000 */
[----:B------:R-:W-:-:S07]  /*1cd0*/  LOP3.LUT R8, R8, R3, RZ, 0x3c, !PT ;  /* 0x0000000308087212 */ /* 0x000fce00078e3cff */
.L_x_24:
[----:B------:R-:W-:Y:S01]  /*1ce0*/  ULEA UR4, UR6, UR13, 0x3 ;  /* 0x0000000d06047291 */ /* 0x000fe2000f8e18ff */
[----:B---3--:R-:W-:Y:S01]  /*1cf0*/  SHF.L.U32 R0, R12, 0x1f, RZ ;  /* 0x0000001f0c007819 */ /* 0x008fe200000006ff */
[----:B------:R-:W-:Y:S02]  /*1d00*/  UISETP.GE.U32.AND UP0, UPT, UR47, 0x3f, UPT ;  /* 0x0000003f2f00788c */ /* 0x000fe4000bf06070 */
[----:B------:R-:W-:Y:S01]  /*1d10*/  ULEA UR19, UR30, UR44, 0x8 ;  /* 0x0000002c1e137291 */ /* 0x000fe2000f8e40ff */
[----:B------:R-:W-:-:S04]  /*1d20*/  UMOV UR7, URZ ;  /* 0x000000ff00077c82 */ /* 0x000fc80008000000 */
[----:B------:R1:W3:Y:S01]  /*1d30*/  SYNCS.PHASECHK.TRANS64.TRYWAIT P0, [UR4+0x80], R0 ;  /* 0x00008000ff0075a7 */ /* 0x0002e20008001104 */
[----:B------:R-:W-:-:S04]  /*1d40*/  ULEA.HI UR4, UR26, UR26, URZ, 0x1 ;  /* 0x0000001a1a047291 */ /* 0x000fc8000f8f08ff */
[----:B------:R-:W-:-:S04]  /*1d50*/  USHF.L.U32 UR4, UR4, 0x6, URZ ;  /* 0x0000000604047899 */ /* 0x000fc800080006ff */
[----:B------:R-:W-:-:S04]  /*1d60*/  ULOP3.LUT UR35, UR4, 0xffffff80, URZ, 0xc0, !UPT ;  /* 0xffffff8004237892 */ /* 0x000fc8000f8ec0ff */
[----:B------:R-:W-:Y:S01]  /*1d70*/  ULOP3.LUT UR35, UR35, 0x40, UR48, 0xf8, !UPT ;  /* 0x0000004023237892 */ /* 0x000fe2000f8ef830 */
[----:B------:R-:W-:Y:S11]  /*1d80*/  BRA.U !UP0, `(.L_x_26) ;  /* 0x0000000108c07547 */ /* 0x000ff6000b800000 */
[----:B------:R-:W-:Y:S01]  /*1d90*/  UMOV UR12, UR43 ;  /* 0x0000002b000c7c82 */ /* 0x000fe20008000000 */
[----:B------:R-:W-:Y:S01]  /*1da0*/  UMOV UR4, UR6 ;  /* 0x0000000600047c82 */ /* 0x000fe20008000000 */
[----:B------:R-:W-:-:S05]  /*1db0*/  UMOV UR34, URZ ;  /* 0x000000ff00227c82 */ /* 0x000fca0008000000 */
.L_x_32:
[----:B------:R-:W-:Y:S01]  /*1dc0*/  ULEA UR33, UR4, UR13, 0x3 ;  /* 0x0000000d04217291 */ /* 0x000fe2000f8e18ff */
[----:B------:R-:W-:Y:S01]  /*1dd0*/  @P3 MOV R2, 0x6000 ;  /* 0x0000600000023802 */ /* 0x000fe20000000f00 */
[----:B-1-34-:R-:W-:Y:S10]  /*1de0*/  @P0 BRA `(.L_x_27) ;  /* 0x00000000000c0947 */ /* 0x01aff40003800000 */
[----:B------:R-:W-:-:S04]  /*1df0*/  SHF.L.U32 R3, R12, 0x1f, RZ ;  /* 0x0000001f0c037819 */ /* 0x000fc800000006ff */
[----:B------:R-:W3:Y:S02]  /*1e00*/  SYNCS.PHASECHK.TRANS64.TRYWAIT P0, [UR33+0x80], R3 ;  /* 0x00008003ff0075a7 */ /* 0x000ee40008001121 */
[----:B---3--:R-:W-:Y:S05]  /*1e10*/  @!P0 BRA `(.L_x_28) ;  /* 0x0000008800148947 */ /* 0x008fea0003800000 */
.L_x_27:
[----:B------:R3:W-:Y:S01]  /*1e20*/  @P3 SYNCS.ARRIVE.TRANS64 RZ, [UR33], R2 ;  /* 0x00000002ffff39a7 */ /* 0x0007e20008000021 */
[----:B------:R-:W-:Y:S02]  /*1e30*/  ULOP3.LUT UR5, UR21, 0x2, URZ, 0xfc, !UPT ;  /* 0x0000000215057892 */ /* 0x000fe4000f8efcff */
[----:B------:R-:W-:Y:S02]  /*1e40*/  UIADD3 UR12, UPT, UPT, UR12, 0x1, URZ ;  /* 0x000000010c0c7890 */ /* 0x000fe4000fffe0ff */
[----:B------:R-:W-:Y:S02]  /*1e50*/  UISETP.NE.AND UP0, UPT, UR5, 0x2, UPT ;  /* 0x000000020500788c */ /* 0x000fe4000bf05270 */
[----:B------:R-:W-:-:S07]  /*1e60*/  UISETP.NE.AND UP2, UPT, UR12, 0x1, UPT ;  /* 0x000000010c00788c */ /* 0x000fce000bf45270 */
[----:B------:R-:W-:Y:S05]  /*1e70*/  BRA.U UP0, `(.L_x_29) ;  /* 0x0000000100047547 */ /* 0x000fea000b800000 */
[----:B--2---:R-:W-:Y:S05]  /*1e80*/  BPT.TRAP 0x1 ;  /* 0x000000040000795c */ /* 0x004fea0000300000 */
.L_x_29:
[----:B------:R-:W-:Y:S04]  /*1e90*/  BSSY.RECONVERGENT B0, `(.L_x_30) ;  /* 0x0000003000007945 */ /* 0x000fe80003800200 */
[----:B------:R-:W-:Y:S05]  /*1ea0*/  @!P2 BRA `(.L_x_31) ;  /* 0x000000000004a947 */ /* 0x000fea0003800000 */
[----:B--2---:R-:W-:Y:S05]  /*1eb0*/  BPT.TRAP 0x1 ;  /* 0x000000040000795c */ /* 0x004fea0000300000 */
.L_x_31:
[----:B--2---:R-:W-:Y:S05]  /*1ec0*/  BSYNC.RECONVERGENT B0 ;  /* 0x0000000000007941 */ /* 0x004fea0003800200 */
.L_x_30:
[----:B------:R-:W-:Y:S02]  /*1ed0*/  UIADD3 UR5, UPT, UPT, UR4, 0x1, URZ ;  /* 0x0000000104057890 */ /* 0x000fe4000fffe0ff */
[----:B------:R-:W-:Y:S02]  /*1ee0*/  ULEA UR32, UR4, UR13, 0xc ;  /* 0x0000000d04207291 */ /* 0x000fe4000f8e60ff */
[----:B------:R-:W-:Y:S02]  /*1ef0*/  UISETP.NE.AND UP0, UPT, UR5, 0x10, UPT ;  /* 0x000000100500788c */ /* 0x000fe4000bf05270 */
[----:B------:R-:W-:Y:S02]  /*1f00*/  UIADD3 UR10, UP1, UPT, UR28, 0x80, URZ ;  /* 0x000000801c0a7890 */ /* 0x000fe4000ff3e0ff */
[----:B------:R-:W-:Y:S02]  /*1f10*/  USEL UR7, URZ, 0x1, UP0 ;  /* 0x00000001ff077887 */ /* 0x000fe40008000000 */
[----:B------:R-:W-:-:S02]  /*1f20*/  USEL UR6, UR5, URZ, UP0 ;  /* 0x000000ff05067287 */ /* 0x000fc40008000000 */
[----:B------:R-:W-:Y:S02]  /*1f30*/  UIADD3 UR8, UP0, UPT, UR28, 0x180, URZ ;  /* 0x000001801c087890 */ /* 0x000fe4000ff1e0ff */
[----:B------:R-:W-:Y:S01]  /*1f40*/  ULEA UR5, UR6, UR13, 0x3 ;  /* 0x0000000d06057291 */ /* 0x000fe2000f8e18ff */
[----:B------:R-:W-:Y:S01]  /*1f50*/  LOP3.LUT R12, R12, UR7, RZ, 0x3c, !PT ;  /* 0x000000070c0c7c12 */ /* 0x000fe2000f8e3cff */
[----:B------:R-:W-:Y:S02]  /*1f60*/  ULOP3.LUT UR33, UR33, 0xfefffff8, URZ, 0xc0, !UPT ;  /* 0xfefffff821217892 */ /* 0x000fe4000f8ec0ff */
[----:B------:R-:W-:Y:S01]  /*1f70*/  ULEA UR16, UR4, UR24, 0xd ;  /* 0x0000001804107291 */ /* 0x000fe2000f8e68ff */
[----:B-1----:R-:W-:Y:S01]  /*1f80*/  SHF.L.U32 R0, R12, 0x1f, RZ ;  /* 0x0000001f0c007819 */ /* 0x002fe200000006ff */
[----:B------:R-:W-:Y:S02]  /*1f90*/  UIADD3.X UR11, UPT, UPT, URZ, UR29, URZ, UP1, !UPT ;  /* 0x0000001dff0b7290 */ /* 0x000fe40008ffe4ff */
[----:B------:R-:W-:Y:S01]  /*1fa0*/  UIADD3 UR32, UPT, UPT, UR32, 0x8600, URZ ;  /* 0x0000860020207890 */ /* 0x000fe2000fffe0ff */
[----:B------:R4:W1:Y:S01]  /*1fb0*/  SYNCS.PHASECHK.TRANS64.TRYWAIT P0, [UR5+0x80], R0 ;  /* 0x00008000ff0075a7 */ /* 0x0008620008001105 */
[----:B------:R-:W-:-:S02]  /*1fc0*/  UIADD3.X UR9, UPT, UPT, URZ, UR29, URZ, UP0, !UPT ;  /* 0x0000001dff097290 */ /* 0x000fc400087fe4ff */
[----:B------:R-:W-:Y:S01]  /*1fd0*/  UPRMT UR4, URZ, 0x5410, UR25 ;  /* 0x00005410ff047896 */ /* 0x000fe20008000019 */
[----:B------:R-:W-:Y:S01]  /*1fe0*/  UMOV UR14, 0x0 ;  /* 0x00000000000e7882 */ /* 0x000fe20000000000 */
[----:B------:R-:W-:Y:S01]  /*1ff0*/  UMOV UR15, 0x10000000 ;  /* 0x10000000000f7882 */ /* 0x000fe20000000000 */
[----:B------:R-:W-:Y:S01]  /*2000*/  UMOV UR18, UR34 ;  /* 0x0000002200127c82 */ /* 0x000fe20008000000 */
[----:B------:R-:W-:Y:S01]  /*2010*/  UMOV UR20, UR36 ;  /* 0x0000002400147c82 */ /* 0x000fe20008000000 */
[----:B------:R-:W-:Y:S01]  /*2020*/  UMOV UR17, UR33 ;  /* 0x0000002100117c82 */ /* 0x000fe20008000000 */
[----:B------:R2:W-:Y:S01]  /*2030*/  UTMALDG.3D.2CTA [UR32], [UR10], desc[UR14] ;  /* 0x00000e200a0075b4 */ /* 0x0005e20008211000 */
[----:B------:R-:W-:Y:S02]  /*2040*/  UMOV UR7, UR27 ;  /* 0x0000001b00077c82 */ /* 0x000fe40008000000 */
[----:B------:R3:W-:Y:S01]  /*2050*/  UTMALDG.3D.MULTICAST.2CTA [UR16], [UR8], UR4, desc[UR14] ;  /* 0x00000e10080073b4 */ /* 0x0007e20008211804 */
[----:B--2---:R-:W-:Y:S01]  /*2060*/  UIADD3 UR34, UPT, UPT, UR34, 0x20, URZ ;  /* 0x0000002022227890 */ /* 0x004fe2000fffe0ff */
[----:B---3--:R-:W-:Y:S01]  /*2070*/  UMOV UR4, UR6 ;  /* 0x0000000600047c82 */ /* 0x008fe20008000000 */
[----:B------:R-:W-:Y:S10]  /*2080*/  BRA.U UP2, `(.L_x_32) ;  /* 0xfffffffd024c7547 */ /* 0x000ff4000b83ffff */
.L_x_26:
[----:B------:R-:W-:Y:S01]  /*2090*/  ULEA UR4, UR6, UR13, 0x3 ;  /* 0x0000000d06047291 */ /* 0x000fe2000f8e18ff */
[----:B-1--4-:R-:W-:Y:S01]  /*20a0*/  SHF.L.U32 R0, R12, 0x1f, RZ ;  /* 0x0000001f0c007819 */ /* 0x012fe200000006ff */
[----:B------:R-:W-:Y:S01]  /*20b0*/  @!P1 SYNCS.ARRIVE.TRANS64.A1T0 RZ, [UR13+0x148], RZ ;  /* 0x000148ffffff99a7 */ /* 0x000fe2000810000d */
[----:B------:R-:W-:-:S06]  /*20c0*/  UISETP.GT.AND UP0, UPT, UR42, UR41, UPT ;  /* 0x000000292a00728c */ /* 0x000fcc000bf04270 */
[----:B---3--:R1:W3:Y:S03]  /*20d0*/  SYNCS.PHASECHK.TRANS64.TRYWAIT P0, [UR4+0x80], R0 ;  /* 0x00008000ff0075a7 */ /* 0x0082e60008001104 */
[----:B------:R-:W-:Y:S05]  /*20e0*/  BRA.U !UP0, `(.L_x_33) ;  /* 0x0000000108c07547 */ /* 0x000fea000b800000 */
[----:B------:R-:W-:Y:S01]  /*20f0*/  UIADD3 UR26, UPT, UPT, UR46, UR7, URZ ;  /* 0x000000072e1a7290 */ /* 0x000fe2000fffe0ff */
[----:B------:R-:W-:-:S11]  /*2100*/  UMOV UR4, UR6 ;  /* 0x0000000600047c82 */ /* 0x000fd60008000000 */
.L_x_39:
[----:B------:R-:W-:Y:S01]  /*2110*/  ULEA UR9, UR4, UR13, 0x3 ;  /* 0x0000000d04097291 */ /* 0x000fe2000f8e18ff */
[----:B---3--:R-:W-:Y:S01]  /*2120*/  @P3 MOV R2, 0x6000 ;  /* 0x0000600000023802 */ /* 0x008fe20000000f00 */
[----:B-1-34-:R-:W-:Y:S10]  /*2130*/  @P0 BRA `(.L_x_34) ;  /* 0x00000000000c0947 */ /* 0x01aff40003800000 */
[----:B------:R-:W-:-:S04]  /*2140*/  SHF.L.U32 R3, R12, 0x1f, RZ ;  /* 0x0000001f0c037819 */ /* 0x000fc800000006ff */
[----:B------:R-:W3:Y:S02]  /*2150*/  SYNCS.PHASECHK.TRANS64.TRYWAIT P0, [UR9+0x80], R3 ;  /* 0x00008003ff0075a7 */ /* 0x000ee40008001109 */
[----:B---3--:R-:W-:Y:S05]  /*2160*/  @!P0 BRA `(.L_x_35) ;  /* 0x0000008400588947 */ /* 0x008fea0003800000 */
.L_x_34:
[----:B------:R3:W-:Y:S01]  /*2170*/  @P3 SYNCS.ARRIVE.TRANS64 RZ, [UR9], R2 ;  /* 0x00000002ffff39a7 */ /* 0x0007e20008000009 */
[----:B------:R-:W-:-:S04]  /*2180*/  ULOP3.LUT UR5, UR21, 0x2, URZ, 0xfc, !UPT ;  /* 0x0000000215057892 */ /* 0x000fc8000f8efcff */
[----:B------:R-:W-:-:S09]  /*2190*/  UISETP.NE.AND UP0, UPT, UR5, 0x2, UPT ;  /* 0x000000020500788c */ /* 0x000fd2000bf05270 */
[----:B------:R-:W-:Y:S05]  /*21a0*/  BRA.U UP0, `(.L_x_36) ;  /* 0x0000000100047547 */ /* 0x000fea000b800000 */
[----:B--2---:R-:W-:Y:S05]  /*21b0*/  BPT.TRAP 0x1 ;  /* 0x000000040000795c */ /* 0x004fea0000300000 */
.L_x_36:
[----:B------:R-:W-:Y:S04]  /*21c0*/  BSSY.RECONVERGENT B0, `(.L_x_37) ;  /* 0x0000003000007945 */ /* 0x000fe80003800200 */
[----:B------:R-:W-:Y:S05]  /*21d0*/  @!P2 BRA `(.L_x_38) ;  /* 0x000000000004a947 */ /* 0x000fea0003800000 */
[----:B--2---:R-:W-:Y:S05]  /*21e0*/  BPT.TRAP 0x1 ;  /* 0x000000040000795c */ /* 0x004fea0000300000 */
.L_x_38:
[----:B--2---:R-:W-:Y:S05]  /*21f0*/  BSYNC.RECONVERGENT B0 ;  /* 0x0000000000007941 */ /* 0x004fea0003800200 */
.L_x_37:
[----:B------:R-:W-:Y:S02]  /*2200*/  UIADD3 UR5, UPT, UPT, UR4, 0x1, URZ ;  /* 0x0000000104057890 */ /* 0x000fe4000fffe0ff */
[----:B------:R-:W-:Y:S02]  /*2210*/  USHF.L.U32 UR10, UR7, 0x5, URZ ;  /* 0x00000005070a7899 */ /* 0x000fe400080006ff */
[----:B------:R-:W-:Y:S02]  /*2220*/  UISETP.NE.AND UP0, UPT, UR5, 0x10, UPT ;  /* 0x000000100500788c */ /* 0x000fe4000bf05270 */
[----:B------:R-:W-:Y:S02]  /*2230*/  UIADD3 UR7, UPT, UPT, UR7, 0x1, URZ ;  /* 0x0000000107077890 */ /* 0x000fe4000fffe0ff */
[----:B------:R-:W-:Y:S02]  /*2240*/  USEL UR8, URZ, 0x1, UP0 ;  /* 0x00000001ff087887 */ /* 0x000fe40008000000 */
[----:B------:R-:W-:-:S02]  /*2250*/  USEL UR6, UR5, URZ, UP0 ;  /* 0x000000ff05067287 */ /* 0x000fc40008000000 */
[----:B------:R-:W-:Y:S02]  /*2260*/  UIADD3 UR22, UP0, UPT, UR28, 0x180, URZ ;  /* 0x000001801c167890 */ /* 0x000fe4000ff1e0ff */
[----:B------:R-:W-:Y:S01]  /*2270*/  LOP3.LUT R12, R12, UR8, RZ, 0x3c, !PT ;  /* 0x000000080c0c7c12 */ /* 0x000fe2000f8e3cff */
[----:B------:R-:W-:Y:S02]  /*2280*/  ULEA UR8, UR4, UR13, 0xc ;  /* 0x0000000d04087291 */ /* 0x000fe4000f8e60ff */
[----:B------:R-:W-:Y:S01]  /*2290*/  UIADD3 UR14, UP1, UPT, UR28, 0x80, URZ ;  /* 0x000000801c0e7890 */ /* 0x000fe2000ff3e0ff */
[----:B-1----:R-:W-:Y:S01]  /*22a0*/  SHF.L.U32 R0, R12, 0x1f, RZ ;  /* 0x0000001f0c007819 */ /* 0x002fe200000006ff */
[----:B------:R-:W-:Y:S02]  /*22b0*/  UIADD3.X UR23, UPT, UPT, URZ, UR29, URZ, UP0, !UPT ;  /* 0x0000001dff177290 */ /* 0x000fe400087fe4ff */
[----:B------:R-:W-:Y:S02]  /*22c0*/  UISETP.NE.AND UP0, UPT, UR7, UR26, UPT ;  /* 0x0000001a0700728c */ /* 0x000fe4000bf05270 */
[----:B------:R-:W-:-:S02]  /*22d0*/  ULEA UR5, UR6, UR13, 0x3 ;  /* 0x0000000d06057291 */ /* 0x000fc4000f8e18ff */
[----:B------:R-:W-:Y:S02]  /*22e0*/  ULOP3.LUT UR9, UR9, 0xfefffff8, URZ, 0xc0, !UPT ;  /* 0xfefffff809097892 */ /* 0x000fe4000f8ec0ff */
[----:B------:R-:W-:Y:S02]  /*22f0*/  ULEA UR16, UR4, UR24, 0xd ;  /* 0x0000001804107291 */ /* 0x000fe4000f8e68ff */
[----:B------:R-:W-:Y:S02]  /*2300*/  UIADD3 UR8, UPT, UPT, UR8, 0x8600, URZ ;  /* 0x0000860008087890 */ /* 0x000fe4000fffe0ff */
[----:B------:R-:W-:Y:S01]  /*2310*/  UIADD3.X UR15, UPT, UPT, URZ, UR29, URZ, UP1, !UPT ;  /* 0x0000001dff0f7290 */ /* 0x000fe20008ffe4ff */
[----:B------:R4:W1:Y:S01]  /*2320*/  SYNCS.PHASECHK.TRANS64.TRYWAIT P0, [UR5+0x80], R0 ;  /* 0x00008000ff0075a7 */ /* 0x0008620008001105 */
[----:B------:R-:W-:Y:S01]  /*2330*/  UPRMT UR4, URZ, 0x5410, UR25 ;  /* 0x00005410ff047896 */ /* 0x000fe20008000019 */
[----:B------:R-:W-:Y:S01]  /*2340*/  UMOV UR30, 0x0 ;  /* 0x00000000001e7882 */ /* 0x000fe20000000000 */
[----:B------:R-:W-:Y:S01]  /*2350*/  UMOV UR31, 0x10000000 ;  /* 0x10000000001f7882 */ /* 0x000fe20000000000 */
[----:B------:R-:W-:Y:S01]  /*2360*/  UMOV UR11, UR35 ;  /* 0x00000023000b7c82 */ /* 0x000fe20008000000 */
[----:B------:R-:W-:Y:S01]  /*2370*/  UMOV UR12, UR36 ;  /* 0x00000024000c7c82 */ /* 0x000fe20008000000 */
[----:B------:R-:W-:Y:S01]  /*2380*/  UMOV UR20, UR36 ;  /* 0x0000002400147c82 */ /* 0x000fe20008000000 */
[----:B------:R-:W-:Y:S01]  /*2390*/  UMOV UR17, UR9 ;  /* 0x0000000900117c82 */ /* 0x000fe20008000000 */
[----:B------:R-:W-:Y:S01]  /*23a0*/  UMOV UR18, UR10 ;  /* 0x0000000a00127c82 */ /* 0x000fe20008000000 */
[----:B------:R-:W-:Y:S01]  /*23b0*/  UTMALDG.3D.2CTA [UR8], [UR14], desc[UR30] ;  /* 0x00001e080e0075b4 */ /* 0x000fe20008211000 */
[----:B------:R2:W-:Y:S02]  /*23c0*/  UTMALDG.3D.MULTICAST.2CTA [UR16], [UR22], UR4, desc[UR30] ;  /* 0x00001e10160073b4 */ /* 0x0005e40008211804 */
[----:B--2---:R-:W-:Y:S01]  /*23d0*/  UMOV UR4, UR6 ;  /* 0x0000000600047c82 */ /* 0x004fe20008000000 */
[----:B------:R-:W-:Y:S05]  /*23e0*/  BRA.U UP0, `(.L_x_39) ;  /* 0xfffffffd00487547 */ /* 0x000fea000b83ffff */
.L_x_33:
[C---:B------:R-:W-:Y:S01]  /*23f0*/  LEA R3, R11.reuse, UR13, 0x3 ;  /* 0x0000000d0b037c11 */ /* 0x040fe2000f8e18ff */
[----:B------:R-:W-:Y:S01]  /*2400*/  NOP ;  /* 0x0000000000007918 */ /* 0x000fe20000000000 */
[----:B-1--4-:R-:W-:Y:S02]  /*2410*/  SHF.L.U32 R0, R10, 0x1f, RZ ;  /* 0x0000001f0a007819 */ /* 0x012fe400000006ff */
[----:B------:R-:W-:Y:S02]  /*2420*/  LEA R5, R11, UR13, 0x4 ;  /* 0x0000000d0b057c11 */ /* 0x000fe4000f8e20ff */
[----:B---3--:R-:W1:Y:S02]  /*2430*/  SYNCS.PHASECHK.TRANS64.TRYWAIT P0, [R3+URZ+0x150], R0 ;  /* 0x00015000030075a7 */ /* 0x008e6400080011ff */
[----:B-1----:R-:W-:Y:S05]  /*2440*/  @!P0 BRA `(.L_x_40) ;  /* 0x0000008000b88947 */ /* 0x002fea0003800000 */
.L_x_165:
[----:B------:R-:W3:Y:S01]  /*2450*/  LDS.128 R4, [R5+0x1e0] ;  /* 0x0001e00005047984 */ /* 0x000ee20000000c00 */
[----:B------:R-:W-:Y:S01]  /*2460*/  UISETP.GE.AND UP0, UPT, UR45, 0x1, UPT ;  /* 0x000000012d00788c */ /* 0x000fe2000bf06270 */
[----:B------:R-:W-:Y:S01]  /*2470*/  @!PT LDS RZ, [RZ] ;  /* 0x00000000fffff984 */ /* 0x000fe20000000800 */
[----:B------:R-:W-:Y:S01]  /*2480*/  @!PT LDS RZ, [RZ] ;  /* 0x00000000fffff984 */ /* 0x000fe20000000800 */
[----:B------:R-:W-:Y:S01]  /*2490*/  @!PT LDS RZ, [RZ] ;  /* 0x00000000fffff984 */ /* 0x000fe20000000800 */
[----:B------:R-:W-:Y:S01]  /*24a0*/  @!PT LDS RZ, [RZ] ;  /* 0x00000000fffff984 */ /* 0x000fe20000000800 */
[----:B------:R4:W-:Y:S06]  /*24b0*/  MEMBAR.ALL.CTA ;  /* 0x0000000000007992 */ /* 0x0009ec0000008000 */
[----:B----4-:R-:W4:Y:S01]  /*24c0*/  FENCE.VIEW.ASYNC.S ;  /* 0x00000000000073c6 */ /* 0x010f220000000000 */
[----:B---3--:R-:W-:-:S13]  /*24d0*/  LOP3.LUT P0, RZ, R6, 0x1, RZ, 0xc0, !PT ;  /* 0x0000000106ff7812 */ /* 0x008fda000780c0ff */
[----:B----4-:R-:W-:Y:S01]  /*24e0*/  VOTEU.ANY UP1, P0 ;  /* 0x0000000000ff7886 */ /* 0x010fe20000020100 */
[----:B------:R-:W-:-:S13]  /*24f0*/  PLOP3.LUT P0, PT, PT, PT, UP1, 0x80, 0x8 ;  /* 0x000000000008781c */ /* 0x000fda0003f0f018 */
[----:B-1----:R-:W-:Y:S02]  /*2500*/  @P0 LOP3.LUT R0, R5, 0xffff, RZ, 0xc0, !PT ;  /* 0x0000ffff05000812 */ /* 0x002fe400078ec0ff */
[----:B------:R-:W-:Y:S02]  /*2510*/  @P0 MOV R2, R4 ;  /* 0x0000000400020202 */ /* 0x000fe40000000f00 */
[----:B------:R-:W-:Y:S01]  /*2520*/  @P0 R2UR UR5, R0 ;  /* 0x00000000000502ca */ /* 0x000fe200000e0000 */
[----:B------:R-:W-:Y:S01]  /*2530*/  VIADD R0, R3, 0x160 ;  /* 0x0000016003007836 */ /* 0x000fe20000000000 */
[----:B------:R-:W-:Y:S02]  /*2540*/  @P0 SHF.R.U32.HI R4, RZ, 0x10, R5 ;  /* 0x00000010ff040819 */ /* 0x000fe40000011605 */
[----:B------:R-:W-:Y:S02]  /*2550*/  @P0 R2UR UR7, R2 ;  /* 0x00000000020702ca */ /* 0x000fe400000e0000 */
[----:B------:R-:W-:-:S02]  /*2560*/  PRMT R0, RZ, 0x654, R0 ;  /* 0x00000654ff007816 */ /* 0x000fc40000000000 */
[----:B------:R-:W-:Y:S02]  /*2570*/  @P0 R2UR UR4, R4 ;  /* 0x00000000040402ca */ /* 0x000fe400000e0000 */
[----:B------:R1:W-:Y:S03]  /*2580*/  SYNCS.ARRIVE.TRANS64.RED.A1T0 RZ, [R0+URZ], RZ ;  /* 0x000000ff00ff79a7 */ /* 0x0003e600081004ff */
[----:B------:R-:W-:-:S04]  /*2590*/  @UP1 UMOV UR37, UR5 ;  /* 0x0000000500251c82 */ /* 0x000fc80008000000 */
[----:B------:R-:W-:-:S04]  /*25a0*/  @UP1 UMOV UR38, UR7 ;  /* 0x0000000700261c82 */ /* 0x000fc80008000000 */
[----:B------:R-:W-:Y:S01]  /*25b0*/  @UP1 UMOV UR36, UR4 ;  /* 0x0000000400241c82 */ /* 0x000fe20008000000 */
[----:B------:R-:W-:Y:S05]  /*25c0*/  BRA.U !UP0, `(.L_x_41) ;  /* 0x0000000108d47547 */ /* 0x000fea000b800000 */
[----:B------:R-:W2:Y:S01]  /*25d0*/  LDCU.128 UR16, c[0x0][0xb10] ;  /* 0x00016200ff1077ac */ /* 0x000ea20008000c00 */
[----:B------:R-:W3:Y:S01]  /*25e0*/  LDCU UR12, c[0x0][0xb20] ;  /* 0x00016400ff0c77ac */ /* 0x000ee20008000800 */
[----:B------:R-:W4:Y:S01]  /*25f0*/  LDCU UR20, c[0x0][0xb0c] ;  /* 0x00016180ff1477ac */ /* 0x000f220008000800 */
[----:B------:R-:W1:Y:S01]  /*2600*/  LDCU.64 UR8, c[0x0][0xb28] ;  /* 0x00016500ff0877ac */ /* 0x000e620008000a00 */
[----:B------:R-:W-:Y:S02]  /*2610*/  UISETP.NE.AND UP3, UPT, UR45, 0x1, UPT ;  /* 0x000000012d00788c */ /* 0x000fe4000bf65270 */
[----:B--2---:R-:W-:Y:S02]  /*2620*/  UIMAD.WIDE.U32 UR10, UR39, UR19, URZ ;  /* 0x00000013270a72a5 */ /* 0x004fe4000f8e00ff */
[----:B------:R-:W-:Y:S02]  /*2630*/  UIMAD.WIDE.U32 UR4, UR40, UR16, URZ ;  /* 0x00000010280472a5 */ /* 0x000fe4000f8e00ff */
[----:B------:R-:W-:-:S02]  /*2640*/  UISETP.NE.AND UP0, UPT, UR18, 0x1, UPT ;  /* 0x000000011200788c */ /* 0x000fc4000bf05270 */
[----:B------:R-:W-:Y:S01]  /*2650*/  UIMAD.WIDE.U32 UR22, UR37, UR19, URZ ;  /* 0x00000013251672a5 */ /* 0x000fe2000f8e00ff */
[----:B------:R-:W-:Y:S02]  /*2660*/  UMOV UR10, UR11 ;  /* 0x0000000b000a7c82 */ /* 0x000fe40008000000 */
[----:B------:R-:W-:Y:S01]  /*2670*/  UMOV UR4, UR5 ;  /* 0x0000000500047c82 */ /* 0x000fe20008000000 */
[----:B---3--:R-:W-:Y:S02]  /*2680*/  USHF.R.U32.HI UR10, URZ, UR12, UR10 ;  /* 0x0000000cff0a7299 */ /* 0x008fe4000801160a */
[----:B----4-:R-:W-:Y:S02]  /*2690*/  UISETP.NE.AND UP2, UPT, UR20, 0x1, UPT ;  /* 0x000000011400788c */ /* 0x010fe4000bf45270 */
[----:B------:R-:W-:Y:S02]  /*26a0*/  USHF.R.U32.HI UR4, URZ, UR17, UR4 ;  /* 0x00000011ff047299 */ /* 0x000fe40008011604 */
[----:B------:R-:W-:-:S02]  /*26b0*/  USEL UR5, UR39, UR10, !UP0 ;  /* 0x0000000a27057287 */ /* 0x000fc4000c000000 */
[----:B------:R-:W-:Y:S02]  /*26c0*/  USEL UR7, UR40, UR4, !UP2 ;  /* 0x0000000428077287 */ /* 0x000fe4000d000000 */
[----:B-1----:R-:W-:Y:S01]  /*26d0*/  UIMAD.WIDE.U32 UR10, UR5, UR8, URZ ;  /* 0x00000008050a72a5 */ /* 0x002fe2000f8e00ff */
[----:B------:R-:W-:Y:S01]  /*26e0*/  UMOV UR4, UR23 ;  /* 0x0000001700047c82 */ /* 0x000fe20008000000 */
[----:B------:R-:W-:Y:S02]  /*26f0*/  UIMAD.WIDE.U32 UR14, UR38, UR16, URZ ;  /* 0x00000010260e72a5 */ /* 0x000fe4000f8e00ff */
[----:B------:R-:W-:-:S03]  /*2700*/  UIMAD.WIDE.U32 UR22, UR7, UR8, URZ ;  /* 0x00000008071672a5 */ /* 0x000fc6000f8e00ff */
[----:B------:R-:W-:Y:S01]  /*2710*/  UMOV UR10, UR11 ;  /* 0x0000000b000a7c82 */ /* 0x000fe20008000000 */
[----:B------:R-:W-:Y:S02]  /*2720*/  USHF.R.U32.HI UR4, URZ, UR12, UR4 ;  /* 0x0000000cff047299 */ /* 0x000fe40008011604 */
[----:B------:R-:W-:Y:S01]  /*2730*/  @UP3 USHF.R.U32.HI UR5, URZ, UR9, UR10 ;  /* 0x00000009ff053299 */ /* 0x000fe2000801160a */
[----:B------:R-:W-:Y:S01]  /*2740*/  UMOV UR14, UR15 ;  /* 0x0000000f000e7c82 */ /* 0x000fe20008000000 */
[----:B------:R-:W-:Y:S01]  /*2750*/  UMOV UR22, UR23 ;  /* 0x0000001700167c82 */ /* 0x000fe20008000000 */
[----:B------:R-:W-:Y:S02]  /*2760*/  USHF.R.U32.HI UR17, URZ, UR17, UR14 ;  /* 0x00000011ff117299 */ /* 0x000fe4000801160e */
[----:B------:R-:W-:Y:S02]  /*2770*/  USEL UR4, UR37, UR4, !UP0 ;  /* 0x0000000425047287 */ /* 0x000fe4000c000000 */
[----:B------:R-:W-:-:S02]  /*2780*/  @UP3 USHF.R.U32.HI UR7, URZ, UR9, UR22 ;  /* 0x00000009ff073299 */ /* 0x000fc40008011616 */
[----:B------:R-:W-:Y:S02]  /*2790*/  UIMAD UR10, UR45, UR5, URZ ;  /* 0x000000052d0a72a4 */ /* 0x000fe4000f8e02ff */
[----:B------:R-:W-:Y:S02]  /*27a0*/  USEL UR5, UR38, UR17, !UP2 ;  /* 0x0000001126057287 */ /* 0x000fe4000d000000 */
[----:B------:R-:W-:Y:S02]  /*27b0*/  UIMAD UR12, UR45, UR7, URZ ;  /* 0x000000072d0c72a4 */ /* 0x000fe4000f8e02ff */
[----:B------:R-:W-:Y:S02]  /*27c0*/  UISETP.GE.AND UP0, UPT, UR4, UR10, UPT ;  /* 0x0000000a0400728c */ /* 0x000fe4000bf06270 */
[----:B------:R-:W-:Y:S02]  /*27d0*/  UIMAD.WIDE.U32 UR10, UR4, UR8, URZ ;  /* 0x00000008040a72a5 */ /* 0x000fe4000f8e00ff */
[----:B------:R-:W-:-:S02]  /*27e0*/  UISETP.GE.OR UP0, UPT, UR5, UR12, UP0 ;  /* 0x0000000c0500728c */ /* 0x000fc40008706670 */
[----:B------:R-:W-:Y:S02]  /*27f0*/  UIMAD.WIDE.U32 UR14, UR5, UR8, URZ ;  /* 0x00000008050e72a5 */ /* 0x000fe4000f8e00ff */
[----:B------:R-:W-:Y:S01]  /*2800*/  UIADD3 UR12, UPT, UPT, -UR5, URZ, URZ ;  /* 0x000000ff050c7290 */ /* 0x000fe2000fffe1ff */
[----:B------:R-:W-:Y:S01]  /*2810*/  UMOV UR10, UR11 ;  /* 0x0000000b000a7c82 */ /* 0x000fe20008000000 */
[----:B------:R-:W-:Y:S02]  /*2820*/  UIADD3 UR11, UPT, UPT, -UR4, URZ, URZ ;  /* 0x000000ff040b7290 */ /* 0x000fe4000fffe1ff */
[----:B------:R-:W-:-:S03]  /*2830*/  USHF.R.U32.HI UR10, URZ, UR9, UR10 ;  /* 0x00000009ff0a7299 */ /* 0x000fc6000801160a */
[----:B------:R-:W-:Y:S01]  /*2840*/  @!UP0 UMOV UR8, UR15 ;  /* 0x0000000f00088c82 */ /* 0x000fe20008000000 */
[----:B------:R-:W-:Y:S02]  /*2850*/  UIMAD UR11, UR18, UR11, UR37 ;  /* 0x0000000b120b72a4 */ /* 0x000fe4000f8e0225 */
[----:B------:R-:W-:Y:S02]  /*2860*/  USEL UR10, UR4, UR10, !UP3 ;  /* 0x0000000a040a7287 */ /* 0x000fe4000d800000 */
[----:B------:R-:W-:Y:S02]  /*2870*/  @!UP0 USHF.R.U32.HI UR8, URZ, UR9, UR8 ;  /* 0x00000009ff088299 */ /* 0x000fe40008011608 */
[----:B------:R-:W-:Y:S02]  /*2880*/  UIADD3 UR9, UPT, UPT, -UR10, URZ, URZ ;  /* 0x000000ff0a097290 */ /* 0x000fe4000fffe1ff */
[----:B------:R-:W-:Y:S02]  /*2890*/  @!UP0 USEL UR8, UR5, UR8, !UP3 ;  /* 0x0000000805088287 */ /* 0x000fe4000d800000 */
[----:B------:R-:W-:-:S02]  /*28a0*/  UIMAD UR9, UR45, UR9, UR4 ;  /* 0x000000092d0972a4 */ /* 0x000fc4000f8e0204 */
[----:B------:R-:W-:Y:S02]  /*28b0*/  @!UP0 UIADD3 UR10, UPT, UPT, UR10, -UR8, URZ ;  /* 0x800000080a0a8290 */ /* 0x000fe4000fffe0ff */
[----:B------:R-:W-:Y:S02]  /*28c0*/  @!UP0 UIMAD UR8, UR9, UR7, UR8 ;  /* 0x00000007090882a4 */ /* 0x000fe4000f8e0208 */
[----:B------:R-:W-:Y:S02]  /*28d0*/  @!UP0 UIMAD UR4, UR45, UR10, UR5 ;  /* 0x0000000a2d0482a4 */ /* 0x000fe4000f8e0205 */
[----:B------:R-:W-:Y:S02]  /*28e0*/  UIMAD UR7, UR20, UR12, UR38 ;  /* 0x0000000c140772a4 */ /* 0x000fe4000f8e0226 */
[----:B------:R-:W-:Y:S01]  /*28f0*/  UIMAD UR37, UR4, UR18, UR11 ;  /* 0x00000012042572a4 */ /* 0x000fe2000f8e020b */
[----:B------:R-:W-:Y:S02]  /*2900*/  @!UP0 UMOV UR5, UR8 ;  /* 0x0000000800058c82 */ /* 0x000fe40008000000 */
[----:B------:R-:W-:-:S12]  /*2910*/  UIMAD UR38, UR5, UR20, UR7 ;  /* 0x00000014052672a4 */ /* 0x000fd8000f8e0207 */
.L_x_41:
[----:B------:R-:W3:Y:S02]  /*2920*/  LDCU UR4, c[0x0][0xb30] ;  /* 0x00016600ff0477ac */ /* 0x000ee40008000800 */
[----:B---3--:R-:W-:-:S09]  /*2930*/  UISETP.NE.AND UP0, UPT, UR4, 0x1, UPT ;  /* 0x000000010400788c */ /* 0x008fd2000bf05270 */
[----:B------:R-:W-:Y:S05]  /*2940*/  BRA.U UP0, `(.L_x_42) ;  /* 0x0000000100447547 */ /* 0x000fea000b800000 */
[----:B------:R-:W3:Y:S01]  /*2950*/  LDCU.128 UR16, c[0x0][0xb10] ;  /* 0x00016200ff1077ac */ /* 0x000ee20008000c00 */
[----:B------:R-:W4:Y:S01]  /*2960*/  LDCU UR10, c[0x0][0xb0c] ;  /* 0x00016180ff0a77ac */ /* 0x000f220008000800 */
[----:B------:R-:W1:Y:S01]  /*2970*/  LDCU UR7, c[0x0][0xb20] ;  /* 0x00016400ff0777ac */ /* 0x000e620008000800 */
[----:B---3--:R-:W-:Y:S02]  /*2980*/  UIMAD.WIDE.U32 UR8, UR38, UR16, URZ ;  /* 0x00000010260872a5 */ /* 0x008fe4000f8e00ff */
[----:B------:R-:W-:Y:S02]  /*2990*/  UIMAD.WIDE.U32 UR4, UR37, UR19, URZ ;  /* 0x00000013250472a5 */ /* 0x000fe4000f8e00ff */
[----:B----4-:R-:W-:Y:S02]  /*29a0*/  UISETP.NE.AND UP2, UPT, UR10, 0x1, UPT ;  /* 0x000000010a00788c */ /* 0x010fe4000bf45270 */
[----:B------:R-:W-:Y:S01]  /*29b0*/  UISETP.NE.AND UP0, UPT, UR18, 0x1, UPT ;  /* 0x000000011200788c */ /* 0x000fe2000bf05270 */
[----:B------:R-:W-:-:S02]  /*29c0*/  UMOV UR8, UR9 ;  /* 0x0000000900087c82 */ /* 0x000fc40008000000 */
[----:B------:R-:W-:Y:S01]  /*29d0*/  UMOV UR4, UR5 ;  /* 0x0000000500047c82 */ /* 0x000fe20008000000 */
[----:B------:R-:W-:Y:S02]  /*29e0*/  USHF.R.U32.HI UR17, URZ, UR17, UR8 ;  /* 0x00000011ff117299 */ /* 0x000fe40008011608 */
[----:B-1----:R-:W-:Y:S02]  /*29f0*/  USHF.R.U32.HI UR4, URZ, UR7, UR4 ;  /* 0x00000007ff047299 */ /* 0x002fe40008011604 */
[----:B------:R-:W-:Y:S02]  /*2a00*/  USEL UR5, UR38, UR17, !UP2 ;  /* 0x0000001126057287 */ /* 0x000fe4000d000000 */
[----:B------:R-:W-:-:S04]  /*2a10*/  USEL UR4, UR37, UR4, !UP0 ;  /* 0x0000000425047287 */ /* 0x000fc8000c000000 */
[----:B------:R-:W-:Y:S02]  /*2a20*/  UIADD3 UR7, UPT, UPT, UR5, -UR4, URZ ;  /* 0x8000000405077290 */ /* 0x000fe4000fffe0ff */
[----:B------:R-:W-:Y:S02]  /*2a30*/  UIADD3 UR4, UPT, UPT, -UR5, UR4, URZ ;  /* 0x0000000405047290 */ /* 0x000fe4000fffe1ff */
[----:B------:R-:W-:Y:S02]  /*2a40*/  UIMAD UR37, UR7, UR18, UR37 ;  /* 0x00000012072572a4 */ /* 0x000fe4000f8e0225 */
[----:B------:R-:W-:-:S12]  /*2a50*/  UIMAD UR38, UR4, UR10, UR38 ;  /* 0x0000000a042672a4 */ /* 0x000fd8000f8e0226 */
.L_x_42:
[----:B------:R-:W-:Y:S01]  /*2a60*/  VIADD R11, R11, 0x1 ;  /* 0x000000010b0b7836 */ /* 0x000fe20000000000 */
[----:B------:R-:W-:Y:S02]  /*2a70*/  R2UR UR5, R83 ;  /* 0x00000000530572ca */ /* 0x000fe400000e0000 */
[----:B------:R-:W-:Y:S02]  /*2a80*/  R2UR UR4, R82 ;  /* 0x00000000520472ca */ /* 0x000fe400000e0000 */
[C---:B------:R-:W-:Y:S02]  /*2a90*/  ISETP.NE.AND P0, PT, R11.reuse, 0x2, PT ;  /* 0x000000020b00780c */ /* 0x040fe40003f05270 */
[----:B------:R-:W-:Y:S02]  /*2aa0*/  PLOP3.LUT P1, PT, PT, PT, PT, 0x80, 0x8 ;  /* 0x000000000008781c */ /* 0x000fe40003f2f070 */
[----:B------:R-:W-:Y:S02]  /*2ab0*/  SEL R3, RZ, 0x1, P0 ;  /* 0x00000001ff037807 */ /* 0x000fe40000000000 */
[----:B------:R-:W-:-:S02]  /*2ac0*/  SEL R11, R11, RZ, P0 ;  /* 0x000000ff0b0b7207 */ /* 0x000fc40000000000 */
[----:B------:R-:W-:Y:S01]  /*2ad0*/  LOP3.LUT R10, R10, R3, RZ, 0x3c, !PT ;  /* 0x000000030a0a7212 */ /* 0x000fe200078e3cff */
[----:B------:R-:W-:Y:S02]  /*2ae0*/  UIADD3 UR26, UPT, UPT, UR38, UR5, URZ ;  /* 0x00000005261a7290 */ /* 0x000fe4000fffe0ff */
[----:B------:R-:W-:Y:S01]  /*2af0*/  UIADD3 UR30, UPT, UPT, UR37, UR4, URZ ;  /* 0x00000004251e7290 */ /* 0x000fe2000fffe0ff */
[----:B------:R-:W-:Y:S11]  /*2b00*/  BRA.U UP1, `(.L_x_43) ;  /* 0xfffffff101407547 */ /* 0x000ff6000b83ffff */
[----:B------:R-:W-:Y:S01]  /*2b10*/  UIADD3 UR13, UPT, UPT, UR13, 0x80, URZ ;  /* 0x000000800d0d7890 */ /* 0x000fe2000fffe0ff */
[----:B------:R-:W-:-:S03]  /*2b20*/  SHF.L.U32 R3, R12, 0x1f, RZ ;  /* 0x0000001f0c037819 */ /* 0x000fc600000006ff */
[----:B------:R-:W-:-:S09]  /*2b30*/  ULEA UR4, UR6, UR13, 0x3 ;  /* 0x0000000d06047291 */ /* 0x000fd2000f8e18ff */
[----:B------:R-:W3:Y:S02]  /*2b40*/  SYNCS.PHASECHK.TRANS64.TRYWAIT P0, [UR4], R3 ;  /* 0x00000003ff0075a7 */ /* 0x000ee40008001104 */
[----:B---3--:R-:W-:Y:S05]  /*2b50*/  @!P0 BRA `(.L_x_44) ;  /* 0x0000007c00088947 */ /* 0x008fea0003800000 */
.L_x_167:
[----:B------:R-:W-:-:S04]  /*2b60*/  UIADD3 UR4, UPT, UPT, UR6, 0x1, URZ ;  /* 0x0000000106047890 */ /* 0x000fc8000fffe0ff */
[----:B------:R-:W-:-:S04]  /*2b70*/  UISETP.NE.AND UP0, UPT, UR4, 0x10, UPT ;  /* 0x000000100400788c */ /* 0x000fc8000bf05270 */
[----:B------:R-:W-:Y:S02]  /*2b80*/  USEL UR6, URZ, 0x1, UP0 ;  /* 0x00000001ff067887 */ /* 0x000fe40008000000 */
[----:B------:R-:W-:-:S04]  /*2b90*/  USEL UR4, UR4, URZ, UP0 ;  /* 0x000000ff04047287 */ /* 0x000fc80008000000 */
[----:B------:R-:W-:Y:S01]  /*2ba0*/  ULEA UR5, UR4, UR13, 0x3 ;  /* 0x0000000d04057291 */ /* 0x000fe2000f8e18ff */
[----:B------:R-:W-:-:S04]  /*2bb0*/  LOP3.LUT R2, R12, UR6, RZ, 0x3c, !PT ;  /* 0x000000060c027c12 */ /* 0x000fc8000f8e3cff */
[----:B-1----:R-:W-:-:S04]  /*2bc0*/  SHF.L.U32 R3, R2, 0x1f, RZ ;  /* 0x0000001f02037819 */ /* 0x002fc800000006ff */
[----:B------:R-:W1:Y:S02]  /*2bd0*/  SYNCS.PHASECHK.TRANS64.TRYWAIT P0, [UR5], R3 ;  /* 0x00000003ff0075a7 */ /* 0x000e640008001105 */
[----:B-1----:R-:W-:Y:S05]  /*2be0*/  @!P0 BRA `(.L_x_45) ;  /* 0x0000007800fc8947 */ /* 0x002fea0003800000 */
.L_x_169:
        /* <DEDUP_REMOVED lines=9> */
.L_x_171:
        /* <DEDUP_REMOVED lines=9> */
.L_x_173:
        /* <DEDUP_REMOVED lines=9> */
.L_x_175:
        /* <DEDUP_REMOVED lines=9> */
.L_x_177:
        /* <DEDUP_REMOVED lines=9> */
.L_x_179:
        /* <DEDUP_REMOVED lines=9> */
.L_x_181:
        /* <DEDUP_REMOVED lines=9> */
.L_x_183:
        /* <DEDUP_REMOVED lines=9> */
.L_x_185:
        /* <DEDUP_REMOVED lines=9> */
.L_x_187:
        /* <DEDUP_REMOVED lines=9> */
.L_x_189:
        /* <DEDUP_REMOVED lines=9> */
.L_x_191:
        /* <DEDUP_REMOVED lines=9> */
.L_x_193:
        /* <DEDUP_REMOVED lines=9> */
.L_x_195:
[----:B------:R-:W-:-:S04]  /*3340*/  UIADD3 UR4, UPT, UPT, UR4, 0x1, URZ ;  /* 0x0000000104047890 */ /* 0x000fc8000fffe0ff */
[----:B------:R-:W-:-:S04]  /*3350*/  UISETP.NE.AND UP0, UPT, UR4, 0x10, UPT ;  /* 0x000000100400788c */ /* 0x000fc8000bf05270 */
[----:B------:R-:W-:Y:S02]  /*3360*/  USEL UR5, URZ, 0x1, UP0 ;  /* 0x00000001ff057887 */ /* 0x000fe40008000000 */
[----:B------:R-:W-:-:S04]  /*3370*/  USEL UR4, UR4, URZ, UP0 ;  /* 0x000000ff04047287 */ /* 0x000fc80008000000 */
[----:B------:R-:W-:Y:S01]  /*3380*/  ULEA UR4, UR4, UR13, 0x3 ;  /* 0x0000000d04047291 */ /* 0x000fe2000f8e18ff */
[----:B-1----:R-:W-:-:S04]  /*3390*/  LOP3.LUT R3, R2, UR5, RZ, 0x3c, !PT ;  /* 0x0000000502037c12 */ /* 0x002fc8000f8e3cff */
[----:B------:R-:W-:Y:S01]  /*33a0*/  SHF.L.U32 R3, R3, 0x1f, RZ ;  /* 0x0000001f03037819 */ /* 0x000fe200000006ff */
[----:B------:R-:W-:-:S07]  /*33b0*/  IMAD.U32 R0, RZ, RZ, UR4 ;  /* 0x00000004ff007e24 */ /* 0x000fce000f8e00ff */
.L_x_59:
[----:B-1----:R1:W3:Y:S02]  /*33c0*/  SYNCS.PHASECHK.TRANS64.TRYWAIT P0, [R0+URZ], R3 ;  /* 0x00000003000075a7 */ /* 0x0022e400080011ff */
[----:B---3--:R-:W-:Y:S05]  /*33d0*/  @!P0 NANOSLEEP.SYNCS 0x989680 ;  /* 0x009896800000895d */ /* 0x008fea0003900000 */
[----:B------:R-:W3:Y:S02]  /*33e0*/  @!P0 SYNCS.PHASECHK.TRANS64 P0, [R0+URZ], R3 ;  /* 0x00000003000085a7 */ /* 0x000ee400080010ff */
[----:B--23--:R-:W-:Y:S05]  /*33f0*/  @P0 EXIT ;  /* 0x000000000000094d */ /* 0x00cfea0003800000 */
[----:B------:R-:W-:Y:S05]  /*3400*/  BRA `(.L_x_59) ;  /* 0xfffffffc00ec7947 */ /* 0x000fea000383ffff */
.L_x_23:
[----:B------:R-:W2:Y:S02]  /*3410*/  S2UR UR4, SR_CgaCtaId ;  /* 0x00000000000479c3 */ /* 0x000ea40000008800 */
[----:B--2---:R-:W-:-:S04]  /*3420*/  UISETP.NE.AND UP0, UPT, UR4, URZ, UPT ;  /* 0x000000ff0400728c */ /* 0x004fc8000bf05270 */
[----:B------:R-:W-:-:S09]  /*3430*/  UISETP.NE.OR UP0, UPT, UR20, 0x1, UP0 ;  /* 0x000000011400788c */ /* 0x000fd20008705670 */
[----:B------:R-:W-:Y:S05]  /*3440*/  BRA.U UP0, `(.L_x_60) ;  /* 0x00000005004c7547 */ /* 0x000fea000b800000 */
[----:B------:R-:W2:Y:S01]  /*3450*/  S2UR UR5, SR_CgaCtaId ;  /* 0x00000000000579c3 */ /* 0x000ea20000008800 */
[----:B------:R-:W-:Y:S01]  /*3460*/  UMOV UR4, 0x400 ;  /* 0x0000040000047882 */ /* 0x000fe20000000000 */
[----:B------:R-:W-:Y:S01]  /*3470*/  ISETP.GE.U32.AND P2, PT, R3, 0x4, PT ;  /* 0x000000040300780c */ /* 0x000fe20003f46070 */
[----:B------:R-:W-:Y:S01]  /*3480*/  IMAD.MOV.U32 R12, RZ, RZ, 0x1 ;  /* 0x00000001ff0c7424 */ /* 0x000fe200078e00ff */
[----:B------:R-:W-:Y:S02]  /*3490*/  CS2R R10, SRZ ;  /* 0x00000000000a7805 */ /* 0x000fe4000001ff00 */
[----:B------:R-:W-:Y:S01]  /*34a0*/  CS2R R8, SRZ ;  /* 0x0000000000087805 */ /* 0x000fe2000001ff00 */
[----:B--2---:R-:W-:-:S03]  /*34b0*/  ULEA UR6, UR5, UR4, 0x18 ;  /* 0x0000000405067291 */ /* 0x004fc6000f8ec0ff */
[----:B------:R-:W-:-:S09]  /*34c0*/  UMOV UR5, URZ ;  /* 0x000000ff00057c82 */ /* 0x000fd20008000000 */
.L_x_64:
[----:B------:R-:W-:Y:S02]  /*34d0*/  LEA R0, R8, UR6, 0x3 ;  /* 0x0000000608007c11 */ /* 0x000fe4000f8e18ff */
[----:B------:R-:W-:-:S03]  /*34e0*/  SHF.L.U32 R5, R9, 0x1f, RZ ;  /* 0x0000001f09057819 */ /* 0x000fc600000006ff */
[----:B------:R-:W-:Y:S01]  /*34f0*/  VIADD R4, R0, 0x1c0 ;  /* 0x000001c000047836 */ /* 0x000fe20000000000 */
[----:B------:R-:W2:Y:S02]  /*3500*/  SYNCS.PHASECHK.TRANS64.TRYWAIT P0, [R0+URZ+0x1b0], R5 ;  /* 0x0001b005000075a7 */ /* 0x000ea400080011ff */
[----:B--2---:R-:W-:Y:S05]  /*3510*/  @!P0 BRA `(.L_x_61) ;  /* 0x0000007800008947 */ /* 0x004fea0003800000 */
.L_x_196:
[----:B------:R-:W-:Y:S01]  /*3520*/  ULEA UR4, UR5, UR6, 0x3 ;  /* 0x0000000605047291 */ /* 0x000fe2000f8e18ff */
[----:B------:R-:W-:Y:S01]  /*3530*/  PRMT R4, RZ, 0x654, R4 ;  /* 0x00000654ff047816 */ /* 0x000fe20000000004 */
[----:B--2---:R-:W-:Y:S01]  /*3540*/  @!P2 IMAD.MOV.U32 R5, RZ, RZ, 0x10 ;  /* 0x00000010ff05a424 */ /* 0x004fe200078e00ff */
[----:B------:R-:W-:Y:S01]  /*3550*/  SHF.L.U32 R7, R12, 0x1f, RZ ;  /* 0x0000001f0c077819 */ /* 0x000fe200000006ff */
[----:B------:R-:W-:Y:S01]  /*3560*/  UIADD3 UR7, UPT, UPT, UR4, 0x150, URZ ;  /* 0x0000015004077890 */ /* 0x000fe2000fffe0ff */
[----:B------:R2:W-:Y:S05]  /*3570*/  SYNCS.ARRIVE.TRANS64.RED.A1T0 RZ, [R4+URZ], RZ ;  /* 0x000000ff04ff79a7 */ /* 0x0005ea00081004ff */
[----:B------:R-:W-:Y:S01]  /*3580*/  IMAD.U32 R0, RZ, RZ, UR7 ;  /* 0x00000007ff007e24 */ /* 0x000fe2000f8e00ff */
[----:B------:R-:W3:Y:S04]  /*3590*/  SYNCS.PHASECHK.TRANS64.TRYWAIT P0, [UR4+0x160], R7 ;  /* 0x00016007ff0075a7 */ /* 0x000ee80008001104 */
[----:B------:R-:W-:Y:S01]  /*35a0*/  PRMT R13, R3, 0x654, R0 ;  /* 0x00000654030d7816 */ /* 0x000fe20000000000 */
[----:B--23--:R-:W-:Y:S06]  /*35b0*/  @!P0 BRA `(.L_x_62) ;  /* 0x0000007400ec8947 */ /* 0x00cfec0003800000 */
.L_x_198:
[----:B------:R-:W-:Y:S01]  /*35c0*/  ULEA UR8, UR5, UR6, 0x4 ;  /* 0x0000000605087291 */ /* 0x000fe2000f8e20ff */
[----:B------:R-:W-:Y:S01]  /*35d0*/  SEL R2, R13, R2, !P2 ;  /* 0x000000020d027207 */ /* 0x000fe20005000000 */
[----:B------:R-:W-:Y:S01]  /*35e0*/  UIADD3 UR9, UPT, UPT, UR4, 0x150, URZ ;  /* 0x0000015004097890 */ /* 0x000fe2000fffe0ff */
[----:B--2---:R-:W-:Y:S01]  /*35f0*/  LEA R0, R11, UR6, 0x3 ;  /* 0x000000060b007c11 */ /* 0x004fe2000f8e18ff */
[----:B------:R-:W-:Y:S01]  /*3600*/  UIADD3 UR8, UPT, UPT, UR8, 0x1e0, URZ ;  /* 0x000001e008087890 */ /* 0x000fe2000fffe0ff */
[----:B------:R2:W-:Y:S01]  /*3610*/  @!P2 SYNCS.ARRIVE.TRANS64.RED RZ, [R2+URZ], R5 ;  /* 0x0000000502ffa9a7 */ /* 0x0005e200080004ff */
[----:B------:R-:W-:Y:S01]  /*3620*/  UIADD3 UR4, UPT, UPT, UR5, 0x1, URZ ;  /* 0x0000000105047890 */ /* 0x000fe2000fffe0ff */
[----:B------:R-:W-:-:S03]  /*3630*/  VIADD R8, R8, 0x1 ;  /* 0x0000000108087836 */ /* 0x000fc60000000000 */
[----:B------:R-:W-:Y:S02]  /*3640*/  UISETP.NE.AND UP0, UPT, UR4, 0x2, UPT ;  /* 0x000000020400788c */ /* 0x000fe4000bf05270 */
[----:B------:R-:W-:Y:S01]  /*3650*/  ISETP.NE.AND P0, PT, R8, 0x2, PT ;  /* 0x000000020800780c */ /* 0x000fe20003f05270 */
[----:B------:R-:W-:Y:S06]  /*3660*/  UGETNEXTWORKID.BROADCAST [UR8], [UR9] ;  /* 0x00000000080073ca */ /* 0x000fec0008000100 */
[----:B------:R-:W-:Y:S02]  /*3670*/  USEL UR7, URZ, 0x1, UP0 ;  /* 0x00000001ff077887 */ /* 0x000fe40008000000 */
[----:B------:R-:W-:-:S04]  /*3680*/  USEL UR5, UR4, URZ, UP0 ;  /* 0x000000ff04057287 */ /* 0x000fc80008000000 */
[----:B------:R-:W-:Y:S02]  /*3690*/  LOP3.LUT R12, R12, UR7, RZ, 0x3c, !PT ;  /* 0x000000070c0c7c12 */ /* 0x000fe4000f8e3cff */
[----:B--2---:R-:W-:-:S04]  /*36a0*/  SHF.L.U32 R5, R10, 0x1f, RZ ;  /* 0x0000001f0a057819 */ /* 0x004fc800000006ff */
[----:B------:R-:W2:Y:S02]  /*36b0*/  SYNCS.PHASECHK.TRANS64.TRYWAIT P1, [R0+URZ+0x150], R5 ;  /* 0x00015005000075a7 */ /* 0x000ea400080211ff */
[----:B--2---:R-:W-:Y:S05]  /*36c0*/  @!P1 BRA `(.L_x_63) ;  /* 0x0000007400c09947 */ /* 0x004fea0003800000 */
.L_x_199:
[C---:B------:R-:W-:Y:S01]  /*36d0*/  LEA R4, R11.reuse, UR6, 0x4 ;  /* 0x000000060b047c11 */ /* 0x040fe2000f8e20ff */
[----:B--2---:R-:W-:Y:S01]  /*36e0*/  VIADD R0, R0, 0x160 ;  /* 0x0000016000007836 */ /* 0x004fe20000000000 */
[----:B------:R-:W-:Y:S01]  /*36f0*/  SEL R8, R8, RZ, P0 ;  /* 0x000000ff08087207 */ /* 0x000fe20000000000 */
[----:B------:R-:W-:-:S03]  /*3700*/  VIADD R11, R11, 0x1 ;  /* 0x000000010b0b7836 */ /* 0x000fc60000000000 */
[----:B------:R-:W2:Y:S01]  /*3710*/  LDS.128 R4, [R4+0x1e0] ;  /* 0x0001e00004047984 */ /* 0x000ea20000000c00 */
[----:B------:R-:W-:Y:S02]  /*3720*/  PRMT R0, RZ, 0x654, R0 ;  /* 0x00000654ff007816 */ /* 0x000fe40000000000 */
[C---:B------:R-:W-:Y:S01]  /*3730*/  ISETP.NE.AND P1, PT, R11.reuse, 0x2, PT ;  /* 0x000000020b00780c */ /* 0x040fe20003f25270 */
[----:B------:R-:W-:Y:S01]  /*3740*/  @!PT LDS RZ, [RZ] ;  /* 0x00000000fffff984 */ /* 0x000fe20000000800 */
[----:B------:R-:W-:Y:S01]  /*3750*/  @!PT LDS RZ, [RZ] ;  /* 0x00000000fffff984 */ /* 0x000fe20000000800 */
[----:B------:R-:W-:Y:S01]  /*3760*/  @!PT LDS RZ, [RZ] ;  /* 0x00000000fffff984 */ /* 0x000fe20000000800 */
[----:B------:R-:W-:Y:S01]  /*3770*/  @!PT LDS RZ, [RZ] ;  /* 0x00000000fffff984 */ /* 0x000fe20000000800 */
[----:B------:R3:W-:Y:S06]  /*3780*/  MEMBAR.ALL.CTA ;  /* 0x0000000000007992 */ /* 0x0007ec0000008000 */
[----:B---3--:R-:W3:Y:S01]  /*3790*/  FENCE.VIEW.ASYNC.S ;  /* 0x00000000000073c6 */ /* 0x008ee20000000000 */
[----:B------:R-:W-:Y:S01]  /*37a0*/  SEL R11, R11, RZ, P1 ;  /* 0x000000ff0b0b7207 */ /* 0x000fe20000800000 */
[----:B---3--:R3:W-:Y:S01]  /*37b0*/  SYNCS.ARRIVE.TRANS64.RED.A1T0 RZ, [R0+URZ], RZ ;  /* 0x000000ff00ff79a7 */ /* 0x0087e200081004ff */
[----:B--2---:R-:W-:-:S02]  /*37c0*/  LOP3.LUT P3, RZ, R6, 0x1, RZ, 0xc0, !PT ;  /* 0x0000000106ff7812 */ /* 0x004fc4000786c0ff */
[----:B------:R-:W-:-:S04]  /*37d0*/  SEL R5, RZ, 0x1, P1 ;  /* 0x00000001ff057807 */ /* 0x000fc80000800000 */
[----:B------:R-:W-:Y:S02]  /*37e0*/  LOP3.LUT R10, R10, R5, RZ, 0x3c, !PT ;  /* 0x000000050a0a7212 */ /* 0x000fe400078e3cff */
[----:B---3--:R-:W-:-:S04]  /*37f0*/  SEL R0, RZ, 0x1, P0 ;  /* 0x00000001ff007807 */ /* 0x008fc80000000000 */
[----:B------:R-:W-:Y:S01]  /*3800*/  LOP3.LUT R9, R9, R0, RZ, 0x3c, !PT ;  /* 0x0000000009097212 */ /* 0x000fe200078e3cff */
[----:B------:R-:W-:Y:S06]  /*3810*/  @P3 BRA `(.L_x_64) ;  /* 0xfffffffc002c3947 */ /* 0x000fec000383ffff */
[----:B------:R-:W-:Y:S01]  /*3820*/  ULEA UR4, UR5, UR6, 0x3 ;  /* 0x0000000605047291 */ /* 0x000fe2000f8e18ff */
[----:B------:R-:W-:-:S08]  /*3830*/  SHF.L.U32 R3, R12, 0x1f, RZ ;  /* 0x0000001f0c037819 */ /* 0x000fd000000006ff */
[----:B------:R-:W2:Y:S02]  /*3840*/  SYNCS.PHASECHK.TRANS64 P0, [UR4+0x160], R3 ;  /* 0x00016003ff0075a7 */ /* 0x000ea40008001004 */
[----:B--2---:R-:W-:Y:S05]  /*3850*/  @P0 BRA `(.L_x_65) ;  /* 0x0000000000080947 */ /* 0x004fea0003800000 */
[----:B------:R-:W2:Y:S02]  /*3860*/  SYNCS.PHASECHK.TRANS64.TRYWAIT P0, [UR4+0x160], R3 ;  /* 0x00016003ff0075a7 */ /* 0x000ea40008001104 */
[----:B--2---:R-:W-:Y:S05]  /*3870*/  @!P0 BRA `(.L_x_66) ;  /* 0x0000007400688947 */ /* 0x004fea0003800000 */
.L_x_65:
[----:B------:R-:W-:-:S04]  /*3880*/  UIADD3 UR7, UPT, UPT, UR5, 0x1, URZ ;  /* 0x0000000105077890 */ /* 0x000fc8000fffe0ff */
[----:B------:R-:W-:-:S04]  /*3890*/  UISETP.NE.AND UP0, UPT, UR7, 0x2, UPT ;  /* 0x000000020700788c */ /* 0x000fc8000bf05270 */
[----:B------:R-:W-:Y:S02]  /*38a0*/  USEL UR8, URZ, 0x1, UP0 ;  /* 0x00000001ff087887 */ /* 0x000fe40008000000 */
[----:B------:R-:W-:-:S04]  /*38b0*/  USEL UR7, UR7, URZ, UP0 ;  /* 0x000000ff07077287 */ /* 0x000fc80008000000 */
[----:B------:R-:W-:Y:S01]  /*38c0*/  ULEA UR7, UR7, UR6, 0x3 ;  /* 0x0000000607077291 */ /* 0x000fe2000f8e18ff */
[----:B--2---:R-:W-:-:S04]  /*38d0*/  LOP3.LUT R3, R12, UR8, RZ, 0x3c, !PT ;  /* 0x000000080c037c12 */ /* 0x004fc8000f8e3cff */
[----:B------:R-:W-:-:S04]  /*38e0*/  SHF.L.U32 R0, R3, 0x1f, RZ ;  /* 0x0000001f03007819 */ /* 0x000fc800000006ff */
[----:B------:R-:W2:Y:S02]  /*38f0*/  SYNCS.PHASECHK.TRANS64 P0, [UR7+0x160], R0 ;  /* 0x00016000ff0075a7 */ /* 0x000ea40008001007 */
[----:B-12---:R-:W-:Y:S05]  /*3900*/  @P0 EXIT ;  /* 0x000000000000094d */ /* 0x006fea0003800000 */
[----:B------:R-:W-:Y:S02]  /*3910*/  SHF.L.U32 R3, R3, 0x1f, RZ ;  /* 0x0000001f03037819 */ /* 0x000fe400000006ff */
[----:B------:R-:W-:-:S07]  /*3920*/  MOV R0, UR7 ;  /* 0x0000000700007c02 */ /* 0x000fce0008000f00 */
.L_x_67:
[----:B-1----:R1:W2:Y:S02]  /*3930*/  SYNCS.PHASECHK.TRANS64.TRYWAIT P0, [R0+URZ+0x160], R3 ;  /* 0x00016003000075a7 */ /* 0x0022a400080011ff */
[----:B--2---:R-:W-:Y:S05]  /*3940*/  @!P0 NANOSLEEP.SYNCS 0x989680 ;  /* 0x009896800000895d */ /* 0x004fea0003900000 */
[----:B------:R-:W2:Y:S02]  /*3950*/  @!P0 SYNCS.PHASECHK.TRANS64 P0, [R0+URZ+0x160], R3 ;  /* 0x00016003000085a7 */ /* 0x000ea400080010ff */
[----:B--2---:R-:W-:Y:S05]  /*3960*/  @P0 EXIT ;  /* 0x000000000000094d */ /* 0x004fea0003800000 */
[----:B------:R-:W-:Y:S05]  /*3970*/  BRA `(.L_x_67) ;  /* 0xfffffffc00ec7947 */ /* 0x000fea000383ffff */
.L_x_60:
[----:B------:R-:W-:Y:S05]  /*3980*/  BRA.U UP5, `(.L_x_68) ;  /* 0x0000001105a47547 */ /* 0x000fea000b800000 */
[----:B------:R-:W2:Y:S01]  /*3990*/  S2UR UR7, SR_CgaCtaId ;  /* 0x00000000000779c3 */ /* 0x000ea20000008800 */
[----:B------:R-:W-:Y:S01]  /*39a0*/  UMOV UR4, 0x40 ;  /* 0x0000004000047882 */ /* 0x000fe20000000000 */
[----:B------:R-:W-:Y:S01]  /*39b0*/  NOP ;  /* 0x0000000000007918 */ /* 0x000fe20000000000 */
[----:B------:R-:W-:Y:S01]  /*39c0*/  UMOV UR6, 0x400 ;  /* 0x0000040000067882 */ /* 0x000fe20000000000 */
[----:B--2---:R-:W-:Y:S02]  /*39d0*/  ULEA UR5, UR7, UR4, 0x18 ;  /* 0x0000000407057291 */ /* 0x004fe4000f8ec0ff */
[----:B------:R-:W-:-:S07]  /*39e0*/  ULEA UR6, UR7, UR6, 0x18 ;  /* 0x0000000607067291 */ /* 0x000fce000f8ec0ff */
[----:B------:R-:W2:Y:S02]  /*39f0*/  LDS.U8 R3, [UR5+0x1c] ;  /* 0x00001c05ff037984 */ /* 0x000ea40008000000 */
[----:B--2---:R-:W-:-:S13]  /*3a00*/  ISETP.NE.AND P0, PT, R3, RZ, PT ;  /* 0x000000ff0300720c */ /* 0x004fda0003f05270 */
[----:B------:R-:W-:Y:S05]  /*3a10*/  @P0 BRA `(.L_x_69) ;  /* 0x0000000400080947 */ /* 0x000fea0003800000 */
[----:B------:R-:W-:Y:S02]  /*3a20*/  UISETP.NE.U32.AND UP1, UPT, UR33, 0x1, UPT ;  /* 0x000000012100788c */ /* 0x000fe4000bf25070 */
[----:B------:R-:W-:-:S07]  /*3a30*/  UIADD3 UR7, UPT, UPT, UR5, 0x8, URZ ;  /* 0x0000000805077890 */ /* 0x000fce000fffe0ff */
[----:B------:R-:W-:Y:S05]  /*3a40*/  BRA.U !UP1, `(.L_x_70) ;  /* 0x00000001099c7547 */ /* 0x000fea000b800000 */
[----:B------:R-:W-:Y:S01]  /*3a50*/  ELECT P0, URZ, PT ;  /* 0x0000000000ff782f */ /* 0x000fe20003800000 */
[----:B------:R-:W-:-:S12]  /*3a60*/  BSSY B0, `(.L_x_70) ;  /* 0x0000025000007945 */ /* 0x000fd80003800000 */
[----:B------:R-:W-:Y:S05]  /*3a70*/  @!P0 BRA `(.L_x_71) ;  /* 0x00000000008c8947 */ /* 0x000fea0003800000 */
[----:B------:R-:W-:-:S05]  /*3a80*/  UMOV UR4, 0x10 ;  /* 0x0000001000047882 */ /* 0x000fca0000000000 */
[----:B------:R-:W-:Y:S04]  /*3a90*/  DEPBAR.LE SB2, 0x36 ;  /* 0x0000ad800000791a */ /* 0x000fe80000000000 */
[----:B------:R-:W2:Y:S02]  /*3aa0*/  UTCATOMSWS.2CTA.FIND_AND_SET.ALIGN UP0, UR4, UR4 ;  /* 0x00000004000475e3 */ /* 0x000ea40008200800 */
[----:B--2---:R-:W-:Y:S01]  /*3ab0*/  MOV R10, UR4 ;  /* 0x00000004000a7c02 */ /* 0x004fe20008000f00 */
[----:B------:R-:W-:Y:S06]  /*3ac0*/  BRA.U UP0, `(.L_x_72) ;  /* 0x0000000100187547 */ /* 0x000fec000b800000 */
.L_x_73:
[----:B------:R-:W-:Y:S05]  /*3ad0*/  NANOSLEEP 0x64 ;  /* 0x000000640000795d */ /* 0x000fea0003800000 */
[----:B------:R-:W-:-:S05]  /*3ae0*/  UMOV UR4, 0x10 ;  /* 0x0000001000047882 */ /* 0x000fca0000000000 */
[----:B------:R-:W-:Y:S04]  /*3af0*/  DEPBAR.LE SB2, 0x36 ;  /* 0x0000ad800000791a */ /* 0x000fe80000000000 */
[----:B------:R-:W2:Y:S02]  /*3b00*/  UTCATOMSWS.2CTA.FIND_AND_SET.ALIGN UP0, UR4, UR4 ;  /* 0x00000004000475e3 */ /* 0x000ea40008200800 */
[----:B--2---:R-:W-:Y:S01]  /*3b10*/  MOV R10, UR4 ;  /* 0x00000004000a7c02 */ /* 0x004fe20008000f00 */
[----:B------:R-:W-:Y:S05]  /*3b20*/  BRA.U !UP0, `(.L_x_73) ;  /* 0xfffffffd08e87547 */ /* 0x000fea000b83ffff */
.L_x_72:
[----:B------:R-:W2:Y:S01]  /*3b30*/  LDS R6, [UR5+0x10] ;  /* 0x00001005ff067984 */ /* 0x000ea20008000800 */
[----:B------:R-:W-:Y:S01]  /*3b40*/  IMAD.U32 R3, RZ, RZ, UR6 ;  /* 0x00000006ff037e24 */ /* 0x000fe2000f8e00ff */
[----:B------:R-:W-:-:S03]  /*3b50*/  MOV R4, UR34 ;  /* 0x0000002200047c02 */ /* 0x000fc60008000f00 */
[----:B------:R-:W-:Y:S01]  /*3b60*/  VIADD R3, R3, 0x200 ;  /* 0x0000020003037836 */ /* 0x000fe20000000000 */
[----:B--2---:R-:W-:-:S04]  /*3b70*/  SHF.L.U32 R6, R6, 0x1f, RZ ;  /* 0x0000001f06067819 */ /* 0x004fc800000006ff */
[----:B------:R-:W2:Y:S02]  /*3b80*/  SYNCS.PHASECHK.TRANS64.TRYWAIT P0, [UR5+0x8], R6 ;  /* 0x00000806ff0075a7 */ /* 0x000ea40008001105 */
[----:B--2---:R-:W-:Y:S05]  /*3b90*/  @P0 BRA `(.L_x_74) ;  /* 0x0000000000080947 */ /* 0x004fea0003800000 */
[----:B------:R-:W2:Y:S02]  /*3ba0*/  SYNCS.PHASECHK.TRANS64.TRYWAIT P0, [UR5+0x8], R6 ;  /* 0x00000806ff0075a7 */ /* 0x000ea40008001105 */
[----:B--2---:R-:W-:Y:S05]  /*3bb0*/  @!P0 BRA `(.L_x_75) ;  /* 0x0000007000b08947 */ /* 0x004fea0003800000 */
.L_x_74:
[----:B------:R-:W-:Y:S01]  /*3bc0*/  PRMT R4, R4, 0x654, R3 ;  /* 0x0000065404047816 */ /* 0x000fe20000000003 */
[----:B------:R-:W-:Y:S01]  /*3bd0*/  HFMA2 R3, -RZ, RZ, 0, 5.9604644775390625e-08 ;  /* 0x00000001ff037431 */ /* 0x000fe200000001ff */
[----:B------:R-:W-:Y:S01]  /*3be0*/  UPRMT UR4, UR34, 0x654, UR7 ;  /* 0x0000065422047896 */ /* 0x000fe20008000007 */
[----:B------:R-:W-:Y:S02]  /*3bf0*/  IMAD.MOV.U32 R7, RZ, RZ, 0xffff ;  /* 0x0000ffffff077424 */ /* 0x000fe400078e00ff */
[----:B--2---:R-:W-:Y:S02]  /*3c00*/  IMAD.MOV.U32 R6, RZ, RZ, 0x4 ;  /* 0x00000004ff067424 */ /* 0x004fe400078e00ff */
[----:B------:R-:W-:Y:S01]  /*3c10*/  IMAD.SHL.U32 R9, R10, 0x20, RZ ;  /* 0x000000200a097824 */ /* 0x000fe200078e00ff */
[----:B------:R-:W-:Y:S02]  /*3c20*/  MOV R5, UR4 ;  /* 0x0000000400057c02 */ /* 0x000fe40008000f00 */
[-C--:B------:R-:W-:Y:S01]  /*3c30*/  SHF.L.U32 R8, R7, R10.reuse, RZ ;  /* 0x0000000a07087219 */ /* 0x080fe200000006ff */
[----:B------:R2:W-:Y:S01]  /*3c40*/  SYNCS.ARRIVE.TRANS64.RED RZ, [UR4], R6 ;  /* 0x00000006ffff79a7 */ /* 0x0005e20008000404 */
[----:B------:R-:W-:Y:S01]  /*3c50*/  SHF.L.U32 R7, R3, R10, RZ ;  /* 0x0000000a03077219 */ /* 0x000fe200000006ff */
[----:B------:R2:W-:Y:S04]  /*3c60*/  STS [UR6+0x200], R9 ;  /* 0x00020009ff007988 */ /* 0x0005e80008000806 */
[----:B------:R2:W-:Y:S04]  /*3c70*/  STAS [R4.64], R10 ;  /* 0x0000000a04007dbd */ /* 0x0005e8000c0008ff */
[----:B------:R2:W-:Y:S04]  /*3c80*/  ATOMS.OR RZ, [UR5+0x14], R8 ;  /* 0x00001408ffff798c */ /* 0x0005e8000b000005 */
[----:B------:R2:W-:Y:S04]  /*3c90*/  ATOMS.OR RZ, [UR5+0x18], R7 ;  /* 0x00001807ffff798c */ /* 0x0005e8000b000005 */
[----:B------:R2:W-:Y:S02]  /*3ca0*/  ATOMS.XOR RZ, [UR5+0x10], R3 ;  /* 0x00001003ffff798c */ /* 0x0005e4000b800005 */
.L_x_71:
[----:B-1----:R-:W-:Y:S05]  /*3cb0*/  BSYNC B0 ;  /* 0x0000000000007941 */ /* 0x002fea0003800000 */
.L_x_70:
[----:B------:R-:W-:Y:S05]  /*3cc0*/  BRA.U UP1, `(.L_x_76) ;  /* 0x00000001016c7547 */ /* 0x000fea000b800000 */
[----:B------:R-:W-:-:S03]  /*3cd0*/  UMOV UR4, 0xffffffff ;  /* 0xffffffff00047882 */ /* 0x000fc60000000000 */
[----:B------:R-:W-:Y:S05]  /*3ce0*/  BRA.DIV UR4, `(.L_x_77) ;  /* 0x00000072047c7947 */ /* 0x000fea000b800000 */
[----:B------:R-:W-:-:S13]  /*3cf0*/  ELECT P0, URZ, PT ;  /* 0x0000000000ff782f */ /* 0x000fda0003800000 */
.L_x_203:
[----:B------:R-:W-:Y:S05]  /*3d00*/  @!P0 BRA `(.L_x_76) ;  /* 0x00000000005c8947 */ /* 0x000fea0003800000 */
[----:B--2---:R-:W2:Y:S02]  /*3d10*/  LDS R4, [UR5+0x10] ;  /* 0x00001005ff047984 */ /* 0x004ea40008000800 */
[----:B--2---:R-:W-:-:S04]  /*3d20*/  SHF.L.U32 R4, R4, 0x1f, RZ ;  /* 0x0000001f04047819 */ /* 0x004fc800000006ff */
[----:B------:R-:W2:Y:S02]  /*3d30*/  SYNCS.PHASECHK.TRANS64.TRYWAIT P0, [UR5+0x8], R4 ;  /* 0x00000804ff0075a7 */ /* 0x000ea40008001105 */
[----:B--2---:R-:W-:Y:S05]  /*3d40*/  @P0 BRA `(.L_x_78) ;  /* 0x0000000000080947 */ /* 0x004fea0003800000 */
[----:B------:R-:W2:Y:S02]  /*3d50*/  SYNCS.PHASECHK.TRANS64.TRYWAIT P0, [UR5+0x8], R4 ;  /* 0x00000804ff0075a7 */ /* 0x000ea40008001105 */
[----:B--2---:R-:W-:Y:S05]  /*3d60*/  @!P0 BRA `(.L_x_79) ;  /* 0x0000007000808947 */ /* 0x004fea0003800000 */
.L_x_78:
[----:B------:R-:W3:Y:S01]  /*3d70*/  LDS R6, [UR6+0x200] ;  /* 0x00020006ff067984 */ /* 0x000ee20008000800 */
[----:B--2---:R-:W-:Y:S02]  /*3d80*/  HFMA2 R3, -RZ, RZ, 0, 5.9604644775390625e-08 ;  /* 0x00000001ff037431 */ /* 0x004fe400000001ff */
[----:B------:R-:W-:Y:S01]  /*3d90*/  IMAD.MOV.U32 R4, RZ, RZ, 0xffff ;  /* 0x0000ffffff047424 */ /* 0x000fe200078e00ff */
[----:B------:R-:W-:Y:S01]  /*3da0*/  UPRMT UR4, UR34, 0x654, UR7 ;  /* 0x0000065422047896 */ /* 0x000fe20008000007 */
[----:B---3--:R-:W-:-:S03]  /*3db0*/  IMAD.SHL.U32 R5, R6, 0x20, RZ ;  /* 0x0000002006057824 */ /* 0x008fc600078e00ff */
[-C--:B------:R-:W-:Y:S02]  /*3dc0*/  SHF.L.U32 R4, R4, R6.reuse, RZ ;  /* 0x0000000604047219 */ /* 0x080fe400000006ff */
[----:B------:R-:W-:Y:S01]  /*3dd0*/  SHF.L.U32 R6, R3, R6, RZ ;  /* 0x0000000603067219 */ /* 0x000fe200000006ff */
[----:B------:R3:W-:Y:S04]  /*3de0*/  STS [UR6+0x200], R5 ;  /* 0x00020005ff007988 */ /* 0x0007e80008000806 */
[----:B------:R3:W-:Y:S04]  /*3df0*/  ATOMS.OR RZ, [UR5+0x14], R4 ;  /* 0x00001404ffff798c */ /* 0x0007e8000b000005 */
[----:B------:R3:W-:Y:S01]  /*3e00*/  ATOMS.OR RZ, [UR5+0x18], R6 ;  /* 0x00001806ffff798c */ /* 0x0007e2000b000005 */
[----:B------:R-:W-:Y:S03]  /*3e10*/  SYNCS.ARRIVE.TRANS64.RED.A1T0 RZ, [UR4], RZ ;  /* 0x000000ffffff79a7 */ /* 0x000fe60008100404 */
[----:B------:R3:W-:Y:S01]  /*3e20*/  ATOMS.XOR RZ, [UR5+0x10], R3 ;  /* 0x00001003ffff798c */ /* 0x0007e2000b800005 */
[----:B------:R-:W-:Y:S05]  /*3e30*/  BRA `(.L_x_76) ;  /* 0x0000000000107947 */ /* 0x000fea0003800000 */
.L_x_69:
[----:B------:R-:W-:Y:S02]  /*3e40*/  MOV R3, 0xffffffff ;  /* 0xffffffff00037802 */ /* 0x000fe40000000f00 */
[----:B------:R-:W-:-:S03]  /*3e50*/  MOV R4, 0x3e80 ;  /* 0x00003e8000047802 */ /* 0x000fc60000000f00 */
[----:B------:R2:W-:Y:S04]  /*3e60*/  STS [UR6+0x200], R3 ;  /* 0x00020003ff007988 */ /* 0x0005e80008000806 */
[----:B-12--5:R-:W-:Y:S05]  /*3e70*/  CALL.REL.NOINC `($__internal_1_$__cuda_sm10x_tcgen05_guardrail_trap_phase_invalid_during_alloc) ;  /* 0x0000007800547944 */ /* 0x026fea0003c00000 */
.L_x_76:
[----:B------:R-:W-:Y:S05]  /*3e80*/  WARPSYNC.ALL ;  /* 0x0000000000007948 */ /* 0x000fea0003800000 */
[----:B------:R-:W4:Y:S01]  /*3e90*/  S2UR UR4, SR_CgaCtaId ;  /* 0x00000000000479c3 */ /* 0x000f220000008800 */
[----:B------:R-:W-:Y:S01]  /*3ea0*/  UMOV UR17, 0x400 ;  /* 0x0000040000117882 */ /* 0x000fe20000000000 */
[----:B------:R-:W-:-:S06]  /*3eb0*/  NOP ;  /* 0x0000000000007918 */ /* 0x000fcc0000000000 */
[----:B------:R-:W-:Y:S06]  /*3ec0*/  BAR.ARV 0x6, 0xa0 ;  /* 0x0182800000007b1d */ /* 0x000fec0000002000 */
[----:B------:R-:W1:Y:S01]  /*3ed0*/  LDCU UR6, c[0x0][0x38c] ;  /* 0x00007180ff0677ac */ /* 0x000e620008000800 */
[----:B------:R-:W-:Y:S01]  /*3ee0*/  LOP3.LUT R0, R0, 0xffff, RZ, 0xc0, !PT ;  /* 0x0000ffff00007812 */ /* 0x000fe200078ec0ff */
[----:B--2---:R-:W-:Y:S01]  /*3ef0*/  IMAD.MOV.U32 R9, RZ, RZ, 0x1 ;  /* 0x00000001ff097424 */ /* 0x004fe200078e00ff */
[----:B------:R-:W-:Y:S01]  /*3f00*/  LOP3.LUT R2, R2, 0xffff, RZ, 0xc0, !PT ;  /* 0x0000ffff02027812 */ /* 0x000fe200078ec0ff */
[----:B------:R-:W-:Y:S01]  /*3f10*/  IMAD.MOV.U32 R8, RZ, RZ, RZ ;  /* 0x000000ffff087224 */ /* 0x000fe200078e00ff */
[----:B------:R-:W-:Y:S01]  /*3f20*/  R2UR UR30, R0 ;  /* 0x00000000001e72ca */ /* 0x000fe200000e0000 */
[----:B------:R-:W-:Y:S01]  /*3f30*/  UMOV UR24, URZ ;  /* 0x000000ff00187c82 */ /* 0x000fe20008000000 */
[----:B------:R-:W-:Y:S01]  /*3f40*/  R2UR UR20, R2 ;  /* 0x00000000021472ca */ /* 0x000fe200000e0000 */
[----:B------:R-:W-:Y:S01]  /*3f50*/  UMOV UR15, URZ ;  /* 0x000000ff000f7c82 */ /* 0x000fe20008000000 */
[----:B------:R-:W-:Y:S01]  /*3f60*/  UMOV UR14, URZ ;  /* 0x000000ff000e7c82 */ /* 0x000fe20008000000 */
[----:B----4-:R-:W-:-:S02]  /*3f70*/  ULEA UR17, UR4, UR17, 0x18 ;  /* 0x0000001104117291 */ /* 0x010fc4000f8ec0ff */
[----:B------:R-:W-:Y:S02]  /*3f80*/  UISETP.NE.AND UP3, UPT, UR33, URZ, UPT ;  /* 0x000000ff2100728c */ /* 0x000fe4000bf65270 */
[----:B------:R-:W-:Y:S02]  /*3f90*/  UIADD3 UR5, UPT, UPT, UR17, 0x8600, URZ ;  /* 0x0000860011057890 */ /* 0x000fe4000fffe0ff */
[----:B------:R-:W-:Y:S02]  /*3fa0*/  UIADD3 UR4, UPT, UPT, UR17, 0x18600, URZ ;  /* 0x0001860011047890 */ /* 0x000fe4000fffe0ff */
[----:B-1----:R-:W-:Y:S01]  /*3fb0*/  UIADD3 UR6, UPT, UPT, UR6, 0x1f, URZ ;  /* 0x0000001f06067890 */ /* 0x002fe2000fffe0ff */
[----:B---3--:R-:W1:Y:S01]  /*3fc0*/  LDS R3, [UR17+0x200] ;  /* 0x00020011ff037984 */ /* 0x008e620008000800 */
[----:B------:R-:W-:Y:S02]  /*3fd0*/  USHF.R.U32.HI UR5, URZ, 0x4, UR5 ;  /* 0x00000004ff057899 */ /* 0x000fe40008011605 */
[----:B------:R-:W-:-:S02]  /*3fe0*/  USHF.R.S32.HI UR25, URZ, 0x1f, UR6 ;  /* 0x0000001fff197899 */ /* 0x000fc40008011406 */
[----:B------:R-:W-:Y:S02]  /*3ff0*/  USHF.R.U32.HI UR4, URZ, 0x4, UR4 ;  /* 0x00000004ff047899 */ /* 0x000fe40008011604 */
[----:B------:R-:W-:Y:S02]  /*4000*/  ULEA.HI UR25, UR25, UR6, URZ, 0x5 ;  /* 0x0000000619197291 */ /* 0x000fe4000f8f28ff */
[----:B------:R-:W-:Y:S02]  /*4010*/  ULOP3.LUT UR5, UR5, 0x3fff, URZ, 0xc0, !UPT ;  /* 0x00003fff05057892 */ /* 0x000fe4000f8ec0ff */
[----:B------:R-:W-:Y:S02]  /*4020*/  USHF.R.S32.HI UR25, URZ, 0x5, UR25 ;  /* 0x00000005ff197899 */ /* 0x000fe40008011419 */
[----:B------:R-:W-:Y:S02]  /*4030*/  ULOP3.LUT UR22, UR4, 0x3fff, URZ, 0xc0, !UPT ;  /* 0x00003fff04167892 */ /* 0x000fe4000f8ec0ff */
[----:B------:R-:W-:-:S02]  /*4040*/  UISETP.LT.AND UP0, UPT, UR25, 0x1, UPT ;  /* 0x000000011900788c */ /* 0x000fc4000bf01270 */
[----:B------:R-:W-:Y:S02]  /*4050*/  ULOP3.LUT UR21, UR5, 0x10000, URZ, 0xfc, !UPT ;  /* 0x0001000005157892 */ /* 0x000fe4000f8efcff */
[----:B------:R-:W-:Y:S02]  /*4060*/  ULOP3.LUT UR22, UR22, 0x10000, URZ, 0xfc, !UPT ;  /* 0x0001000016167892 */ /* 0x000fe4000f8efcff */
[----:B------:R-:W-:Y:S01]  /*4070*/  USEL UR31, UR25, 0x1, !UP0 ;  /* 0x00000001191f7887 */ /* 0x000fe2000c000000 */
[----:B------:R-:W-:Y:S01]  /*4080*/  UMOV UR28, 0x0 ;  /* 0x00000000001c7882 */ /* 0x000fe20000000000 */
[----:B------:R-:W-:Y:S01]  /*4090*/  UMOV UR29, 0x8400010 ;  /* 0x08400010001d7882 */ /* 0x000fe20000000000 */
[----:B------:R-:W-:Y:S01]  /*40a0*/  UMOV UR26, 0x0 ;  /* 0x00000000001a7882 */ /* 0x000fe20000000000 */
[----:B------:R-:W-:Y:S01]  /*40b0*/  UMOV UR27, 0x8400010 ;  /* 0x08400010001b7882 */ /* 0x000fe20000000000 */
[----:B-1----:R-:W-:Y:S02]  /*40c0*/  R2UR UR32, R3 ;  /* 0x00000000032072ca */ /* 0x002fe400000e0000 */
[----:B------:R-:W-:-:S13]  /*40d0*/  CS2R R2, SRZ ;  /* 0x0000000000027805 */ /* 0x000fda000001ff00 */
.L_x_87:
[C---:B------:R-:W-:Y:S02]  /*40e0*/  LEA R0, R8.reuse, UR17, 0x3 ;  /* 0x0000001108007c11 */ /* 0x040fe4000f8e18ff */
[----:B------:R-:W-:Y:S02]  /*40f0*/  SHF.L.U32 R5, R3, 0x1f, RZ ;  /* 0x0000001f03057819 */ /* 0x000fe400000006ff */
[----:B------:R-:W-:Y:S02]  /*4100*/  LEA R4, R8, UR17, 0x4 ;  /* 0x0000001108047c11 */ /* 0x000fe4000f8e20ff */
[----:B------:R-:W1:Y:S02]  /*4110*/  SYNCS.PHASECHK.TRANS64.TRYWAIT P0, [R0+URZ+0x150], R5 ;  /* 0x00015005000075a7 */ /* 0x000e6400080011ff */
[----:B-1-3--:R-:W-:Y:S05]  /*4120*/  @!P0 BRA `(.L_x_80) ;  /* 0x0000006c00a88947 */ /* 0x00afea0003800000 */
.L_x_204:
[----:B-1----:R-:W1:Y:S01]  /*4130*/  LDS.128 R4, [R4+0x1e0] ;  /* 0x0001e00004047984 */ /* 0x002e620000000c00 */
[----:B------:R-:W-:Y:S02]  /*4140*/  VIADD R0, R0, 0x160 ;  /* 0x0000016000007836 */ /* 0x000fe40000000000 */
[----:B------:R-:W-:Y:S01]  /*4150*/  VIADD R8, R8, 0x1 ;  /* 0x0000000108087836 */ /* 0x000fe20000000000 */
[----:B------:R-:W-:Y:S01]  /*4160*/  @!PT LDS RZ, [RZ] ;  /* 0x00000000fffff984 */ /* 0x000fe20000000800 */
[----:B------:R-:W-:Y:S01]  /*4170*/  @!PT LDS RZ, [RZ] ;  /* 0x00000000fffff984 */ /* 0x000fe20000000800 */
[----:B------:R-:W-:Y:S01]  /*4180*/  @!PT LDS RZ, [RZ] ;  /* 0x00000000fffff984 */ /* 0x000fe20000000800 */
[----:B------:R-:W-:Y:S01]  /*4190*/  @!PT LDS RZ, [RZ] ;  /* 0x00000000fffff984 */ /* 0x000fe20000000800 */
[----:B------:R2:W-:Y:S06]  /*41a0*/  MEMBAR.ALL.CTA ;  /* 0x0000000000007992 */ /* 0x0005ec0000008000 */
[----:B--2---:R-:W2:Y:S01]  /*41b0*/  FENCE.VIEW.ASYNC.S ;  /* 0x00000000000073c6 */ /* 0x004ea20000000000 */
[----:B------:R-:W-:-:S04]  /*41c0*/  PRMT R0, RZ, 0x654, R0 ;  /* 0x00000654ff007816 */ /* 0x000fc80000000000 */
[----:B--2---:R2:W-:Y:S01]  /*41d0*/  SYNCS.ARRIVE.TRANS64.RED.A1T0 RZ, [R0+URZ], RZ ;  /* 0x000000ff00ff79a7 */ /* 0x0045e200081004ff */
[----:B-1----:R-:W-:Y:S01]  /*41e0*/  LOP3.LUT P1, RZ, R6, 0x1, RZ, 0xc0, !PT ;  /* 0x0000000106ff7812 */ /* 0x002fe2000782c0ff */
[----:B--2---:R-:W-:-:S12]  /*41f0*/  BRA.U UP3, `(.L_x_81) ;  /* 0x0000000103e07547 */ /* 0x004fd8000b800000 */
[----:B------:R-:W1:Y:S01]  /*4200*/  LDCU UR4, c[0x0][0x38c] ;  /* 0x00007180ff0477ac */ /* 0x000e620008000800 */
[----:B------:R-:W-:Y:S02]  /*4210*/  PLOP3.LUT P2, PT, PT, PT, PT, 0x80, 0x8 ;  /* 0x000000000008781c */ /* 0x000fe40003f4f070 */
[----:B------:R-:W-:Y:S01]  /*4220*/  SHF.L.U32 R5, R9, 0x1f, RZ ;  /* 0x0000001f09057819 */ /* 0x000fe200000006ff */
[----:B------:R-:W-:Y:S02]  /*4230*/  ULEA UR23, UR24, UR17, 0x3 ;  /* 0x0000001118177291 */ /* 0x000fe4000f8e18ff */
[----:B------:R-:W-:Y:S02]  /*4240*/  ULEA UR18, UR24, UR32, 0x7 ;  /* 0x0000002018127291 */ /* 0x000fe4000f8e38ff */
[----:B-1----:R-:W-:-:S06]  /*4250*/  UISETP.GE.AND UP0, UPT, UR4, 0x1, UPT ;  /* 0x000000010400788c */ /* 0x002fcc000bf06270 */
[----:B------:R-:W-:-:S05]  /*4260*/  PLOP3.LUT P0, PT, PT, PT, UP0, 0x80, 0x8 ;  /* 0x000000000008781c */ /* 0x000fca0003f0f008 */
[----:B------:R-:W-:-:S08]  /*4270*/  @UP0 ULEA UR4, UR15, UR17, 0x3 ;  /* 0x000000110f040291 */ /* 0x000fd0000f8e18ff */
[----:B------:R-:W-:-:S04]  /*4280*/  @P0 SHF.L.U32 R0, R2, 0x1f, RZ ;  /* 0x0000001f02000819 */ /* 0x000fc800000006ff */
[----:B------:R1:W2:Y:S01]  /*4290*/  @P0 SYNCS.PHASECHK.TRANS64.TRYWAIT P2, [UR4], R0 ;  /* 0x00000000ff0005a7 */ /* 0x0002a20008041104 */
[----:B------:R-:W3:Y:S02]  /*42a0*/  SYNCS.PHASECHK.TRANS64.TRYWAIT P0, [UR23+0x190], R5 ;  /* 0x00019005ff0075a7 */ /* 0x000ee40008001117 */
[----:B-123--:R-:W-:Y:S05]  /*42b0*/  @!P0 BRA `(.L_x_82) ;  /* 0x0000006c00588947 */ /* 0x00efea0003800000 */
.L_x_206:
[----:B------:R-:W-:Y:S01]  /*42c0*/  UMOV UR19, UR14 ;  /* 0x0000000e00137c82 */ /* 0x000fe20008000000 */
[----:B------:R-:W-:Y:S05]  /*42d0*/  BRA.U !UP0, `(.L_x_83) ;  /* 0x0000000108987547 */ /* 0x000fea000b800000 */
[----:B------:R-:W-:Y:S02]  /*42e0*/  UIADD3 UR19, UPT, UPT, UR31, UR14, URZ ;  /* 0x0000000e1f137290 */ /* 0x000fe4000fffe0ff */
[----:B------:R-:W-:Y:S01]  /*42f0*/  UPLOP3.LUT UP2, UPT, UPT, UPT, UPT, 0x40, 0x4 ;  /* 0x000000000004789c */ /* 0x000fe20003f4e870 */
[----:B------:R-:W-:Y:S01]  /*4300*/  UMOV UR16, UR25 ;  /* 0x0000001900107c82 */ /* 0x000fe20008000000 */
[----:B------:R-:W-:-:S09]  /*4310*/  UMOV UR6, UR15 ;  /* 0x0000000f00067c82 */ /* 0x000fd20008000000 */
.L_x_86:
[----:B--2---:R-:W-:Y:S01]  /*4320*/  ULEA UR5, UR6, UR17, 0x3 ;  /* 0x0000001106057291 */ /* 0x004fe2000f8e18ff */
[----:B---3--:R-:W-:Y:S11]  /*4330*/  @P2 BRA `(.L_x_84) ;  /* 0x00000000000c2947 */ /* 0x008ff60003800000 */
[----:B-1----:R-:W-:Y:S04]  /*4340*/  SHF.L.U32 R5, R2, 0x1f, RZ ;  /* 0x0000001f02057819 */ /* 0x002fe800000006ff */
[----:B------:R-:W1:Y:S02]  /*4350*/  SYNCS.PHASECHK.TRANS64.TRYWAIT P0, [UR5], R5 ;  /* 0x00000005ff0075a7 */ /* 0x000e640008001105 */
[----:B-1----:R-:W-:Y:S05]  /*4360*/  @!P0 BRA `(.L_x_85) ;  /* 0x0000006c00448947 */ /* 0x002fea0003800000 */
.L_x_84:
[----:B------:R-:W-:Y:S01]  /*4370*/  UISETP.NE.AND UP0, UPT, UR16, 0x1, UPT ;  /* 0x000000011000788c */ /* 0x000fe2000bf05270 */
[----:B------:R-:W-:Y:S01]  /*4380*/  PLOP3.LUT P2, PT, PT, PT, PT, 0x80, 0x8 ;  /* 0x000000000008781c */ /* 0x000fe20003f4f070 */
[----:B------:R-:W-:Y:S02]  /*4390*/  UIADD3 UR4, UPT, UPT, UR6, 0x1, URZ ;  /* 0x0000000106047890 */ /* 0x000fe4000fffe0ff */
[----:B------:R-:W-:Y:S02]  /*43a0*/  ULEA UR12, UR6, UR22, 0x9 ;  /* 0x00000016060c7291 */ /* 0x000fe4000f8e48ff */
[----:B------:R-:W-:Y:S01]  /*43b0*/  UISETP.NE.AND UP1, UPT, UR4, 0x10, UPT ;  /* 0x000000100400788c */ /* 0x000fe2000bf25270 */
[----:B------:R-:W-:Y:S01]  /*43c0*/  PLOP3.LUT P0, PT, PT, PT, UP0, 0x80, 0x8 ;  /* 0x000000000008781c */ /* 0x000fe20003f0f008 */
[----:B------:R-:W-:Y:S02]  /*43d0*/  UIADD3 UR10, UPT, UPT, UR12, 0x2, URZ ;  /* 0x000000020c0a7890 */ /* 0x000fe4000fffe0ff */
[----:B------:R-:W-:Y:S02]  /*43e0*/  USEL UR7, URZ, 0x1, UP1 ;  /* 0x00000001ff077887 */ /* 0x000fe40008800000 */
[----:B------:R-:W-:Y:S02]  /*43f0*/  USEL UR15, UR4, URZ, UP1 ;  /* 0x000000ff040f7287 */ /* 0x000fe40008800000 */
[----:B------:R-:W-:Y:S02]  /*4400*/  UIADD3 UR14, UPT, UPT, UR14, 0x1, URZ ;  /* 0x000000010e0e7890 */ /* 0x000fe4000fffe0ff */
[----:B------:R-:W-:Y:S01]  /*4410*/  @UP0 ULEA UR4, UR15, UR17, 0x3 ;  /* 0x000000110f040291 */ /* 0x000fe2000f8e18ff */
[----:B------:R-:W-:Y:S01]  /*4420*/  LOP3.LUT R2, R2, UR7, RZ, 0x3c, !PT ;  /* 0x0000000702027c12 */ /* 0x000fe2000f8e3cff */
[----:B------:R-:W-:Y:S01]  /*4430*/  UIADD3 UR7, UPT, UPT, UR5, 0x80, URZ ;  /* 0x0000008005077890 */ /* 0x000fe2000fffe0ff */
[----:B------:R-:W-:Y:S02]  /*4440*/  UMOV UR13, 0x80004020 ;  /* 0x80004020000d7882 */ /* 0x000fe40000000000 */
[----:B-1----:R-:W-:Y:S01]  /*4450*/  @P0 SHF.L.U32 R0, R2, 0x1f, RZ ;  /* 0x0000001f02000819 */ /* 0x002fe200000006ff */
[----:B------:R-:W-:Y:S01]  /*4460*/  UMOV UR5, 0x80004020 ;  /* 0x8000402000057882 */ /* 0x000fe20000000000 */
[----:B------:R-:W-:Y:S01]  /*4470*/  UMOV UR11, 0x80004020 ;  /* 0x80004020000b7882 */ /* 0x000fe20000000000 */
[----:B------:R-:W-:Y:S01]  /*4480*/  UMOV UR9, 0x80004020 ;  /* 0x8000402000097882 */ /* 0x000fe20000000000 */
[----:B------:R2:W3:Y:S01]  /*4490*/  @P0 SYNCS.PHASECHK.TRANS64.TRYWAIT P2, [UR4], R0 ;  /* 0x00000000ff0005a7 */ /* 0x0004e20008041104 */
[----:B------:R-:W-:Y:S02]  /*44a0*/  ULEA UR4, UR6, UR21, 0x8 ;  /* 0x0000001506047291 */ /* 0x000fe4000f8e40ff */
[----:B------:R-:W-:Y:S02]  /*44b0*/  UISETP.NE.AND UP0, UPT, UR14, UR19, UPT ;  /* 0x000000130e00728c */ /* 0x000fe4000bf05270 */
[----:B------:R-:W-:Y:S02]  /*44c0*/  UIADD3 UR8, UPT, UPT, UR4, 0x2, URZ ;  /* 0x0000000204087890 */ /* 0x000fe4000fffe0ff */
[----:B------:R-:W-:Y:S01]  /*44d0*/  UIADD3 UR16, UPT, UPT, UR16, -0x1, URZ ;  /* 0xffffffff10107890 */ /* 0x000fe2000fffe0ff */
[----:B------:R-:W-:Y:S02]  /*44e0*/  UMOV UR6, UR15 ;  /* 0x0000000f00067c82 */ /* 0x000fe40008000000 */
[----:B------:R2:W-:Y:S01]  /*44f0*/  UTCHMMA.2CTA gdesc[UR4], gdesc[UR12], tmem[UR18], tmem[UR28], idesc[UR29], UP2 ;  /* 0x00ff1c0c040075ea */ /* 0x0005e20009200012 */
[----:B------:R-:W-:Y:S03]  /*4500*/  UPLOP3.LUT UP2, UPT, UPT, UPT, UPT, 0x80, 0x8 ;  /* 0x000000000008789c */ /* 0x000fe60003f4f070 */
[----:B------:R2:W-:Y:S01]  /*4510*/  UTCHMMA.2CTA gdesc[UR8], gdesc[UR10], tmem[UR18], tmem[UR26], idesc[UR27], UPT ;  /* 0x00ff1a0a080075ea */ /* 0x0005e2000ba00012 */
[----:B------:R2:W-:Y:S01]  /*4520*/  UTCBAR.2CTA.MULTICAST [UR7], URZ, UR20 ;  /* 0x000000ff070073e9 */ /* 0x0005e20008200814 */
[----:B------:R-:W-:Y:S06]  /*4530*/  BRA.U UP0, `(.L_x_86) ;  /* 0xfffffffd00787547 */ /* 0x000fec000b83ffff */
.L_x_83:
[----:B--2---:R-:W-:Y:S01]  /*4540*/  UIADD3 UR4, UPT, UPT, UR23, 0x170, URZ ;  /* 0x0000017017047890 */ /* 0x004fe2000fffe0ff */
[----:B------:R-:W-:-:S08]  /*4550*/  UMOV UR14, UR19 ;  /* 0x00000013000e7c82 */ /* 0x000fd00008000000 */
[----:B------:R2:W-:Y:S01]  /*4560*/  UTCBAR.2CTA.MULTICAST [UR4], URZ, UR30 ;  /* 0x000000ff040073e9 */ /* 0x0005e2000820081e */
[----:B------:R-:W-:Y:S02]  /*4570*/  NOP ;  /* 0x0000000000007918 */ /* 0x000fe40000000000 */
.L_x_81:
[----:B--2---:R-:W-:Y:S01]  /*4580*/  UIADD3 UR4, UPT, UPT, UR24, 0x1, URZ ;  /* 0x0000000118047890 */ /* 0x004fe2000fffe0ff */
[----:B------:R-:W-:-:S03]  /*4590*/  ISETP.NE.AND P0, PT, R8, 0x2, PT ;  /* 0x000000020800780c */ /* 0x000fc60003f05270 */
[----:B------:R-:W-:Y:S01]  /*45a0*/  UISETP.NE.AND UP0, UPT, UR4, 0x4, UPT ;  /* 0x000000040400788c */ /* 0x000fe2000bf05270 */
[----:B-1----:R-:W-:Y:S02]  /*45b0*/  SEL R0, RZ, 0x1, P0 ;  /* 0x00000001ff007807 */ /* 0x002fe40000000000 */
[----:B------:R-:W-:Y:S01]  /*45c0*/  SEL R8, R8, RZ, P0 ;  /* 0x000000ff08087207 */ /* 0x000fe20000000000 */
[----:B------:R-:W-:Y:S01]  /*45d0*/  USEL UR5, URZ, 0x1, UP0 ;  /* 0x00000001ff057887 */ /* 0x000fe20008000000 */
[----:B------:R-:W-:Y:S01]  /*45e0*/  LOP3.LUT R3, R3, R0, RZ, 0x3c, !PT ;  /* 0x0000000003037212 */ /* 0x000fe200078e3cff */
[----:B------:R-:W-:-:S04]  /*45f0*/  USEL UR24, UR4, URZ, UP0 ;  /* 0x000000ff04187287 */ /* 0x000fc80008000000 */
[----:B------:R-:W-:Y:S01]  /*4600*/  LOP3.LUT R9, R9, UR5, RZ, 0x3c, !PT ;  /* 0x0000000509097c12 */ /* 0x000fe2000f8e3cff */
[----:B------:R-:W-:Y:S07]  /*4610*/  @P1 BRA `(.L_x_87) ;  /* 0xfffffff800b01947 */ /* 0x000fee000383ffff */
[----:B------:R-:W1:Y:S01]  /*4620*/  S2UR UR8, SR_CgaCtaId ;  /* 0x00000000000879c3 */ /* 0x000e620000008800 */
[----:B------:R-:W-:Y:S01]  /*4630*/  ELECT P0, URZ, PT ;  /* 0x0000000000ff782f */ /* 0x000fe20003800000 */
[----:B------:R-:W-:Y:S01]  /*4640*/  HFMA2 R0, -RZ, RZ, 0, 5.9604644775390625e-08 ;  /* 0x00000001ff007431 */ /* 0x000fe200000001ff */
[----:B------:R-:W-:-:S05]  /*4650*/  UMOV UR4, 0x40 ;  /* 0x0000004000047882 */ /* 0x000fca0000000000 */
[----:B------:R-:W-:Y:S01]  /*4660*/  UVIRTCOUNT.DEALLOC.SMPOOL 0x80 ;  /* 0x000000800000784c */ /* 0x000fe20000000000 */
[----:B------:R-:W-:Y:S02]  /*4670*/  UISETP.NE.AND UP1, UPT, UR33, URZ, UPT ;  /* 0x000000ff2100728c */ /* 0x000fe4000bf25270 */
[----:B-1----:R-:W-:-:S09]  /*4680*/  ULEA UR8, UR8, UR4, 0x18 ;  /* 0x0000000408087291 */ /* 0x002fd2000f8ec0ff */
[----:B------:R1:W-:Y:S01]  /*4690*/  @P0 STS.U8 [UR8+0x1c], R0 ;  /* 0x00001c00ff000988 */ /* 0x0003e20008000008 */
[----:B------:R-:W-:Y:S05]  /*46a0*/  BRA.U UP1, `(.L_x_88) ;  /* 0x0000000101a07547 */ /* 0x000fea000b800000 */
[----:B------:R-:W-:Y:S01]  /*46b0*/  UIADD3 UR7, UPT, UPT, UR17, 0x190, URZ ;  /* 0x0000019011077890 */ /* 0x000fe2000fffe0ff */
[----:B------:R-:W-:-:S03]  /*46c0*/  SHF.L.U32 R3, R9, 0x1f, RZ ;  /* 0x0000001f09037819 */ /* 0x000fc600000006ff */
[----:B------:R-:W-:-:S09]  /*46d0*/  ULEA UR4, UR24, UR7, 0x3 ;  /* 0x0000000718047291 */ /* 0x000fd2000f8e18ff */
[----:B------:R-:W2:Y:S02]  /*46e0*/  SYNCS.PHASECHK.TRANS64.TRYWAIT P0, [UR4], R3 ;  /* 0x00000003ff0075a7 */ /* 0x000ea40008001104 */
[----:B--2---:R-:W-:Y:S05]  /*46f0*/  @!P0 BRA `(.L_x_89) ;  /* 0x0000006800788947 */ /* 0x004fea0003800000 */
.L_x_209:
        /* <DEDUP_REMOVED lines=9> */
.L_x_211:
        /* <DEDUP_REMOVED lines=9> */
.L_x_213:
[----:B------:R-:W-:-:S04]  /*4820*/  UIADD3 UR4, UPT, UPT, UR4, 0x1, URZ ;  /* 0x0000000104047890 */ /* 0x000fc8000fffe0ff */
[----:B------:R-:W-:-:S04]  /*4830*/  UISETP.NE.AND UP0, UPT, UR4, 0x4, UPT ;  /* 0x000000040400788c */ /* 0x000fc8000bf05270 */
[----:B------:R-:W-:Y:S02]  /*4840*/  USEL UR5, URZ, 0x1, UP0 ;  /* 0x00000001ff057887 */ /* 0x000fe40008000000 */
[----:B------:R-:W-:-:S04]  /*4850*/  USEL UR4, UR4, URZ, UP0 ;  /* 0x000000ff04047287 */ /* 0x000fc80008000000 */
[----:B------:R-:W-:Y:S01]  /*4860*/  ULEA UR4, UR4, UR7, 0x3 ;  /* 0x0000000704047291 */ /* 0x000fe2000f8e18ff */
[----:B-1----:R-:W-:-:S04]  /*4870*/  LOP3.LUT R3, R2, UR5, RZ, 0x3c, !PT ;  /* 0x0000000502037c12 */ /* 0x002fc8000f8e3cff */
[----:B------:R-:W-:Y:S01]  /*4880*/  SHF.L.U32 R3, R3, 0x1f, RZ ;  /* 0x0000001f03037819 */ /* 0x000fe200000006ff */
[----:B------:R-:W-:-:S04]  /*4890*/  IMAD.U32 R0, RZ, RZ, UR4 ;  /* 0x00000004ff007e24 */ /* 0x000fc8000f8e00ff */
[----:B------:R1:W2:Y:S03]  /*48a0*/  SYNCS.PHASECHK.TRANS64.TRYWAIT P0, [R0+URZ], R3 ;  /* 0x00000003000075a7 */ /* 0x0002a600080011ff */
[----:B--2---:R-:W-:Y:S05]  /*48b0*/  @!P0 NANOSLEEP.SYNCS 0x989680 ;  /* 0x009896800000895d */ /* 0x004fea0003900000 */
[----:B------:R-:W2:Y:S02]  /*48c0*/  @!P0 SYNCS.PHASECHK.TRANS64 P0, [R0+URZ], R3 ;  /* 0x00000003000085a7 */ /* 0x000ea400080010ff */
[----:B--2---:R-:W-:Y:S05]  /*48d0*/  @P0 BRA `(.L_x_92) ;  /* 0x0000000000200947 */ /* 0x004fea0003800000 */
.L_x_93:
[----:B--2---:R2:W4:Y:S02]  /*48e0*/  SYNCS.PHASECHK.TRANS64.TRYWAIT P0, [R0+URZ], R3 ;  /* 0x00000003000075a7 */ /* 0x00452400080011ff */
[----:B----4-:R-:W-:Y:S05]  /*48f0*/  @!P0 NANOSLEEP.SYNCS 0x989680 ;  /* 0x009896800000895d */ /* 0x010fea0003900000 */
[----:B------:R-:W4:Y:S02]  /*4900*/  @!P0 SYNCS.PHASECHK.TRANS64 P0, [R0+URZ], R3 ;  /* 0x00000003000085a7 */ /* 0x000f2400080010ff */
[----:B----4-:R-:W-:Y:S05]  /*4910*/  @!P0 BRA `(.L_x_93) ;  /* 0xfffffffc00f08947 */ /* 0x010fea000383ffff */
[----:B------:R-:W-:Y:S05]  /*4920*/  BRA `(.L_x_92) ;  /* 0x00000000000c7947 */ /* 0x000fea0003800000 */
.L_x_88:
[----:B------:R-:W-:-:S04]  /*4930*/  UIADD3 UR4, UPT, UPT, UR17, 0x1d0, URZ ;  /* 0x000001d011047890 */ /* 0x000fc8000fffe0ff */
[----:B------:R-:W-:-:S09]  /*4940*/  UPRMT UR4, UR34, 0x654, UR4 ;  /* 0x0000065422047896 */ /* 0x000fd20008000004 */
[----:B------:R-:W-:Y:S03]  /*4950*/  SYNCS.ARRIVE.TRANS64.RED.A1T0 RZ, [UR4], RZ ;  /* 0x000000ffffff79a7 */ /* 0x000fe60008100404 */
.L_x_92:
[----:B-12---:R-:W-:Y:S01]  /*4960*/  SHF.L.U32 R3, RZ, 0x1f, RZ ;  /* 0x0000001fff037819 */ /* 0x006fe200000006ff */
[----:B------:R-:W-:Y:S01]  /*4970*/  UIADD3 UR4, UPT, UPT, UR17, 0x1d0, URZ ;  /* 0x000001d011047890 */ /* 0x000fe2000fffe0ff */
[----:B------:R-:W-:Y:S02]  /*4980*/  PLOP3.LUT P0, PT, PT, PT, UP1, 0x80, 0x8 ;  /* 0x000000000008781c */ /* 0x000fe40003f0f018 */
[----:B------:R-:W1:Y:S02]  /*4990*/  SYNCS.PHASECHK.TRANS64.TRYWAIT P1, [UR17+0x1d0], R3 ;  /* 0x0001d003ff0075a7 */ /* 0x000e640008021111 */
[----:B-1----:R-:W-:Y:S09]  /*49a0*/  @!P1 BRA `(.L_x_94) ;  /* 0x0000006800149947 */ /* 0x002ff20003800000 */
.L_x_215:
[----:B------:R-:W-:Y:S01]  /*49b0*/  @!UP1 UPRMT UR4, UR34, 0x654, UR4 ;  /* 0x0000065422049896 */ /* 0x000fe20008000004 */
[----:B------:R-:W-:Y:S01]  /*49c0*/  UMOV UR5, 0xffff ;  /* 0x0000ffff00057882 */ /* 0x000fe20000000000 */
[----:B------:R-:W-:-:S07]  /*49d0*/  UMOV UR6, 0x1 ;  /* 0x0000000100067882 */ /* 0x000fce0000000000 */
[----:B------:R-:W-:Y:S01]  /*49e0*/  @!P0 SYNCS.ARRIVE.TRANS64.RED.A1T0 RZ, [UR4], RZ ;  /* 0x000000ffffff89a7 */ /* 0x000fe20008100404 */
[----:B------:R-:W-:Y:S01]  /*49f0*/  NOP ;  /* 0x0000000000007918 */ /* 0x000fe20000000000 */
[----:B-1----:R-:W1:Y:S01]  /*4a00*/  LDS R0, [UR8+0x14] ;  /* 0x00001408ff007984 */ /* 0x002e620008000800 */
[----:B------:R-:W-:-:S04]  /*4a10*/  ULOP3.LUT UR4, UR32, 0xffff, URZ, 0xc0, !UPT ;  /* 0x0000ffff20047892 */ /* 0x000fc8000f8ec0ff */
[----:B------:R-:W-:-:S04]  /*4a20*/  USHF.R.U32.HI UR4, URZ, 0x5, UR4 ;  /* 0x00000005ff047899 */ /* 0x000fc80008011604 */
[----:B------:R-:W-:Y:S02]  /*4a30*/  USHF.L.U32 UR5, UR5, UR4, URZ ;  /* 0x0000000405057299 */ /* 0x000fe400080006ff */
[----:B------:R-:W-:-:S04]  /*4a40*/  USHF.L.U32 UR4, UR6, UR4, URZ ;  /* 0x0000000406047299 */ /* 0x000fc800080006ff */
[----:B-1----:R-:W-:-:S04]  /*4a50*/  LOP3.LUT R0, R0, UR5, RZ, 0xc0, !PT ;  /* 0x0000000500007c12 */ /* 0x002fc8000f8ec0ff */
[----:B------:R-:W-:-:S13]  /*4a60*/  ISETP.NE.AND P0, PT, R0, UR5, PT ;  /* 0x0000000500007c0c */ /* 0x000fda000bf05270 */
[----:B------:R-:W-:Y:S05]  /*4a70*/  @P0 BRA `(.L_x_95) ;  /* 0x0000000000580947 */ /* 0x000fea0003800000 */
[----:B------:R-:W1:Y:S02]  /*4a80*/  LDS R0, [UR8+0x18] ;  /* 0x00001808ff007984 */ /* 0x000e640008000800 */
[----:B-1----:R-:W-:-:S04]  /*4a90*/  LOP3.LUT R0, R0, UR4, RZ, 0xc0, !PT ;  /* 0x0000000400007c12 */ /* 0x002fc8000f8ec0ff */
[----:B------:R-:W-:-:S13]  /*4aa0*/  ISETP.NE.AND P0, PT, R0, UR4, PT ;  /* 0x0000000400007c0c */ /* 0x000fda000bf05270 */
[----:B------:R-:W-:Y:S05]  /*4ab0*/  @P0 BRA `(.L_x_96) ;  /* 0x00000000003c0947 */ /* 0x000fea0003800000 */
[----:B------:R-:W1:Y:S01]  /*4ac0*/  S2R R2, SR_LANEID ;  /* 0x0000000000027919 */ /* 0x000e620000000000 */
[----:B------:R-:W-:Y:S01]  /*4ad0*/  ULOP3.LUT UR5, URZ, UR5, URZ, 0x33, !UPT ;  /* 0x00000005ff057292 */ /* 0x000fe2000f8e33ff */
[----:B------:R-:W-:Y:S01]  /*4ae0*/  LOP3.LUT R4, RZ, UR4, RZ, 0x33, !PT ;  /* 0x00000004ff047c12 */ /* 0x000fe2000f8e33ff */
[----:B------:R-:W-:Y:S02]  /*4af0*/  VOTEU.ANY UR4, UPT, PT ;  /* 0x0000000000047886 */ /* 0x000fe400038e0100 */
[----:B------:R-:W-:Y:S01]  /*4b00*/  UFLO.U32 UR4, UR4 ;  /* 0x00000004000472bd */ /* 0x000fe200080e0000 */
[----:B------:R-:W2:Y:S01]  /*4b10*/  REDUX UR6, R4 ;  /* 0x00000000040673c4 */ /* 0x000ea20000000000 */
[----:B------:R-:W-:-:S06]  /*4b20*/  IMAD.U32 R0, RZ, RZ, UR5 ;  /* 0x00000005ff007e24 */ /* 0x000fcc000f8e00ff */
[----:B------:R4:W-:Y:S01]  /*4b30*/  UTCATOMSWS.AND URZ, UR5 ;  /* 0x0000000500ff79e3 */ /* 0x0009e20008000000 */
[----:B------:R-:W3:Y:S01]  /*4b40*/  REDUX UR7, R0 ;  /* 0x00000000000773c4 */ /* 0x000ee20000000000 */
[----:B-1----:R-:W-:Y:S01]  /*4b50*/  ISETP.EQ.U32.AND P0, PT, R2, UR4, PT ;  /* 0x0000000402007c0c */ /* 0x002fe2000bf02070 */
[----:B--2---:R-:W-:Y:S01]  /*4b60*/  IMAD.U32 R2, RZ, RZ, UR6 ;  /* 0x00000006ff027e24 */ /* 0x004fe2000f8e00ff */
[----:B---3--:R-:W-:-:S11]  /*4b70*/  MOV R3, UR7 ;  /* 0x0000000700037c02 */ /* 0x008fd60008000f00 */
[----:B------:R4:W-:Y:S04]  /*4b80*/  @P0 ATOMS.AND RZ, [UR8+0x14], R3 ;  /* 0x00001403ffff098c */ /* 0x0009e8000a800008 */
[----:B------:R4:W-:Y:S01]  /*4b90*/  @P0 ATOMS.AND RZ, [UR8+0x18], R2 ;  /* 0x00001802ffff098c */ /* 0x0009e2000a800008 */
[----:B------:R-:W-:Y:S05]  /*4ba0*/  BRA `(.L_x_97) ;  /* 0x0000000000147947 */ /* 0x000fea0003800000 */
.L_x_96:
[----:B------:R-:W-:Y:S02]  /*4bb0*/  MOV R2, 0x4bd0 ;  /* 0x00004bd000027802 */ /* 0x000fe40000000f00 */
[----:B---3-5:R-:W-:Y:S05]  /*4bc0*/  CALL.REL.NOINC `($__internal_0_$__cuda_sm10x_tcgen05_guardrail_trap_col_being_dealloced_not_returned_by_alloc) ;  /* 0x0000006800f47944 */ /* 0x028fea0003c00000 */
[----:B------:R-:W-:Y:S05]  /*4bd0*/  BRA `(.L_x_97) ;  /* 0x0000000000087947 */ /* 0x000fea0003800000 */
.L_x_95:
[----:B------:R-:W-:Y:S02]  /*4be0*/  MOV R2, 0x4c00 ;  /* 0x00004c0000027802 */ /* 0x000fe40000000f00 */
[----:B---3-5:R-:W-:Y:S05]  /*4bf0*/  CALL.REL.NOINC `($__internal_2_$__cuda_sm10x_tcgen05_guardrail_trap_unallocated_columns_being_dealloced) ;  /* 0x0000006c00007944 */ /* 0x028fea0003c00000 */
.L_x_97:
[----:B------:R-:W-:Y:S01]  /*4c00*/  NOP ;  /* 0x0000000000007918 */ /* 0x000fe20000000000 */
[----:B----4-:R-:W-:Y:S05]  /*4c10*/  EXIT ;  /* 0x000000000000794d */ /* 0x010fea0003800000 */
.L_x_68:
[----:B------:R-:W-:-:S09]  /*4c20*/  UISETP.NE.OR UP0, UPT, UR20, 0x3, !UP4 ;  /* 0x000000031400788c */ /* 0x000fd2000e705670 */
[----:B------:R-:W-:Y:S05]  /*4c30*/  BRA.U UP0, `(.L_x_98) ;  /* 0x0000001100f07547 */ /* 0x000fea000b800000 */
[----:B------:R-:W2:Y:S01]  /*4c40*/  LDCU.64 UR4, c[0x0][0x888] ;  /* 0x00011100ff0477ac */ /* 0x000ea20008000a00 */
[----:B------:R-:W3:Y:S01]  /*4c50*/  S2UR UR10, SR_CgaCtaId ;  /* 0x00000000000a79c3 */ /* 0x000ee20000008800 */
[----:B------:R-:W-:Y:S02]  /*4c60*/  HFMA2 R9, -RZ, RZ, 0, 0 ;  /* 0x00000000ff097431 */ /* 0x000fe400000001ff */
[----:B------:R-:W-:Y:S01]  /*4c70*/  IMAD.MOV.U32 R11, RZ, RZ, 0x1 ;  /* 0x00000001ff0b7424 */ /* 0x000fe200078e00ff */
[----:B------:R-:W4:Y:S01]  /*4c80*/  LDCU UR37, c[0x0][0x370] ;  /* 0x00006e00ff2577ac */ /* 0x000f220008000800 */
[----:B------:R-:W-:Y:S01]  /*4c90*/  IMAD.MOV.U32 R10, RZ, RZ, RZ ;  /* 0x000000ffff0a7224 */ /* 0x000fe200078e00ff */
[----:B------:R-:W-:Y:S01]  /*4ca0*/  MOV R3, 0x2000 ;  /* 0x0000200000037802 */ /* 0x000fe20000000f00 */
[----:B------:R-:W4:Y:S01]  /*4cb0*/  LDCU.128 UR48, c[0x0][0xb10] ;  /* 0x00016200ff3077ac */ /* 0x000f220008000c00 */
[----:B------:R-:W1:Y:S01]  /*4cc0*/  LDC.64 R12, c[0x0][0x348] ;  /* 0x0000d200ff0c7b82 */ /* 0x000e620000000a00 */
[----:B------:R-:W3:Y:S01]  /*4cd0*/  LDCU UR31, c[0x0][0x374] ;  /* 0x00006e80ff1f77ac */ /* 0x000ee20008000800 */
[----:B------:R-:W3:Y:S01]  /*4ce0*/  LDCU.64 UR38, c[0x0][0x890] ;  /* 0x00011200ff2677ac */ /* 0x000ee20008000a00 */
[----:B--2---:R-:W-:Y:S01]  /*4cf0*/  UISETP.NE.U32.AND UP0, UPT, UR4, URZ, UPT ;  /* 0x000000ff0400728c */ /* 0x004fe2000bf05070 */
[----:B------:R-:W2:Y:S01]  /*4d00*/  LDCU UR15, c[0x0][0xb0c] ;  /* 0x00016180ff0f77ac */ /* 0x000ea20008000800 */
[----:B------:R-:W2:Y:S01]  /*4d10*/  LDCU UR57, c[0x0][0xb20] ;  /* 0x00016400ff3977ac */ /* 0x000ea20008000800 */
[----:B------:R-:W2:Y:S01]  /*4d20*/  LDCU UR4, c[0x0][0xb30] ;  /* 0x00016600ff0477ac */ /* 0x000ea20008000800 */
[----:B------:R-:W-:Y:S01]  /*4d30*/  UMOV UR21, 0x400 ;  /* 0x0000040000157882 */ /* 0x000fe20000000000 */
[----:B----4-:R-:W-:-:S02]  /*4d40*/  UIMAD.WIDE.U32 UR6, UR37, UR48, URZ ;  /* 0x00000030250672a5 */ /* 0x010fc4000f8e00ff */
[----:B---3--:R-:W-:Y:S02]  /*4d50*/  UIMAD.WIDE.U32 UR8, UR31, UR51, URZ ;  /* 0x000000331f0872a5 */ /* 0x008fe4000f8e00ff */
[----:B------:R-:W-:Y:S02]  /*4d60*/  ULEA UR21, UR10, UR21, 0x18 ;  /* 0x000000150a157291 */ /* 0x000fe4000f8ec0ff */
[----:B------:R-:W-:Y:S02]  /*4d70*/  UISETP.NE.AND.EX UP6, UPT, UR5, URZ, UPT, UP0 ;  /* 0x000000ff0500728c */ /* 0x000fe4000bfc5300 */
[----:B------:R-:W-:Y:S02]  /*4d80*/  UISETP.NE.AND UP0, UPT, UR45, 0x1, UPT ;  /* 0x000000012d00788c */ /* 0x000fe4000bf05270 */
[----:B------:R-:W-:Y:S02]  /*4d90*/  UISETP.NE.U32.AND UP0, UPT, UR38, URZ, UPT ;  /* 0x000000ff2600728c */ /* 0x000fe4000bf05070 */
[----:B------:R-:W-:-:S02]  /*4da0*/  UIADD3 UR46, UPT, UPT, UR21, 0x118, URZ ;  /* 0x00000118152e7890 */ /* 0x000fc4000fffe0ff */
[----:B------:R-:W-:Y:S02]  /*4db0*/  UIADD3 UR41, UPT, UPT, UR21, 0x100, URZ ;  /* 0x0000010015297890 */ /* 0x000fe4000fffe0ff */
[----:B------:R-:W-:Y:S02]  /*4dc0*/  UIADD3 UR33, UPT, UPT, UR21, 0x108, URZ ;  /* 0x0000010815217890 */ /* 0x000fe4000fffe0ff */
[----:B------:R-:W-:Y:S01]  /*4dd0*/  UIADD3 UR25, UPT, UPT, UR21, 0x110, URZ ;  /* 0x0000011015197890 */ /* 0x000fe2000fffe0ff */
[----:B------:R-:W-:Y:S01]  /*4de0*/  UMOV UR55, UR7 ;  /* 0x0000000700377c82 */ /* 0x000fe20008000000 */
[----:B------:R-:W-:Y:S01]  /*4df0*/  UMOV UR54, UR9 ;  /* 0x0000000900367c82 */ /* 0x000fe20008000000 */
[----:B------:R-:W-:Y:S02]  /*4e00*/  UISETP.GE.AND UP2, UPT, UR45, 0x1, UPT ;  /* 0x000000012d00788c */ /* 0x000fe4000bf46270 */
[----:B------:R-:W-:Y:S02]  /*4e10*/  UISETP.NE.AND.EX UP5, UPT, UR39, URZ, UPT, UP0 ;  /* 0x000000ff2700728c */ /* 0x000fe4000bfa5300 */
[----:B------:R-:W-:Y:S01]  /*4e20*/  UPLOP3.LUT UP3, UPT, UPT, UPT, UPT, 0x40, 0x4 ;  /* 0x000000000004789c */ /* 0x000fe20003f6e870 */
[----:B------:R-:W3:Y:S01]  /*4e30*/  LDCU.64 UR22, c[0x0][0xb28] ;  /* 0x00016500ff1677ac */ /* 0x000ee20008000a00 */
[----:B--2---:R-:W-:-:S02]  /*4e40*/  UISETP.NE.AND UP2, UPT, UR15, 0x1, UPT ;  /* 0x000000010f00788c */ /* 0x004fc4000bf45270 */
[----:B------:R-:W-:Y:S02]  /*4e50*/  UPRMT UR46, UR10, 0x654, UR46 ;  /* 0x000006540a2e7896 */ /* 0x000fe4000800002e */
[----:B------:R-:W-:Y:S02]  /*4e60*/  UPRMT UR53, UR10, 0x654, UR41 ;  /* 0x000006540a357896 */ /* 0x000fe40008000029 */
[----:B------:R-:W-:Y:S02]  /*4e70*/  UPRMT UR52, UR10, 0x654, UR33 ;  /* 0x000006540a347896 */ /* 0x000fe40008000021 */
[----:B------:R-:W-:Y:S02]  /*4e80*/  UPRMT UR47, UR10, 0x654, UR25 ;  /* 0x000006540a2f7896 */ /* 0x000fe40008000019 */
[----:B------:R-:W-:Y:S02]  /*4e90*/  USHF.R.U32.HI UR55, URZ, UR49, UR55 ;  /* 0x00000031ff377299 */ /* 0x000fe40008011637 */
[----:B------:R-:W-:-:S02]  /*4ea0*/  USHF.R.U32.HI UR54, URZ, UR57, UR54 ;  /* 0x00000039ff367299 */ /* 0x000fc40008011636 */
[----:B------:R-:W-:Y:S02]  /*4eb0*/  UISETP.NE.AND UP0, UPT, UR50, 0x1, UPT ;  /* 0x000000013200788c */ /* 0x000fe4000bf05270 */
[----:B-1----:R-:W-:-:S11]  /*4ec0*/  UISETP.NE.AND UP4, UPT, UR4, 0x1, UPT ;  /* 0x000000010400788c */ /* 0x002fd6000bf85270 */
.L_x_109:
[C---:B------:R-:W-:Y:S02]  /*4ed0*/  LEA R8, R10.reuse, UR21, 0x3 ;  /* 0x000000150a087c11 */ /* 0x040fe4000f8e18ff */
[----:B------:R-:W-:Y:S02]  /*4ee0*/  SHF.L.U32 R5, R9, 0x1f, RZ ;  /* 0x0000001f09057819 */ /* 0x000fe400000006ff */
[----:B------:R-:W-:Y:S02]  /*4ef0*/  LEA R6, R10, UR21, 0x4 ;  /* 0x000000150a067c11 */ /* 0x000fe4000f8e20ff */
[----:B-1----:R-:W1:Y:S02]  /*4f00*/  SYNCS.PHASECHK.TRANS64.TRYWAIT P0, [R8+URZ+0x150], R5 ;  /* 0x00015005080075a7 */ /* 0x002e6400080011ff */
[----:B-1----:R-:W-:Y:S05]  /*4f10*/  @!P0 BRA `(.L_x_99) ;  /* 0x0000006000d08947 */ /* 0x002fea0003800000 */
.L_x_216:
[----:B-1----:R-:W1:Y:S01]  /*4f20*/  LDS.128 R4, [R6+0x1e0] ;  /* 0x0001e00006047984 */ /* 0x002e620000000c00 */
[----:B------:R-:W-:Y:S01]  /*4f30*/  UISETP.GE.AND UP0, UPT, UR45, 0x1, UPT ;  /* 0x000000012d00788c */ /* 0x000fe2000bf06270 */
[----:B------:R-:W-:Y:S01]  /*4f40*/  @!PT LDS RZ, [RZ] ;  /* 0x00000000fffff984 */ /* 0x000fe20000000800 */
[----:B------:R-:W-:Y:S01]  /*4f50*/  @!PT LDS RZ, [RZ] ;  /* 0x00000000fffff984 */ /* 0x000fe20000000800 */
[----:B------:R-:W-:Y:S01]  /*4f60*/  @!PT LDS RZ, [RZ] ;  /* 0x00000000fffff984 */ /* 0x000fe20000000800 */
[----:B------:R-:W-:Y:S01]  /*4f70*/  @!PT LDS RZ, [RZ] ;  /* 0x00000000fffff984 */ /* 0x000fe20000000800 */
[----:B------:R2:W-:Y:S06]  /*4f80*/  MEMBAR.ALL.CTA ;  /* 0x0000000000007992 */ /* 0x0005ec0000008000 */
[----:B--2---:R-:W2:Y:S01]  /*4f90*/  FENCE.VIEW.ASYNC.S ;  /* 0x00000000000073c6 */ /* 0x004ea20000000000 */
[----:B-1----:R-:W-:Y:S11]  /*4fa0*/  LOP3.LUT P0, RZ, R6, 0x1, RZ, 0xc0, !PT ;  /* 0x0000000106ff7812 */ /* 0x002ff6000780c0ff */
[----:B------:R-:W-:Y:S02]  /*4fb0*/  @!UPT UIADD3 URZ, UPT, UPT, URZ, URZ, URZ ;  /* 0x000000fffffff290 */ /* 0x000fe4000fffe0ff */
[----:B--2---:R-:W-:Y:S01]  /*4fc0*/  VOTEU.ANY UP2, P0 ;  /* 0x0000000000ff7886 */ /* 0x004fe20000040100 */
[----:B------:R-:W-:Y:S11]  /*4fd0*/  PLOP3.LUT P0, PT, PT, PT, UP2, 0x80, 0x8 ;  /* 0x000000000008781c */ /* 0x000ff60003f0f028 */
[----:B------:R-:W-:Y:S02]  /*4fe0*/  @!UPT UIADD3 URZ, UPT, UPT, URZ, URZ, URZ ;  /* 0x000000fffffff290 */ /* 0x000fe4000fffe0ff */
[----:B------:R-:W-:Y:S02]  /*4ff0*/  @P0 SHF.R.U32.HI R0, RZ, 0x10, R5 ;  /* 0x00000010ff000819 */ /* 0x000fe40000011605 */
[----:B------:R-:W-:Y:S02]  /*5000*/  @P0 MOV R2, R4 ;  /* 0x0000000400020202 */ /* 0x000fe40000000f00 */
[----:B------:R-:W-:Y:S01]  /*5010*/  @P0 R2UR UR4, R0 ;  /* 0x00000000000402ca */ /* 0x000fe200000e0000 */
[----:B------:R-:W-:Y:S01]  /*5020*/  VIADD R0, R8, 0x160 ;  /* 0x0000016008007836 */ /* 0x000fe20000000000 */
[----:B------:R-:W-:Y:S02]  /*5030*/  @P0 LOP3.LUT R4, R5, 0xffff, RZ, 0xc0, !PT ;  /* 0x0000ffff05040812 */ /* 0x000fe400078ec0ff */
[----:B------:R-:W-:Y:S02]  /*5040*/  @P0 R2UR UR6, R2 ;  /* 0x00000000020602ca */ /* 0x000fe400000e0000 */
[----:B------:R-:W-:Y:S02]  /*5050*/  PRMT R0, RZ, 0x654, R0 ;  /* 0x00000654ff007816 */ /* 0x000fe40000000000 */
[----:B------:R-:W-:Y:S02]  /*5060*/  @P0 R2UR UR5, R4 ;  /* 0x00000000040502ca */ /* 0x000fe400000e0000 */
[----:B------:R1:W-:Y:S03]  /*5070*/  SYNCS.ARRIVE.TRANS64.RED.A1T0 RZ, [R0+URZ], RZ ;  /* 0x000000ff00ff79a7 */ /* 0x0003e600081004ff */
[----:B------:R-:W-:Y:S04]  /*5080*/  @UP2 UMOV UR29, UR4 ;  /* 0x00000004001d2c82 */ /* 0x000fe80008000000 */
[----:B------:R-:W-:Y:S04]  /*5090*/  @UP2 UMOV UR14, UR6 ;  /* 0x00000006000e2c82 */ /* 0x000fe80008000000 */
[----:B------:R-:W-:Y:S01]  /*50a0*/  @UP2 UMOV UR13, UR5 ;  /* 0x00000005000d2c82 */ /* 0x000fe20008000000 */
[----:B------:R-:W-:Y:S05]  /*50b0*/  BRA.U !UP0, `(.L_x_100) ;  /* 0x0000000108c07547 */ /* 0x000fea000b800000 */
[----:B------:R-:W-:Y:S02]  /*50c0*/  UIMAD.WIDE.U32 UR16, UR13, UR51, URZ ;  /* 0x000000330d1072a5 */ /* 0x000fe4000f8e00ff */
[----:B------:R-:W-:Y:S02]  /*50d0*/  UP2UR UR20, UPR, URZ, 0x4 ;  /* 0x00000004ff147883 */ /* 0x000fe40008000000 */
[----:B------:R-:W-:Y:S02]  /*50e0*/  UISETP.NE.AND UP2, UPT, UR50, 0x1, UPT ;  /* 0x000000013200788c */ /* 0x000fe4000bf45270 */
[----:B------:R-:W-:Y:S02]  /*50f0*/  UIMAD.WIDE.U32 UR18, UR14, UR48, URZ ;  /* 0x000000300e1272a5 */ /* 0x000fe4000f8e00ff */
[----:B------:R-:W-:Y:S02]  /*5100*/  USEL UR4, UR31, UR54, !UP2 ;  /* 0x000000361f047287 */ /* 0x000fe4000d000000 */
[----:B------:R-:W-:Y:S02]  /*5110*/  UISETP.NE.AND UP0, UPT, UR15, 0x1, UPT ;  /* 0x000000010f00788c */ /* 0x000fe4000bf05270 */
[----:B------:R-:W-:Y:S02]  /*5120*/  UP2UR UR24, UPR, URZ, 0x2 ;  /* 0x00000002ff187883 */ /* 0x000fe40008000000 */
[----:B------:R-:W-:Y:S02]  /*5130*/  UISETP.NE.AND UP1, UPT, UR45, 0x1, UPT ;  /* 0x000000012d00788c */ /* 0x000fe4000bf25270 */
[----:B---3--:R-:W-:Y:S02]  /*5140*/  UIMAD.WIDE.U32 UR8, UR4, UR22, URZ ;  /* 0x00000016040872a5 */ /* 0x008fe4000f8e00ff */
[----:B------:R-:W-:Y:S01]  /*5150*/  USEL UR7, UR37, UR55, !UP0 ;  /* 0x0000003725077287 */ /* 0x000fe2000c000000 */
[----:B------:R-:W-:Y:S02]  /*5160*/  UMOV UR5, UR17 ;  /* 0x0000001100057c82 */ /* 0x000fe40008000000 */
[----:B------:R-:W-:Y:S02]  /*5170*/  USHF.R.U32.HI UR6, URZ, UR57, UR5 ;  /* 0x00000039ff067299 */ /* 0x000fe40008011605 */
[----:B------:R-:W-:Y:S02]  /*5180*/  UIMAD.WIDE.U32 UR10, UR7, UR22, URZ ;  /* 0x00000016070a72a5 */ /* 0x000fe4000f8e00ff */
[----:B------:R-:W-:Y:S02]  /*5190*/  USEL UR6, UR13, UR6, !UP2 ;  /* 0x000000060d067287 */ /* 0x000fe4000d000000 */
[----:B------:R-:W-:Y:S01]  /*51a0*/  UISETP.NE.AND UP2, UPT, UR20, URZ, UPT ;  /* 0x000000ff1400728c */ /* 0x000fe2000bf45270 */
[----:B------:R-:W-:Y:S02]  /*51b0*/  UMOV UR5, UR19 ;  /* 0x0000001300057c82 */ /* 0x000fe40008000000 */
[----:B------:R-:W-:Y:S03]  /*51c0*/  USHF.R.U32.HI UR12, URZ, UR49, UR5 ;  /* 0x00000031ff0c7299 */ /* 0x000fe60008011605 */
[----:B------:R-:W-:Y:S02]  /*51d0*/  UMOV UR5, UR9 ;  /* 0x0000000900057c82 */ /* 0x000fe40008000000 */
[----:B------:R-:W-:Y:S03]  /*51e0*/  @UP1 USHF.R.U32.HI UR4, URZ, UR23, UR5 ;  /* 0x00000017ff041299 */ /* 0x000fe60008011605 */
[----:B------:R-:W-:Y:S01]  /*51f0*/  UMOV UR5, UR11 ;  /* 0x0000000b00057c82 */ /* 0x000fe20008000000 */
[----:B------:R-:W-:Y:S02]  /*5200*/  UIMAD UR4, UR45, UR4, URZ ;  /* 0x000000042d0472a4 */ /* 0x000fe4000f8e02ff */
[----:B------:R-:W-:Y:S02]  /*5210*/  @UP1 USHF.R.U32.HI UR7, URZ, UR23, UR5 ;  /* 0x00000017ff071299 */ /* 0x000fe40008011605 */
[----:B------:R-:W-:Y:S02]  /*5220*/  USEL UR5, UR14, UR12, !UP0 ;  /* 0x0000000c0e057287 */ /* 0x000fe4000c000000 */
[----:B------:R-:W-:Y:S02]  /*5230*/  UIMAD.WIDE.U32 UR10, UR6, UR22, URZ ;  /* 0x00000016060a72a5 */ /* 0x000fe4000f8e00ff */
[----:B------:R-:W-:Y:S02]  /*5240*/  UIMAD UR8, UR45, UR7, URZ ;  /* 0x000000072d0872a4 */ /* 0x000fe4000f8e02ff */
[----:B------:R-:W-:Y:S03]  /*5250*/  UISETP.GE.AND UP0, UPT, UR6, UR4, UPT ;  /* 0x000000040600728c */ /* 0x000fe6000bf06270 */
[----:B------:R-:W-:Y:S01]  /*5260*/  UMOV UR4, UR11 ;  /* 0x0000000b00047c82 */ /* 0x000fe20008000000 */
[----:B------:R-:W-:Y:S02]  /*5270*/  UISETP.GE.OR UP0, UPT, UR5, UR8, UP0 ;  /* 0x000000080500728c */ /* 0x000fe40008706670 */
[----:B------:R-:W-:Y:S02]  /*5280*/  USHF.R.U32.HI UR4, URZ, UR23, UR4 ;  /* 0x00000017ff047299 */ /* 0x000fe40008011604 */
[----:B------:R-:W-:Y:S02]  /*5290*/  UIMAD.WIDE.U32 UR8, UR5, UR22, URZ ;  /* 0x00000016050872a5 */ /* 0x000fe4000f8e00ff */
[----:B------:R-:W-:Y:S04]  /*52a0*/  USEL UR10, UR6, UR4, !UP1 ;  /* 0x00000004060a7287 */ /* 0x000fe8000c800000 */
[----:B------:R-:W-:Y:S01]  /*52b0*/  UIADD3 UR11, UPT, UPT, -UR10, URZ, URZ ;  /* 0x000000ff0a0b7290 */ /* 0x000fe2000fffe1ff */
[----:B------:R-:W-:Y:S02]  /*52c0*/  @!UP0 UMOV UR4, UR9 ;  /* 0x0000000900048c82 */ /* 0x000fe40008000000 */
[----:B------:R-:W-:Y:S02]  /*52d0*/  @!UP0 USHF.R.U32.HI UR4, URZ, UR23, UR4 ;  /* 0x00000017ff048299 */ /* 0x000fe40008011604 */
[----:B------:R-:W-:Y:S02]  /*52e0*/  UIMAD UR8, UR45, UR11, UR6 ;  /* 0x0000000b2d0872a4 */ /* 0x000fe4000f8e0206 */
[----:B------:R-:W-:Y:S02]  /*52f0*/  @!UP0 USEL UR4, UR5, UR4, !UP1 ;  /* 0x0000000405048287 */ /* 0x000fe4000c800000 */
[----:B------:R-:W-:Y:S02]  /*5300*/  UISETP.NE.AND UP1, UPT, UR24, URZ, UPT ;  /* 0x000000ff1800728c */ /* 0x000fe4000bf25270 */
[----:B------:R-:W-:Y:S02]  /*5310*/  @!UP0 UIMAD UR7, UR7, UR8, UR4 ;  /* 0x00000008070782a4 */ /* 0x000fe4000f8e0204 */
[----:B------:R-:W-:Y:S02]  /*5320*/  @!UP0 UIADD3 UR9, UPT, UPT, UR10, -UR4, URZ ;  /* 0x800000040a098290 */ /* 0x000fe4000fffe0ff */
[----:B------:R-:W-:Y:S02]  /*5330*/  UIADD3 UR8, UPT, UPT, -UR6, URZ, URZ ;  /* 0x000000ff06087290 */ /* 0x000fe4000fffe1ff */
[----:B------:R-:W-:Y:S02]  /*5340*/  UIADD3 UR4, UPT, UPT, -UR5, URZ, URZ ;  /* 0x000000ff05047290 */ /* 0x000fe4000fffe1ff */
[----:B------:R-:W-:Y:S03]  /*5350*/  @!UP0 UIMAD UR6, UR9, UR45, UR5 ;  /* 0x0000002d090682a4 */ /* 0x000fe6000f8e0205 */
[----:B------:R-:W-:Y:S01]  /*5360*/  @!UP0 UMOV UR5, UR7 ;  /* 0x0000000700058c82 */ /* 0x000fe20008000000 */
[----:B------:R-:W-:Y:S02]  /*5370*/  UIMAD UR7, UR15, UR4, UR14 ;  /* 0x000000040f0772a4 */ /* 0x000fe4000f8e020e */
[----:B------:R-:W-:Y:S02]  /*5380*/  UIMAD UR4, UR50, UR8, UR13 ;  /* 0x00000008320472a4 */ /* 0x000fe4000f8e020d */
[----:B------:R-:W-:Y:S02]  /*5390*/  UIMAD UR14, UR5, UR15, UR7 ;  /* 0x0000000f050e72a4 */ /* 0x000fe4000f8e0207 */
[----:B------:R-:W-:Y:S11]  /*53a0*/  UIMAD UR13, UR6, UR50, UR4 ;  /* 0x00000032060d72a4 */ /* 0x000ff6000f8e0204 */
[----:B------:R-:W-:Y:S01]  /*53b0*/  @!UPT UIADD3 URZ, UPT, UPT, URZ, URZ, URZ ;  /* 0x000000fffffff290 */ /* 0x000fe2000fffe0ff */
.L_x_100:
[----:B------:R-:W2:Y:S01]  /*53c0*/  @!UP4 LDCU.128 UR8, c[0x0][0xb10] ;  /* 0x00016200ff08c7ac */ /* 0x000ea20008000c00 */
[----:B------:R-:W-:Y:S02]  /*53d0*/  ISETP.NE.U32.AND P0, PT, RZ, UR38, PT ;  /* 0x00000026ff007c0c */ /* 0x000fe4000bf05070 */
[----:B------:R-:W-:Y:S02]  /*53e0*/  SHF.L.U32 R4, R11, 0x1f, RZ ;  /* 0x0000001f0b047819 */ /* 0x000fe400000006ff */
[----:B------:R-:W-:Y:S01]  /*53f0*/  ISETP.NE.AND.EX P0, PT, RZ, UR39, PT, P0 ;  /* 0x00000027ff007c0c */ /* 0x000fe2000bf05300 */
[----:B------:R-:W4:Y:S01]  /*5400*/  @!UP4 LDCU UR5, c[0x0][0xb0c] ;  /* 0x00016180ff05c7ac */ /* 0x000f220008000800 */
[----:B------:R-:W-:Y:S02]  /*5410*/  USHF.L.U32 UR42, UR30, 0x8, URZ ;  /* 0x000000081e2a7899 */ /* 0x000fe400080006ff */
[----:B------:R-:W-:Y:S02]  /*5420*/  USHF.L.U32 UR43, UR26, 0x6, URZ ;  /* 0x000000061a2b7899 */ /* 0x000fe400080006ff */
[----:B--2---:R-:W-:Y:S07]  /*5430*/  UIMAD.WIDE.U32 UR6, UR14, UR8, URZ ;  /* 0x000000080e0672a5 */ /* 0x004fee000f8e00ff */
[----:B------:R-:W-:Y:S01]  /*5440*/  @!UP4 UMOV UR4, UR7 ;  /* 0x000000070004cc82 */ /* 0x000fe20008000000 */
[----:B----4-:R-:W-:Y:S02]  /*5450*/  @!UP4 UISETP.NE.AND UP0, UPT, UR5, 0x1, UPT ;  /* 0x000000010500c88c */ /* 0x010fe4000bf05270 */
[----:B------:R-:W-:Y:S02]  /*5460*/  @!UP4 USHF.R.U32.HI UR4, URZ, UR9, UR4 ;  /* 0x00000009ff04c299 */ /* 0x000fe40008011604 */
[----:B------:R-:W-:Y:S02]  /*5470*/  UIMAD.WIDE.U32 UR6, UR13, UR11, URZ ;  /* 0x0000000b0d0672a5 */ /* 0x000fe4000f8e00ff */
[----:B------:R-:W-:Y:S02]  /*5480*/  @!UP4 USEL UR8, UR14, UR4, !UP0 ;  /* 0x000000040e08c287 */ /* 0x000fe4000c000000 */
[----:B------:R-:W-:Y:S03]  /*5490*/  @!UP4 UISETP.NE.AND UP0, UPT, UR10, 0x1, UPT ;  /* 0x000000010a00c88c */ /* 0x000fe6000bf05270 */
[----:B------:R-:W-:Y:S02]  /*54a0*/  @!UP4 UMOV UR6, UR7 ;  /* 0x000000070006cc82 */ /* 0x000fe40008000000 */
[----:B------:R-:W2:Y:S02]  /*54b0*/  @!UP4 LDCU UR4, c[0x0][0xb20] ;  /* 0x00016400ff04c7ac */ /* 0x000ea40008000800 */
[----:B--2---:R-:W-:Y:S04]  /*54c0*/  @!UP4 USHF.R.U32.HI UR6, URZ, UR4, UR6 ;  /* 0x00000004ff06c299 */ /* 0x004fe80008011606 */
[----:B------:R-:W-:Y:S04]  /*54d0*/  @!UP4 USEL UR6, UR13, UR6, !UP0 ;  /* 0x000000060d06c287 */ /* 0x000fe8000c000000 */
[----:B------:R-:W-:Y:S02]  /*54e0*/  @!UP4 UIADD3 UR4, UPT, UPT, -UR8, UR6, URZ ;  /* 0x000000060804c290 */ /* 0x000fe4000fffe1ff */
[----:B------:R-:W-:Y:S02]  /*54f0*/  @!UP4 UIADD3 UR6, UPT, UPT, UR8, -UR6, URZ ;  /* 0x800000060806c290 */ /* 0x000fe4000fffe0ff */
[----:B------:R-:W-:Y:S02]  /*5500*/  @!UP4 UIMAD UR14, UR4, UR5, UR14 ;  /* 0x00000005040ec2a4 */ /* 0x000fe4000f8e020e */
[----:B------:R-:W-:Y:S01]  /*5510*/  @!UP4 UIMAD UR13, UR6, UR10, UR13 ;  /* 0x0000000a060dc2a4 */ /* 0x000fe2000f8e020d */
[----:B------:R-:W-:Y:S11]  /*5520*/  BRA.U UP3, `(.L_x_101) ;  /* 0x0000000103107547 */ /* 0x000ff6000b800000 */
[----:B-1----:R-:W-:Y:S04]  /*5530*/  MOV R0, UR56 ;  /* 0x0000003800007c02 */ /* 0x002fe80008000f00 */
[----:B------:R-:W-:Y:S04]  /*5540*/  SHF.L.U32 R5, R0, 0x1f, RZ ;  /* 0x0000001f00057819 */ /* 0x000fe800000006ff */
[----:B------:R-:W1:Y:S02]  /*5550*/  SYNCS.PHASECHK.TRANS64.TRYWAIT P1, [UR21+0x148], R5 ;  /* 0x00014805ff0075a7 */ /* 0x000e640008021115 */
[----:B-1----:R-:W-:Y:S05]  /*5560*/  @!P1 BRA `(.L_x_102) ;  /* 0x0000005c00509947 */ /* 0x002fea0003800000 */
.L_x_101:
[----:B------:R-:W-:Y:S05]  /*5570*/  BRA.U !UP5, `(.L_x_103) ;  /* 0x000000010d387547 */ /* 0x000fea000b800000 */
[----:B------:R-:W-:Y:S01]  /*5580*/  UPLOP3.LUT UP1, UPT, UPT, UPT, UP6, 0x80, 0x8 ;  /* 0x000000000008789c */ /* 0x000fe20003f2f060 */
[----:B-1----:R-:W-:Y:S01]  /*5590*/  HFMA2 R0, -RZ, RZ, 0, 5.9604644775390625e-08 ;  /* 0x00000001ff007431 */ /* 0x002fe200000001ff */
[----:B------:R-:W1:Y:S01]  /*55a0*/  LDCU.64 UR8, c[0x0][0x358] ;  /* 0x00006b00ff0877ac */ /* 0x000e620008000a00 */
[----:B------:R-:W-:Y:S03]  /*55b0*/  IMAD.MOV.U32 R80, RZ, RZ, 0x1 ;  /* 0x00000001ff507424 */ /* 0x000fe600078e00ff */
[----:B------:R-:W-:Y:S05]  /*55c0*/  PLOP3.LUT P1, PT, PT, PT, UP1, 0x80, 0x8 ;  /* 0x000000000008781c */ /* 0x000fea0003f2f018 */
[----:B------:R-:W2:Y:S01]  /*55d0*/  @UP1 LDCU.64 UR4, c[0x0][0x888] ;  /* 0x00011100ff0417ac */ /* 0x000ea20008000a00 */
[----:B------:R-:W-:Y:S07]  /*55e0*/  @UP1 UIMAD UR6, UR36, UR38, URZ ;  /* 0x00000026240612a4 */ /* 0x000fee000f8e02ff */
[----:B------:R-:W-:Y:S01]  /*55f0*/  @!P1 PRMT R80, R0, 0x7610, R80 ;  /* 0x0000761000509816 */ /* 0x000fe20000000050 */
[----:B--2---:R-:W-:Y:S06]  /*5600*/  @UP1 UIMAD.WIDE UR4, UR6, 0x4, UR4 ;  /* 0x00000004060418a5 */ /* 0x004fec000f8e0204 */
[----:B------:R-:W-:Y:S01]  /*5610*/  IMAD.U32 R6, RZ, RZ, UR4 ;  /* 0x00000004ff067e24 */ /* 0x000fe2000f8e00ff */
[----:B------:R-:W-:Y:S04]  /*5620*/  MOV R7, UR5 ;  /* 0x0000000500077c02 */ /* 0x000fe80008000f00 */
[----:B------:R-:W2:Y:S01]  /*5630*/  @!UP1 LDCU UR4, c[0x0][0x880] ;  /* 0x00011000ff0497ac */ /* 0x000ea20008000800 */
[----:B-1---5:R4:W5:Y:S02]  /*5640*/  @P1 LDG.E R41, desc[UR8][R6.64] ;  /* 0x0000000806291981 */ /* 0x022964000c1e1900 */
[----:B--2-4-:R-:W-:Y:S07]  /*5650*/  @!P1 IMAD.U32 R41, RZ, RZ, UR4 ;  /* 0x00000004ff299e24 */ /* 0x014fee000f8e00ff */
.L_x_103:
[----:B-----5:R-:W-:Y:S01]  /*5660*/  @!P0 FSETP.EQ.AND P2, PT, R41, RZ, PT ;  /* 0x000000ff2900820b */ /* 0x020fe20003f42000 */
[----:B------:R-:W-:Y:S01]  /*5670*/  @!UPT UIADD3 URZ, UPT, UPT, URZ, URZ, URZ ;  /* 0x000000fffffff290 */ /* 0x000fe2000fffe0ff */
[----:B------:R-:W-:Y:S11]  /*5680*/  @!P0 BRA `(.L_x_104) ;  /* 0x0000000000148947 */ /* 0x000ff60003800000 */
[----:B------:R-:W-:Y:S02]  /*5690*/  LOP3.LUT P0, RZ, R80, 0xff, RZ, 0xc0, !PT ;  /* 0x000000ff50ff7812 */ /* 0x000fe4000780c0ff */
[----:B------:R-:W-:Y:S04]  /*56a0*/  PLOP3.LUT P2, PT, PT, PT, UP1, 0x80, 0x8 ;  /* 0x000000000008781c */ /* 0x000fe80003f4f018 */
[----:B------:R-:W-:Y:S07]  /*56b0*/  PLOP3.LUT P2, PT, P2, PT, PT, 0x8, 0x80 ;  /* 0x000000000080781c */ /* 0x000fee000174e170 */
[----:B------:R-:W-:Y:S11]  /*56c0*/  @P0 FSETP.EQ.AND P2, PT, R41, RZ, PT ;  /* 0x000000ff2900020b */ /* 0x000ff60003f42000 */
[----:B------:R-:W-:Y:S02]  /*56d0*/  @!UPT UIADD3 URZ, UPT, UPT, URZ, URZ, URZ ;  /* 0x000000fffffff290 */ /* 0x000fe4000fffe0ff */
.L_x_104:
[----:B------:R-:W2:Y:S01]  /*56e0*/  SYNCS.PHASECHK.TRANS64.TRYWAIT P0, [UR21+0x120], R4 ;  /* 0x00012004ff0075a7 */ /* 0x000ea20008001115 */
[----:B------:R-:W-:Y:S04]  /*56f0*/  ELECT P1, URZ, PT ;  /* 0x0000000000ff782f */ /* 0x000fe80003820000 */
[----:B------:R-:W-:Y:S01]  /*5700*/  PLOP3.LUT P1, PT, P2, P1, PT, 0xf2, 0x2f ;  /* 0x00000000002f781c */ /* 0x000fe20001723e72 */
[----:B------:R-:W-:Y:S01]  /*5710*/  @!UPT UIADD3 URZ, UPT, UPT, URZ, URZ, URZ ;  /* 0x000000fffffff290 */ /* 0x000fe2000fffe0ff */
[----:B--2---:R-:W-:Y:S11]  /*5720*/  @!P0 BRA `(.L_x_105) ;  /* 0x0000005800f88947 */ /* 0x004ff60003800000 */
.L_x_219:
[----:B------:R-:W-:Y:S01]  /*5730*/  @!P1 IADD3 R2, P0, PT, R12, 0x580, RZ ;  /* 0x000005800c029810 */ /* 0x000fe20007f1e0ff */
[----:B------:R-:W-:Y:S01]  /*5740*/  VOTEU.ALL UP0, P1 ;  /* 0x0000000000ff7886 */ /* 0x000fe20000800000 */
[----:B------:R-:W-:Y:S01]  /*5750*/  UMOV UR6, 0x0 ;  /* 0x0000000000067882 */ /* 0x000fe20000000000 */
[----:B------:R-:W-:Y:S01]  /*5760*/  UMOV UR7, 0x10000000 ;  /* 0x1000000000077882 */ /* 0x000fe20000000000 */
[----:B------:R-:W-:Y:S01]  /*5770*/  @!P1 R2UR UR5, R2 ;  /* 0x00000000020592ca */ /* 0x000fe200000e0000 */
[----:B-1----:R-:W-:Y:S01]  /*5780*/  @!P1 IMAD.X R0, RZ, RZ, R13, P0 ;  /* 0x000000ffff009224 */ /* 0x002fe200000e060d */
[----:B------:R-:W-:Y:S02]  /*5790*/  @!UP0 UIADD3 UR40, UPT, UPT, UR21, 0x400, URZ ;  /* 0x0000040015288890 */ /* 0x000fe4000fffe0ff */
[----:B------:R-:W-:Y:S02]  /*57a0*/  @!UP0 UIADD3 UR10, UPT, UPT, UR42, 0x80, URZ ;  /* 0x000000802a0a8890 */ /* 0x000fe4000fffe0ff */
[----:B------:R-:W-:Y:S01]  /*57b0*/  @!P1 R2UR UR4, R0 ;  /* 0x00000000000492ca */ /* 0x000fe200000e0000 */
[----:B------:R-:W-:Y:S01]  /*57c0*/  @!UP0 UIADD3 UR8, UPT, UPT, UR21, 0x1400, URZ ;  /* 0x0000140015088890 */ /* 0x000fe2000fffe0ff */
[----:B------:R-:W-:Y:S01]  /*57d0*/  @!P1 IMAD.MOV.U32 R0, RZ, RZ, 0x2000 ;  /* 0x00002000ff009424 */ /* 0x000fe200078e00ff */
[----:B------:R-:W-:Y:S01]  /*57e0*/  VOTEU.ALL UP0, P1 ;  /* 0x0000000000ff7886 */ /* 0x000fe20000800000 */
[----:B------:R-:W-:Y:S01]  /*57f0*/  UMOV UR44, UR36 ;  /* 0x00000024002c7c82 */ /* 0x000fe20008000000 */
[----:B------:R-:W-:Y:S01]  /*5800*/  UMOV UR9, UR41 ;  /* 0x0000002900097c82 */ /* 0x000fe20008000000 */
[----:B------:R-:W-:Y:S01]  /*5810*/  UMOV UR11, UR43 ;  /* 0x0000002b000b7c82 */ /* 0x000fe20008000000 */
[----:B------:R-:W-:Y:S01]  /*5820*/  IMAD.U32 R6, RZ, RZ, UR5 ;  /* 0x00000005ff067e24 */ /* 0x000fe2000f8e00ff */
[----:B------:R-:W-:Y:S05]  /*5830*/  UMOV UR12, UR36 ;  /* 0x00000024000c7c82 */ /* 0x000fea0008000000 */
[----:B------:R-:W-:Y:S01]  /*5840*/  IMAD.U32 R7, RZ, RZ, UR4 ;  /* 0x00000004ff077e24 */ /* 0x000fe2000f8e00ff */
[----:B------:R-:W-:Y:S04]  /*5850*/  @!P1 R2UR UR4, R6 ;  /* 0x00000000060492ca */ /* 0x000fe800000e0000 */
[----:B------:R-:W-:Y:S11]  /*5860*/  @!P1 R2UR UR5, R7 ;  /* 0x00000000070592ca */ /* 0x000ff600000e0000 */
[----:B------:R-:W-:Y:S02]  /*5870*/  @!UPT UIADD3 URZ, UPT, UPT, URZ, URZ, URZ ;  /* 0x000000fffffff290 */ /* 0x000fe4000fffe0ff */
[----:B------:R1:W-:Y:S01]  /*5880*/  @!UP0 UTMALDG.3D [UR40], [UR4], desc[UR6] ;  /* 0x00000628040085b4 */ /* 0x0003e20008011000 */
[----:B------:R-:W-:Y:S05]  /*5890*/  VOTEU.ALL UP0, P1 ;  /* 0x0000000000ff7886 */ /* 0x000fea0000800000 */
[----:B------:R1:W-:Y:S01]  /*58a0*/  @!UP0 UTMALDG.3D [UR8], [UR4], desc[UR6] ;  /* 0x00000608040085b4 */ /* 0x0003e20008011000 */
[----:B------:R1:W-:Y:S01]  /*58b0*/  @!P1 SYNCS.ARRIVE.TRANS64.RED.A0TR RZ, [UR21+0x100], R0 ;  /* 0x00010000ffff99a7 */ /* 0x0003e20008300415 */
[----:B------:R-:W-:Y:S01]  /*58c0*/  SYNCS.ARRIVE.TRANS64.RED.A1T0 RZ, [UR53], RZ ;  /* 0x000000ffffff79a7 */ /* 0x000fe20008100435 */
[----:B------:R-:W2:Y:S02]  /*58d0*/  SYNCS.PHASECHK.TRANS64.TRYWAIT P0, [UR21+0x128], R4 ;  /* 0x00012804ff0075a7 */ /* 0x000ea40008001115 */
[----:B-12---:R-:W-:Y:S05]  /*58e0*/  @!P0 BRA `(.L_x_106) ;  /* 0x0000005800a08947 */ /* 0x006fea0003800000 */
.L_x_221:
[----:B------:R-:W-:Y:S01]  /*58f0*/  @!P1 IADD3 R2, P0, PT, R12, 0x580, RZ ;  /* 0x000005800c029810 */ /* 0x000fe20007f1e0ff */
[----:B------:R-:W-:Y:S01]  /*5900*/  VOTEU.ALL UP0, P1 ;  /* 0x0000000000ff7886 */ /* 0x000fe20000800000 */
[----:B------:R-:W-:Y:S01]  /*5910*/  UMOV UR6, 0x0 ;  /* 0x0000000000067882 */ /* 0x000fe20000000000 */
[----:B------:R-:W-:Y:S01]  /*5920*/  UMOV UR7, 0x10000000 ;  /* 0x1000000000077882 */ /* 0x000fe20000000000 */
[----:B------:R-:W-:Y:S01]  /*5930*/  @!P1 R2UR UR5, R2 ;  /* 0x00000000020592ca */ /* 0x000fe200000e0000 */
[----:B------:R-:W-:Y:S01]  /*5940*/  @!P1 IMAD.X R0, RZ, RZ, R13, P0 ;  /* 0x000000ffff009224 */ /* 0x000fe200000e060d */
[----:B------:R-:W-:Y:S02]  /*5950*/  @!UP0 UIADD3 UR34, UPT, UPT, UR42, 0x20, URZ ;  /* 0x000000202a228890 */ /* 0x000fe4000fffe0ff */
[----:B------:R-:W-:Y:S02]  /*5960*/  @!UP0 UIADD3 UR32, UPT, UPT, UR21, 0x2400, URZ ;  /* 0x0000240015208890 */ /* 0x000fe4000fffe0ff */
[----:B------:R-:W-:Y:S01]  /*5970*/  @!P1 R2UR UR4, R0 ;  /* 0x00000000000492ca */ /* 0x000fe200000e0000 */
[----:B------:R-:W-:Y:S01]  /*5980*/  @!UP0 UIADD3 UR10, UPT, UPT, UR42, 0xa0, URZ ;  /* 0x000000a02a0a8890 */ /* 0x000fe2000fffe0ff */
[----:B------:R-:W-:Y:S01]  /*5990*/  @!P1 IMAD.MOV.U32 R0, RZ, RZ, 0x2000 ;  /* 0x00002000ff009424 */ /* 0x000fe200078e00ff */
[----:B------:R-:W-:Y:S01]  /*59a0*/  @!UP0 UIADD3 UR8, UPT, UPT, UR21, 0x3400, URZ ;  /* 0x0000340015088890 */ /* 0x000fe2000fffe0ff */
[----:B------:R-:W-:Y:S01]  /*59b0*/  VOTEU.ALL UP0, P1 ;  /* 0x0000000000ff7886 */ /* 0x000fe20000800000 */
[----:B------:R-:W-:Y:S02]  /*59c0*/  UMOV UR35, UR43 ;  /* 0x0000002b00237c82 */ /* 0x000fe40008000000 */
[----:B------:R-:W-:Y:S01]  /*59d0*/  IMAD.U32 R6, RZ, RZ, UR5 ;  /* 0x00000005ff067e24 */ /* 0x000fe2000f8e00ff */
[----:B------:R-:W-:Y:S01]  /*59e0*/  UMOV UR9, UR33 ;  /* 0x0000002100097c82 */ /* 0x000fe20008000000 */
[----:B------:R-:W-:Y:S01]  /*59f0*/  UMOV UR11, UR43 ;  /* 0x0000002b000b7c82 */ /* 0x000fe20008000000 */
[----:B------:R-:W-:Y:S03]  /*5a00*/  UMOV UR12, UR36 ;  /* 0x00000024000c7c82 */ /* 0x000fe60008000000 */
        /* <DEDUP_REMOVED lines=9> */
[----:B------:R-:W4:Y:S02]  /*5aa0*/  SYNCS.PHASECHK.TRANS64.TRYWAIT P0, [UR21+0x130], R4 ;  /* 0x00013004ff0075a7 */ /* 0x000f240008001115 */
[----:B--2-4-:R-:W-:Y:S05]  /*5ab0*/  @!P0 BRA `(.L_x_107) ;  /* 0x0000005800448947 */ /* 0x014fea0003800000 */
.L_x_223:
[----:B------:R-:W-:Y:S01]  /*5ac0*/  @!P1 IADD3 R2, P0, PT, R12, 0x580, RZ ;  /* 0x000005800c029810 */ /* 0x000fe20007f1e0ff */
[----:B------:R-:W-:Y:S01]  /*5ad0*/  VOTEU.ALL UP0, P1 ;  /* 0x0000000000ff7886 */ /* 0x000fe20000800000 */
[----:B------:R-:W-:Y:S01]  /*5ae0*/  UMOV UR6, 0x0 ;  /* 0x0000000000067882 */ /* 0x000fe20000000000 */
[----:B------:R-:W-:Y:S01]  /*5af0*/  UMOV UR7, 0x10000000 ;  /* 0x1000000000077882 */ /* 0x000fe20000000000 */
[----:B------:R-:W-:Y:S01]  /*5b00*/  @!P1 R2UR UR5, R2 ;  /* 0x00000000020592ca */ /* 0x000fe200000e0000 */
[----:B------:R-:W-:Y:S01]  /*5b10*/  @!P1 IMAD.X R0, RZ, RZ, R13, P0 ;  /* 0x000000ffff009224 */ /* 0x000fe200000e060d */
[----:B------:R-:W-:Y:S01]  /*5b20*/  @!UP0 UIADD3 UR26, UPT, UPT, UR42, 0x40, URZ ;  /* 0x000000402a1a8890 */ /* 0x000fe2000fffe0ff */
[----:B------:R-:W-:Y:S01]  /*5b30*/  VIADD R10, R10, 0x1 ;  /* 0x000000010a0a7836 */ /* 0x000fe20000000000 */
        /* <DEDUP_REMOVED lines=10> */
[----:B------:R-:W-:Y:S01]  /*5be0*/  UMOV UR11, UR43 ;  /* 0x0000002b000b7c82 */ /* 0x000fe20008000000 */
[----:B------:R-:W-:Y:S02]  /*5bf0*/  UMOV UR12, UR36 ;  /* 0x00000024000c7c82 */ /* 0x000fe40008000000 */
        /* <DEDUP_REMOVED lines=11> */
.L_x_225:
[----:B------:R-:W-:Y:S01]  /*5cb0*/  UPLOP3.LUT UP3, UPT, UPT, UPT, UPT, 0x80, 0x8 ;  /* 0x000000000008789c */ /* 0x000fe20003f6f070 */
[----:B------:R-:W-:Y:S01]  /*5cc0*/  @!P1 IADD3 R2, P0, PT, R12, 0x580, RZ ;  /* 0x000005800c029810 */ /* 0x000fe20007f1e0ff */
[----:B------:R-:W-:Y:S01]  /*5cd0*/  UMOV UR6, 0x0 ;  /* 0x0000000000067882 */ /* 0x000fe20000000000 */
[----:B------:R-:W-:Y:S01]  /*5ce0*/  UMOV UR7, 0x10000000 ;  /* 0x1000000000077882 */ /* 0x000fe20000000000 */
[----:B------:R-:W-:Y:S01]  /*5cf0*/  VOTEU.ALL UP0, P1 ;  /* 0x0000000000ff7886 */ /* 0x000fe20000800000 */
[----:B------:R-:W-:Y:S01]  /*5d00*/  @!P1 R2UR UR5, R2 ;  /* 0x00000000020592ca */ /* 0x000fe200000e0000 */
[----:B------:R-:W-:Y:S01]  /*5d10*/  @!P1 IMAD.X R0, RZ, RZ, R13, P0 ;  /* 0x000000ffff009224 */ /* 0x000fe200000e060d */
[----:B------:R-:W-:Y:S01]  /*5d20*/  UMOV UR19, UR43 ;  /* 0x0000002b00137c82 */ /* 0x000fe20008000000 */
[----:B------:R-:W-:Y:S01]  /*5d30*/  UMOV UR20, UR36 ;  /* 0x0000002400147c82 */ /* 0x000fe20008000000 */
[----:B------:R-:W-:Y:S01]  /*5d40*/  @!UP0 UIADD3 UR18, UPT, UPT, UR42, 0x60, URZ ;  /* 0x000000602a128890 */ /* 0x000fe2000fffe0ff */
[----:B------:R-:W-:Y:S01]  /*5d50*/  R2UR UR26, R82 ;  /* 0x00000000521a72ca */ /* 0x000fe200000e0000 */
[----:B------:R-:W-:Y:S01]  /*5d60*/  @!UP0 UIADD3 UR16, UPT, UPT, UR21, 0x6400, URZ ;  /* 0x0000640015108890 */ /* 0x000fe2000fffe0ff */
[----:B------:R-:W-:Y:S01]  /*5d70*/  @!P1 R2UR UR4, R0 ;  /* 0x00000000000492ca */ /* 0x000fe200000e0000 */
[----:B------:R-:W-:Y:S01]  /*5d80*/  @!UP0 UIADD3 UR17, UPT, UPT, UR21, 0x118, URZ ;  /* 0x0000011815118890 */ /* 0x000fe2000fffe0ff */
[----:B------:R-:W-:Y:S01]  /*5d90*/  R2UR UR24, R83 ;  /* 0x00000000531872ca */ /* 0x000fe200000e0000 */
[----:B------:R-:W-:Y:S01]  /*5da0*/  @!UP0 UIADD3 UR10, UPT, UPT, UR42, 0xe0, URZ ;  /* 0x000000e02a0a8890 */ /* 0x000fe2000fffe0ff */
[----:B------:R-:W-:Y:S01]  /*5db0*/  ISETP.NE.AND P0, PT, R10, 0x2, PT ;  /* 0x000000020a00780c */ /* 0x000fe20003f05270 */
[----:B------:R-:W-:Y:S01]  /*5dc0*/  @!UP0 UIADD3 UR8, UPT, UPT, UR21, 0x7400, URZ ;  /* 0x0000740015088890 */ /* 0x000fe2000fffe0ff */
[----:B-1----:R-:W-:Y:S01]  /*5dd0*/  IMAD.U32 R4, RZ, RZ, UR5 ;  /* 0x00000005ff047e24 */ /* 0x002fe2000f8e00ff */
[----:B------:R-:W-:Y:S01]  /*5de0*/  VOTEU.ALL UP0, P1 ;  /* 0x0000000000ff7886 */ /* 0x000fe20000800000 */
[----:B------:R-:W-:Y:S01]  /*5df0*/  UMOV UR11, UR43 ;  /* 0x0000002b000b7c82 */ /* 0x000fe20008000000 */
[----:B------:R-:W-:Y:S01]  /*5e00*/  UMOV UR12, UR36 ;  /* 0x00000024000c7c82 */ /* 0x000fe20008000000 */
[----:B------:R-:W-:Y:S01]  /*5e10*/  UMOV UR9, UR17 ;  /* 0x0000001100097c82 */ /* 0x000fe20008000000 */
[----:B------:R-:W-:Y:S01]  /*5e20*/  SEL R0, RZ, 0x1, P0 ;  /* 0x00000001ff007807 */ /* 0x000fe20000000000 */
[----:B------:R-:W-:Y:S01]  /*5e30*/  UIADD3 UR30, UPT, UPT, UR13, UR26, URZ ;  /* 0x0000001a0d1e7290 */ /* 0x000fe2000fffe0ff */
[----:B------:R-:W-:Y:S01]  /*5e40*/  IMAD.U32 R5, RZ, RZ, UR4 ;  /* 0x00000004ff057e24 */ /* 0x000fe2000f8e00ff */
[----:B------:R-:W-:Y:S01]  /*5e50*/  @!P1 R2UR UR4, R4 ;  /* 0x00000000040492ca */ /* 0x000fe200000e0000 */
[----:B------:R-:W-:Y:S01]  /*5e60*/  UIADD3 UR26, UPT, UPT, UR14, UR24, URZ ;  /* 0x000000180e1a7290 */ /* 0x000fe2000fffe0ff */
[----:B------:R-:W-:Y:S01]  /*5e70*/  LOP3.LUT R9, R9, R0, RZ, 0x3c, !PT ;  /* 0x0000000009097212 */ /* 0x000fe200078e3cff */
[----:B------:R-:W-:Y:S01]  /*5e80*/  UMOV UR36, UR29 ;  /* 0x0000001d00247c82 */ /* 0x000fe20008000000 */
[----:B------:R-:W-:Y:S02]  /*5e90*/  @!P1 R2UR UR5, R5 ;  /* 0x00000000050592ca */ /* 0x000fe400000e0000 */
[----:B------:R-:W-:Y:S02]  /*5ea0*/  LOP3.LUT R11, R11, 0x1, RZ, 0x3c, !PT ;  /* 0x000000010b0b7812 */ /* 0x000fe400078e3cff */
[----:B------:R-:W-:Y:S09]  /*5eb0*/  SEL R10, R10, RZ, P0 ;  /* 0x000000ff0a0a7207 */ /* 0x000ff20000000000 */
[----:B------:R1:W-:Y:S01]  /*5ec0*/  @!UP0 UTMALDG.3D [UR16], [UR4], desc[UR6] ;  /* 0x00000610040085b4 */ /* 0x0003e20008011000 */
[----:B------:R-:W-:Y:S05]  /*5ed0*/  VOTEU.ALL UP0, P1 ;  /* 0x0000000000ff7886 */ /* 0x000fea0000800000 */
[----:B------:R1:W-:Y:S01]  /*5ee0*/  @!UP0 UTMALDG.3D [UR8], [UR4], desc[UR6] ;  /* 0x00000608040085b4 */ /* 0x0003e20008011000 */
[----:B------:R1:W-:Y:S01]  /*5ef0*/  @!P1 SYNCS.ARRIVE.TRANS64.RED.A0TR RZ, [UR21+0x118], R3 ;  /* 0x00011803ffff99a7 */ /* 0x0003e20008300415 */
[----:B------:R-:W-:Y:S01]  /*5f00*/  SYNCS.ARRIVE.TRANS64.RED.A1T0 RZ, [UR46], RZ ;  /* 0x000000ffffff79a7 */ /* 0x000fe2000810042e */
[----:B------:R-:W-:Y:S05]  /*5f10*/  BRA.U UP2, `(.L_x_109) ;  /* 0xffffffed02ec7547 */ /* 0x000fea000b83ffff */
[----:B-1----:R-:W-:-:S04]  /*5f20*/  SHF.L.U32 R3, R11, 0x1f, RZ ;  /* 0x0000001f0b037819 */ /* 0x002fc800000006ff */
[----:B------:R-:W1:Y:S02]  /*5f30*/  SYNCS.PHASECHK.TRANS64.TRYWAIT P0, [UR21+0x120], R3 ;  /* 0x00012003ff0075a7 */ /* 0x000e640008001115 */
[----:B-1----:R-:W-:Y:S05]  /*5f40*/  @!P0 BRA `(.L_x_110) ;  /* 0x0000005400508947 */ /* 0x002fea0003800000 */
.L_x_227:
[----:B------:R-:W2:Y:S02]  /*5f50*/  SYNCS.PHASECHK.TRANS64.TRYWAIT P0, [UR21+0x128], R3 ;  /* 0x00012803ff0075a7 */ /* 0x000ea40008001115 */
[----:B--2---:R-:W-:Y:S05]  /*5f60*/  @!P0 BRA `(.L_x_111) ;  /* 0x0000005400608947 */ /* 0x004fea0003800000 */
.L_x_229:
[----:B------:R-:W2:Y:S02]  /*5f70*/  SYNCS.PHASECHK.TRANS64.TRYWAIT P0, [UR21+0x130], R3 ;  /* 0x00013003ff0075a7 */ /* 0x000ea40008001115 */
[----:B--2---:R-:W-:Y:S05]  /*5f80*/  @!P0 BRA `(.L_x_112) ;  /* 0x0000005400708947 */ /* 0x004fea0003800000 */
.L_x_231:
[----:B-1----:R-:W-:-:S07]  /*5f90*/  MOV R0, UR21 ;  /* 0x0000001500007c02 */ /* 0x002fce0008000f00 */
.L_x_113:
[----:B-1----:R-:W-:-:S04]  /*5fa0*/  SHF.L.U32 R3, R11, 0x1f, RZ ;  /* 0x0000001f0b037819 */ /* 0x002fc800000006ff */
[----:B------:R1:W2:Y:S03]  /*5fb0*/  SYNCS.PHASECHK.TRANS64.TRYWAIT P0, [R0+URZ+0x138], R3 ;  /* 0x00013803000075a7 */ /* 0x0002a600080011ff */
[----:B--2---:R-:W-:Y:S05]  /*5fc0*/  @!P0 NANOSLEEP.SYNCS 0x989680 ;  /* 0x009896800000895d */ /* 0x004fea0003900000 */
[----:B------:R-:W2:Y:S02]  /*5fd0*/  @!P0 SYNCS.PHASECHK.TRANS64 P0, [R0+URZ+0x138], R3 ;  /* 0x00013803000085a7 */ /* 0x000ea400080010ff */
[----:B--23--:R-:W-:Y:S05]  /*5fe0*/  @P0 EXIT ;  /* 0x000000000000094d */ /* 0x00cfea0003800000 */
[----:B------:R-:W-:Y:S05]  /*5ff0*/  BRA `(.L_x_113) ;  /* 0xfffffffc00e87947 */ /* 0x000fea000383ffff */
.L_x_98:
[----:B------:R-:W-:-:S06]  /*6000*/  UISETP.GE.AND UP0, UPT, UR20, 0x4, UPT ;  /* 0x000000041400788c */ /* 0x000fcc000bf06270 */
[----:B------:R-:W-:-:S13]  /*6010*/  PLOP3.LUT P0, PT, PT, PT, UP0, 0x80, 0x8 ;  /* 0x000000000008781c */ /* 0x000fda0003f0f008 */
[----:B-1----:R-:W-:Y:S05]  /*6020*/  @!P0 EXIT ;  /* 0x000000000000894d */ /* 0x002fea0003800000 */
[----:B------:R-:W1:Y:S08]  /*6030*/  S2UR UR4, SR_CgaCtaId ;  /* 0x00000000000479c3 */ /* 0x000e700000008800 */
[----:B------:R-:W-:Y:S01]  /*6040*/  BAR.SYNC.DEFER_BLOCKING 0x6, 0xa0 ;  /* 0x0182800000007b1d */ /* 0x000fe20000010000 */
[----:B------:R-:W-:Y:S01]  /*6050*/  IMAD.SHL.U32 R3, R95, 0x20, RZ ;  /* 0x000000205f037824 */ /* 0x000fe200078e00ff */
[C---:B------:R-:W-:Y:S01]  /*6060*/  SHF.L.U32 R4, R81.reuse, 0x15, RZ ;  /* 0x0000001551047819 */ /* 0x040fe200000006ff */
[----:B------:R-:W-:Y:S01]  /*6070*/  IMAD.SHL.U32 R5, R81, 0x400, RZ ;  /* 0x0000040051057824 */ /* 0x000fe200078e00ff */
[C---:B------:R-:W-:Y:S01]  /*6080*/  LOP3.LUT R96, R95.reuse, 0x60, RZ, 0xc0, !PT ;  /* 0x000000605f607812 */ /* 0x040fe200078ec0ff */
[----:B------:R-:W-:Y:S01]  /*6090*/  IMAD.SHL.U32 R2, R95, 0x4, RZ ;  /* 0x000000045f027824 */ /* 0x000fe200078e00ff */
[----:B------:R-:W-:-:S02]  /*60a0*/  UMOV UR43, 0x400 ;  /* 0x00000400002b7882 */ /* 0x000fc40000000000 */
[----:B------:R-:W2:Y:S01]  /*60b0*/  LDC.64 R78, c[0x0][0x8b0] ;  /* 0x00022c00ff4e7b82 */ /* 0x000ea20000000a00 */
[----:B------:R-:W-:Y:S01]  /*60c0*/  LOP3.LUT R94, R3, 0xb20, RZ, 0xc0, !PT ;  /* 0x00000b20035e7812 */ /* 0x000fe200078ec0ff */
[----:B------:R-:W-:Y:S01]  /*60d0*/  IMAD.U32 R37, R95, 0x10000, RZ ;  /* 0x000100005f257824 */ /* 0x000fe200078e00ff */
[----:B------:R-:W-:Y:S01]  /*60e0*/  LOP3.LUT R3, R3, 0xc0, RZ, 0xc0, !PT ;  /* 0x000000c003037812 */ /* 0x000fe200078ec0ff */
[----:B------:R-:W-:Y:S01]  /*60f0*/  HFMA2 R36, -RZ, RZ, 0, 0 ;  /* 0x00000000ff247431 */ /* 0x000fe200000001ff */
[----:B------:R-:W-:Y:S01]  /*6100*/  LOP3.LUT R94, R94, 0x400, R5, 0xf8, !PT ;  /* 0x000004005e5e7812 */ /* 0x000fe200078ef805 */
[----:B------:R-:W-:Y:S01]  /*6110*/  IMAD.MOV.U32 R91, RZ, RZ, 0x1 ;  /* 0x00000001ff5b7424 */ /* 0x000fe200078e00ff */
[----:B------:R-:W-:Y:S01]  /*6120*/  LOP3.LUT R3, R3, 0x18, R2, 0xf8, !PT ;  /* 0x0000001803037812 */ /* 0x000fe200078ef802 */
[----:B------:R-:W3:Y:S01]  /*6130*/  LDC.64 R76, c[0x0][0x8a8] ;  /* 0x00022a00ff4c7b82 */ /* 0x000ee20000000a00 */
[----:B------:R-:W-:Y:S01]  /*6140*/  LOP3.LUT R4, R4, 0x200000, RZ, 0xc0, !PT ;  /* 0x0020000004047812 */ /* 0x000fe200078ec0ff */
[----:B------:R-:W-:Y:S01]  /*6150*/  IMAD.MOV.U32 R90, RZ, RZ, RZ ;  /* 0x000000ffff5a7224 */ /* 0x000fe200078e00ff */
[----:B------:R-:W-:Y:S01]  /*6160*/  LOP3.LUT R94, R94, R3, RZ, 0xfc, !PT ;  /* 0x000000035e5e7212 */ /* 0x000fe200078efcff */
[----:B------:R-:W-:Y:S01]  /*6170*/  IMAD.MOV.U32 R87, RZ, RZ, RZ ;  /* 0x000000ffff577224 */ /* 0x000fe200078e00ff */
[----:B------:R-:W-:Y:S01]  /*6180*/  LOP3.LUT R93, R95, 0x2, RZ, 0xc0, !PT ;  /* 0x000000025f5d7812 */ /* 0x000fe200078ec0ff */
[----:B------:R-:W4:Y:S01]  /*6190*/  LDCU UR59, c[0x0][0x370] ;  /* 0x00006e00ff3b77ac */ /* 0x000f220008000800 */
[----:B------:R-:W-:-:S02]  /*61a0*/  LOP3.LUT R37, R4, 0x400000, R37, 0xf8, !PT ;  /* 0x0040000004257812 */ /* 0x000fc400078ef825 */
[----:B------:R-:W-:Y:S01]  /*61b0*/  LOP3.LUT R95, R95, 0x4, RZ, 0xc0, !PT ;  /* 0x000000045f5f7812 */ /* 0x000fe200078ec0ff */
[----:B-1----:R-:W-:Y:S01]  /*61c0*/  ULEA UR43, UR4, UR43, 0x18 ;  /* 0x0000002b042b7291 */ /* 0x002fe2000f8ec0ff */
[----:B------:R-:W-:Y:S01]  /*61d0*/  MOV R89, RZ ;  /* 0x000000ff00597202 */ /* 0x000fe20000000f00 */
[----:B------:R-:W1:Y:S02]  /*61e0*/  LDCU UR42, c[0x0][0xb0c] ;  /* 0x00016180ff2a77ac */ /* 0x000e640008000800 */
[----:B------:R-:W-:Y:S01]  /*61f0*/  UIADD3 UR4, UPT, UPT, UR43, 0x400, URZ ;  /* 0x000004002b047890 */ /* 0x000fe2000fffe0ff */
[----:B------:R-:W1:Y:S04]  /*6200*/  LDCU UR39, c[0x0][0xb30] ;  /* 0x00016600ff2777ac */ /* 0x000e680008000800 */
[----:B------:R-:W4:Y:S01]  /*6210*/  LDS R0, [UR43+0x200] ;  /* 0x0002002bff007984 */ /* 0x000f220008000800 */
[----:B------:R-:W-:Y:S01]  /*6220*/  MOV R85, UR4 ;  /* 0x0000000400557c02 */ /* 0x000fe20008000f00 */
[----:B------:R-:W1:Y:S04]  /*6230*/  LDCU.64 UR56, c[0x0][0x888] ;  /* 0x00011100ff3877ac */ /* 0x000e680008000a00 */
[----:B------:R-:W-:Y:S01]  /*6240*/  IMAD R94, R94, 0x2, R85 ;  /* 0x000000025e5e7824 */ /* 0x000fe200078e0255 */
[----:B------:R-:W1:Y:S03]  /*6250*/  LDCU.64 UR40, c[0x0][0xb28] ;  /* 0x00016500ff2877ac */ /* 0x000e660008000a00 */
[--C-:B------:R-:W-:Y:S01]  /*6260*/  IMAD R93, R93, -0x10, R94.reuse ;  /* 0xfffffff05d5d7824 */ /* 0x100fe200078e025e */
[----:B------:R-:W1:Y:S01]  /*6270*/  LDCU.64 UR62, c[0x0][0x890] ;  /* 0x00011200ff3e77ac */ /* 0x000e620008000a00 */
[----:B------:R-:W-:Y:S01]  /*6280*/  IMAD R92, R95, -0x10, R94 ;  /* 0xfffffff05f5c7824 */ /* 0x000fe200078e025e */
[----:B------:R-:W1:Y:S01]  /*6290*/  LDCU.128 UR52, c[0x0][0xb10] ;  /* 0x00016200ff3477ac */ /* 0x000e620008000c00 */
[----:B------:R-:W1:Y:S01]  /*62a0*/  LDCU UR58, c[0x0][0x374] ;  /* 0x00006e80ff3a77ac */ /* 0x000e620008000800 */
[----:B------:R-:W-:Y:S01]  /*62b0*/  UMOV UR47, URZ ;  /* 0x000000ff002f7c82 */ /* 0x000fe20008000000 */
[----:B------:R-:W-:Y:S01]  /*62c0*/  UMOV UR46, URZ ;  /* 0x000000ff002e7c82 */ /* 0x000fe20008000000 */
[----:B-1234-:R-:W-:-:S07]  /*62d0*/  IMAD.IADD R37, R0, 0x1, R37 ;  /* 0x0000000100257824 */ /* 0x01efce00078e0225 */
.L_x_157:
[----:B------:R-:W-:Y:S02]  /*62e0*/  LEA R3, R87, UR43, 0x3 ;  /* 0x0000002b57037c11 */ /* 0x000fe4000f8e18ff */
[----:B------:R-:W-:Y:S02]  /*62f0*/  SHF.L.U32 R0, R89, 0x1f, RZ ;  /* 0x0000001f59007819 */ /* 0x000fe400000006ff */
[----:B------:R-:W-:Y:S02]  /*6300*/  LEA R5, R87, UR43, 0x4 ;  /* 0x0000002b57057c11 */ /* 0x000fe4000f8e20ff */
[----:B-1----:R-:W1:Y:S02]  /*6310*/  SYNCS.PHASECHK.TRANS64.TRYWAIT P0, [R3+URZ+0x150], R0 ;  /* 0x00015000030075a7 */ /* 0x002e6400080011ff */
[----:B-12---:R-:W-:Y:S05]  /*6320*/  @!P0 BRA `(.L_x_114) ;  /* 0x0000005000a08947 */ /* 0x006fea0003800000 */
.L_x_232:
[----:B------:R-:W2:Y:S01]  /*6330*/  LDS.128 R4, [R5+0x1e0] ;  /* 0x0001e00005047984 */ /* 0x000ea20000000c00 */
[----:B------:R-:W-:Y:S01]  /*6340*/  UISETP.GE.AND UP0, UPT, UR45, 0x1, UPT ;  /* 0x000000012d00788c */ /* 0x000fe2000bf06270 */
[----:B------:R-:W-:Y:S01]  /*6350*/  @!PT LDS RZ, [RZ] ;  /* 0x00000000fffff984 */ /* 0x000fe20000000800 */
[----:B------:R-:W-:Y:S01]  /*6360*/  @!PT LDS RZ, [RZ] ;  /* 0x00000000fffff984 */ /* 0x000fe20000000800 */
[----:B------:R-:W-:Y:S01]  /*6370*/  @!PT LDS RZ, [RZ] ;  /* 0x00000000fffff984 */ /* 0x000fe20000000800 */
[----:B------:R-:W-:Y:S01]  /*6380*/  @!PT LDS RZ, [RZ] ;  /* 0x00000000fffff984 */ /* 0x000fe20000000800 */
[----:B------:R3:W-:Y:S06]  /*6390*/  MEMBAR.ALL.CTA ;  /* 0x0000000000007992 */ /* 0x0007ec0000008000 */
[----:B---3--:R-:W3:Y:S01]  /*63a0*/  FENCE.VIEW.ASYNC.S ;  /* 0x00000000000073c6 */ /* 0x008ee20000000000 */
[----:B--2---:R-:W-:Y:S11]  /*63b0*/  LOP3.LUT P0, RZ, R6, 0x1, RZ, 0xc0, !PT ;  /* 0x0000000106ff7812 */ /* 0x004ff6000780c0ff */
[----:B------:R-:W-:Y:S02]  /*63c0*/  @!UPT UIADD3 URZ, UPT, UPT, URZ, URZ, URZ ;  /* 0x000000fffffff290 */ /* 0x000fe4000fffe0ff */
[----:B---3--:R-:W-:Y:S01]  /*63d0*/  VOTEU.ANY UP1, P0 ;  /* 0x0000000000ff7886 */ /* 0x008fe20000020100 */
[----:B------:R-:W-:Y:S01]  /*63e0*/  PLOP3.LUT P0, PT, PT, PT, UP1, 0x80, 0x8 ;  /* 0x000000000008781c */ /* 0x000fe20003f0f018 */
[----:B------:R-:W-:Y:S11]  /*63f0*/  UP2UR UR61, UPR, URZ, 0x2 ;  /* 0x00000002ff3d7883 */ /* 0x000ff60008000000 */
[----:B------:R-:W-:Y:S01]  /*6400*/  @!UPT UIADD3 URZ, UPT, UPT, URZ, URZ, URZ ;  /* 0x000000fffffff290 */ /* 0x000fe2000fffe0ff */
[----:B-1----:R-:W-:Y:S02]  /*6410*/  @P0 SHF.R.U32.HI R0, RZ, 0x10, R5 ;  /* 0x00000010ff000819 */ /* 0x002fe40000011605 */
        /* <DEDUP_REMOVED lines=12> */
[----:B------:R-:W2:Y:S01]  /*64e0*/  LDCU UR12, c[0x0][0xb20] ;  /* 0x00016400ff0c77ac */ /* 0x000ea20008000800 */
[----:B------:R-:W-:Y:S02]  /*64f0*/  UIMAD.WIDE.U32 UR4, UR58, UR55, URZ ;  /* 0x000000373a0472a5 */ /* 0x000fe4000f8e00ff */
[----:B------:R-:W-:Y:S02]  /*6500*/  UIMAD.WIDE.U32 UR6, UR59, UR52, URZ ;  /* 0x000000343b0672a5 */ /* 0x000fe4000f8e00ff */
[----:B------:R-:W-:Y:S02]  /*6510*/  UISETP.NE.AND UP0, UPT, UR54, 0x1, UPT ;  /* 0x000000013600788c */ /* 0x000fe4000bf05270 */
[----:B------:R-:W-:Y:S02]  /*6520*/  UIMAD.WIDE.U32 UR8, UR37, UR55, URZ ;  /* 0x00000037250872a5 */ /* 0x000fe4000f8e00ff */
[----:B------:R-:W-:Y:S02]  /*6530*/  UIMAD.WIDE.U32 UR10, UR38, UR52, URZ ;  /* 0x00000034260a72a5 */ /* 0x000fe4000f8e00ff */
[----:B------:R-:W-:Y:S02]  /*6540*/  UISETP.NE.AND UP1, UPT, UR42, 0x1, UPT ;  /* 0x000000012a00788c */ /* 0x000fe4000bf25270 */
[----:B------:R-:W-:Y:S01]  /*6550*/  UISETP.NE.AND UP2, UPT, UR45, 0x1, UPT ;  /* 0x000000012d00788c */ /* 0x000fe2000bf45270 */
[----:B------:R-:W-:Y:S02]  /*6560*/  UMOV UR4, UR5 ;  /* 0x0000000500047c82 */ /* 0x000fe40008000000 */
[----:B--2---:R-:W-:Y:S03]  /*6570*/  USHF.R.U32.HI UR5, URZ, UR12, UR4 ;  /* 0x0000000cff057299 */ /* 0x004fe60008011604 */
[----:B------:R-:W-:Y:S02]  /*6580*/  UMOV UR4, UR7 ;  /* 0x0000000700047c82 */ /* 0x000fe40008000000 */
[----:B------:R-:W-:Y:S02]  /*6590*/  USHF.R.U32.HI UR7, URZ, UR53, UR4 ;  /* 0x00000035ff077299 */ /* 0x000fe40008011604 */
[----:B------:R-:W-:Y:S02]  /*65a0*/  USEL UR4, UR58, UR5, !UP0 ;  /* 0x000000053a047287 */ /* 0x000fe4000c000000 */
[----:B------:R-:W-:Y:S01]  /*65b0*/  USEL UR7, UR59, UR7, !UP1 ;  /* 0x000000073b077287 */ /* 0x000fe2000c800000 */
[----:B------:R-:W-:Y:S01]  /*65c0*/  UMOV UR5, UR9 ;  /* 0x0000000900057c82 */ /* 0x000fe20008000000 */
[----:B------:R-:W-:Y:S02]  /*65d0*/  UIMAD.WIDE.U32 UR8, UR4, UR40, URZ ;  /* 0x00000028040872a5 */ /* 0x000fe4000f8e00ff */
[----:B------:R-:W-:Y:S03]  /*65e0*/  USHF.R.U32.HI UR6, URZ, UR12, UR5 ;  /* 0x0000000cff067299 */ /* 0x000fe60008011605 */
[----:B------:R-:W-:Y:S01]  /*65f0*/  UMOV UR5, UR11 ;  /* 0x0000000b00057c82 */ /* 0x000fe20008000000 */
[----:B------:R-:W-:Y:S02]  /*6600*/  UIMAD.WIDE.U32 UR10, UR7, UR40, URZ ;  /* 0x00000028070a72a5 */ /* 0x000fe4000f8e00ff */
[----:B------:R-:W-:Y:S02]  /*6610*/  USHF.R.U32.HI UR12, URZ, UR53, UR5 ;  /* 0x00000035ff0c7299 */ /* 0x000fe40008011605 */
[----:B------:R-:W-:Y:S01]  /*6620*/  USEL UR6, UR37, UR6, !UP0 ;  /* 0x0000000625067287 */ /* 0x000fe2000c000000 */
[----:B------:R-:W-:Y:S02]  /*6630*/  UMOV UR5, UR9 ;  /* 0x0000000900057c82 */ /* 0x000fe40008000000 */
[----:B------:R-:W-:Y:S01]  /*6640*/  UMOV UR10, UR11 ;  /* 0x0000000b000a7c82 */ /* 0x000fe20008000000 */
[----:B------:R-:W-:Y:S02]  /*6650*/  @UP2 USHF.R.U32.HI UR4, URZ, UR41, UR5 ;  /* 0x00000029ff042299 */ /* 0x000fe40008011605 */
[----:B------:R-:W-:Y:S02]  /*6660*/  @UP2 USHF.R.U32.HI UR7, URZ, UR41, UR10 ;  /* 0x00000029ff072299 */ /* 0x000fe4000801160a */
[----:B------:R-:W-:Y:S02]  /*6670*/  UIMAD UR4, UR45, UR4, URZ ;  /* 0x000000042d0472a4 */ /* 0x000fe4000f8e02ff */
[----:B------:R-:W-:Y:S02]  /*6680*/  UIMAD.WIDE.U32 UR10, UR6, UR40, URZ ;  /* 0x00000028060a72a5 */ /* 0x000fe4000f8e00ff */
[----:B------:R-:W-:Y:S02]  /*6690*/  USEL UR5, UR38, UR12, !UP1 ;  /* 0x0000000c26057287 */ /* 0x000fe4000c800000 */
[----:B------:R-:W-:Y:S02]  /*66a0*/  UIMAD UR8, UR45, UR7, URZ ;  /* 0x000000072d0872a4 */ /* 0x000fe4000f8e02ff */
[----:B------:R-:W-:Y:S03]  /*66b0*/  UISETP.GE.AND UP0, UPT, UR6, UR4, UPT ;  /* 0x000000040600728c */ /* 0x000fe6000bf06270 */
[----:B------:R-:W-:Y:S01]  /*66c0*/  UMOV UR4, UR11 ;  /* 0x0000000b00047c82 */ /* 0x000fe20008000000 */
[----:B------:R-:W-:Y:S02]  /*66d0*/  UISETP.GE.OR UP0, UPT, UR5, UR8, UP0 ;  /* 0x000000080500728c */ /* 0x000fe40008706670 */
[----:B------:R-:W-:Y:S02]  /*66e0*/  USHF.R.U32.HI UR4, URZ, UR41, UR4 ;  /* 0x00000029ff047299 */ /* 0x000fe40008011604 */
[----:B------:R-:W-:Y:S02]  /*66f0*/  UIMAD.WIDE.U32 UR8, UR5, UR40, URZ ;  /* 0x00000028050872a5 */ /* 0x000fe4000f8e00ff */
[----:B------:R-:W-:Y:S02]  /*6700*/  USEL UR11, UR6, UR4, !UP2 ;  /* 0x00000004060b7287 */ /* 0x000fe4000d000000 */
[----:B------:R-:W-:Y:S02]  /*6710*/  UIADD3 UR8, UPT, UPT, -UR5, URZ, URZ ;  /* 0x000000ff05087290 */ /* 0x000fe4000fffe1ff */
[----:B------:R-:W-:Y:S01]  /*6720*/  UIADD3 UR10, UPT, UPT, -UR11, URZ, URZ ;  /* 0x000000ff0b0a7290 */ /* 0x000fe2000fffe1ff */
[----:B------:R-:W-:Y:S01]  /*6730*/  @!UP0 UMOV UR4, UR9 ;  /* 0x0000000900048c82 */ /* 0x000fe20008000000 */
[----:B------:R-:W-:Y:S02]  /*6740*/  UIADD3 UR9, UPT, UPT, -UR6, URZ, URZ ;  /* 0x000000ff06097290 */ /* 0x000fe4000fffe1ff */
[----:B------:R-:W-:Y:S02]  /*6750*/  @!UP0 USHF.R.U32.HI UR4, URZ, UR41, UR4 ;  /* 0x00000029ff048299 */ /* 0x000fe40008011604 */
[----:B------:R-:W-:Y:S02]  /*6760*/  UIMAD UR10, UR45, UR10, UR6 ;  /* 0x0000000a2d0a72a4 */ /* 0x000fe4000f8e0206 */
[----:B------:R-:W-:Y:S04]  /*6770*/  @!UP0 USEL UR4, UR5, UR4, !UP2 ;  /* 0x0000000405048287 */ /* 0x000fe8000d000000 */
[----:B------:R-:W-:Y:S02]  /*6780*/  @!UP0 UIMAD UR10, UR7, UR10, UR4 ;  /* 0x0000000a070a82a4 */ /* 0x000fe4000f8e0204 */
[----:B------:R-:W-:Y:S02]  /*6790*/  @!UP0 UIADD3 UR11, UPT, UPT, UR11, -UR4, URZ ;  /* 0x800000040b0b8290 */ /* 0x000fe4000fffe0ff */
[----:B------:R-:W-:Y:S02]  /*67a0*/  UIMAD UR7, UR42, UR8, UR38 ;  /* 0x000000082a0772a4 */ /* 0x000fe4000f8e0226 */
[----:B------:R-:W-:Y:S02]  /*67b0*/  @!UP0 UIMAD UR6, UR11, UR45, UR5 ;  /* 0x0000002d0b0682a4 */ /* 0x000fe4000f8e0205 */
[----:B------:R-:W-:Y:S01]  /*67c0*/  UIMAD UR4, UR54, UR9, UR37 ;  /* 0x00000009360472a4 */ /* 0x000fe2000f8e0225 */
[----:B------:R-:W-:Y:S02]  /*67d0*/  @!UP0 UMOV UR5, UR10 ;  /* 0x0000000a00058c82 */ /* 0x000fe40008000000 */
[----:B------:R-:W-:Y:S02]  /*67e0*/  UIMAD UR38, UR5, UR42, UR7 ;  /* 0x0000002a052672a4 */ /* 0x000fe4000f8e0207 */
[----:B------:R-:W-:Y:S11]  /*67f0*/  UIMAD UR37, UR6, UR54, UR4 ;  /* 0x00000036062572a4 */ /* 0x000ff6000f8e0204 */
[----:B------:R-:W-:Y:S01]  /*6800*/  @!UPT UIADD3 URZ, UPT, UPT, URZ, URZ, URZ ;  /* 0x000000fffffff290 */ /* 0x000fe2000fffe0ff */
.L_x_115:
[----:B------:R-:W-:Y:S01]  /*6810*/  UISETP.NE.AND UP0, UPT, UR39, 0x1, UPT ;  /* 0x000000012700788c */ /* 0x000fe2000bf05270 */
[----:B------:R-:W-:Y:S01]  /*6820*/  LOP3.LUT P0, RZ, R85, 0x1b0, RZ, 0xc0, !PT ;  /* 0x000001b055ff7812 */ /* 0x000fe2000780c0ff */
[----:B------:R-:W-:Y:S01]  /*6830*/  USHF.L.U32 UR50, UR26, 0x6, URZ ;  /* 0x000000061a327899 */ /* 0x000fe200080006ff */
[----:B------:R-:W-:Y:S01]  /*6840*/  BSSY.RECONVERGENT B6, `(.L_x_116) ;  /* 0x0000034000067945 */ /* 0x000fe20003800200 */
[----:B------:R-:W-:Y:S01]  /*6850*/  USHF.L.U32 UR49, UR30, 0x8, URZ ;  /* 0x000000081e317899 */ /* 0x000fe200080006ff */
[----:B------:R-:W-:Y:S06]  /*6860*/  IADD3 R87, PT, PT, R87, 0x1, RZ ;  /* 0x0000000157577810 */ /* 0x000fec0007ffe0ff */
[----:B------:R-:W2:Y:S01]  /*6870*/  @!UP0 LDCU.128 UR12, c[0x0][0xb10] ;  /* 0x00016200ff0c87ac */ /* 0x000ea20008000c00 */
[----:B------:R-:W3:Y:S01]  /*6880*/  @!UP0 LDCU UR5, c[0x0][0xb0c] ;  /* 0x00016180ff0587ac */ /* 0x000ee20008000800 */
[----:B------:R-:W4:Y:S01]  /*6890*/  @!UP0 LDCU UR10, c[0x0][0xb20] ;  /* 0x00016400ff0a87ac */ /* 0x000f220008000800 */
[----:B--2---:R-:W-:Y:S02]  /*68a0*/  UIMAD.WIDE.U32 UR8, UR38, UR12, URZ ;  /* 0x0000000c260872a5 */ /* 0x004fe4000f8e00ff */
[----:B------:R-:W-:Y:S02]  /*68b0*/  UIMAD.WIDE.U32 UR6, UR37, UR15, URZ ;  /* 0x0000000f250672a5 */ /* 0x000fe4000f8e00ff */
[----:B------:R-:W-:Y:S03]  /*68c0*/  @!UP0 UISETP.NE.AND UP1, UPT, UR14, 0x1, UPT ;  /* 0x000000010e00888c */ /* 0x000fe6000bf25270 */
[----:B------:R-:W-:Y:S01]  /*68d0*/  @!UP0 UMOV UR4, UR9 ;  /* 0x0000000900048c82 */ /* 0x000fe20008000000 */
[----:B---3--:R-:W-:Y:S02]  /*68e0*/  @!UP0 UISETP.NE.AND UP2, UPT, UR5, 0x1, UPT ;  /* 0x000000010500888c */ /* 0x008fe4000bf45270 */
[----:B------:R-:W-:Y:S01]  /*68f0*/  @!UP0 USHF.R.U32.HI UR4, URZ, UR13, UR4 ;  /* 0x0000000dff048299 */ /* 0x000fe20008011604 */
[----:B------:R-:W-:Y:S02]  /*6900*/  @!UP0 UMOV UR6, UR7 ;  /* 0x0000000700068c82 */ /* 0x000fe40008000000 */
[----:B----4-:R-:W-:Y:S02]  /*6910*/  @!UP0 USHF.R.U32.HI UR6, URZ, UR10, UR6 ;  /* 0x0000000aff068299 */ /* 0x010fe40008011606 */
[----:B------:R-:W-:Y:S02]  /*6920*/  @!UP0 USEL UR7, UR38, UR4, !UP2 ;  /* 0x0000000426078287 */ /* 0x000fe4000d000000 */
[----:B------:R-:W-:Y:S04]  /*6930*/  @!UP0 USEL UR6, UR37, UR6, !UP1 ;  /* 0x0000000625068287 */ /* 0x000fe8000c800000 */
[----:B------:R-:W-:Y:S02]  /*6940*/  @!UP0 UIADD3 UR4, UPT, UPT, -UR7, UR6, URZ ;  /* 0x0000000607048290 */ /* 0x000fe4000fffe1ff */
[----:B------:R-:W-:Y:S02]  /*6950*/  @!UP0 UIADD3 UR6, UPT, UPT, UR7, -UR6, URZ ;  /* 0x8000000607068290 */ /* 0x000fe4000fffe0ff */
[----:B------:R-:W-:Y:S02]  /*6960*/  @!UP0 UIMAD UR38, UR4, UR5, UR38 ;  /* 0x00000005042682a4 */ /* 0x000fe4000f8e0226 */
[----:B------:R-:W-:Y:S01]  /*6970*/  @!UP0 UIMAD UR37, UR6, UR14, UR37 ;  /* 0x0000000e062582a4 */ /* 0x000fe2000f8e0225 */
[----:B------:R-:W-:Y:S11]  /*6980*/  @!P0 BRA `(.L_x_117) ;  /* 0x00000000007c8947 */ /* 0x000ff60003800000 */
[----:B------:R-:W2:Y:S01]  /*6990*/  LDCU.64 UR8, c[0x4][0x80] ;  /* 0x01001000ff0877ac */ /* 0x000ea20008000a00 */
[----:B------:R-:W-:Y:S01]  /*69a0*/  MOV R2, 0x0 ;  /* 0x0000000000027802 */ /* 0x000fe20000000f00 */
[----:B------:R-:W-:Y:S02]  /*69b0*/  HFMA2 R12, -RZ, RZ, 0, 5.9604644775390625e-08 ;  /* 0x00000001ff0c7431 */ /* 0x000fe400000001ff */
[----:B------:R-:W-:Y:S01]  /*69c0*/  IMAD.MOV.U32 R8, RZ, RZ, 0x70 ;  /* 0x00000070ff087424 */ /* 0x000fe200078e00ff */
[----:B------:R3:W4:Y:S01]  /*69d0*/  LDC.64 R14, c[0x4][R2] ;  /* 0x01000000020e7b82 */ /* 0x0007220000000a00 */
[----:B------:R-:W1:Y:S01]  /*69e0*/  LDCU.64 UR6, c[0x4][0x88] ;  /* 0x01001100ff0677ac */ /* 0x000e620008000a00 */
[----:B------:R-:W-:Y:S01]  /*69f0*/  IMAD.MOV.U32 R13, RZ, RZ, RZ ;  /* 0x000000ffff0d7224 */ /* 0x000fe200078e00ff */
[----:B------:R-:W1:Y:S01]  /*6a00*/  LDCU.64 UR4, c[0x4][0x8] ;  /* 0x01000100ff0477ac */ /* 0x000e620008000a00 */
[----:B--2---:R-:W-:Y:S01]  /*6a10*/  MOV R5, UR9 ;  /* 0x0000000900057c02 */ /* 0x004fe20008000f00 */
[----:B------:R-:W-:Y:S01]  /*6a20*/  IMAD.U32 R4, RZ, RZ, UR8 ;  /* 0x00000008ff047e24 */ /* 0x000fe2000f8e00ff */
[----:B-1----:R-:W-:Y:S01]  /*6a30*/  MOV R7, UR7 ;  /* 0x0000000700077c02 */ /* 0x002fe20008000f00 */
[----:B------:R-:W-:Y:S01]  /*6a40*/  IMAD.U32 R6, RZ, RZ, UR6 ;  /* 0x00000006ff067e24 */ /* 0x000fe2000f8e00ff */
[----:B------:R-:W-:Y:S01]  /*6a50*/  MOV R11, UR5 ;  /* 0x00000005000b7c02 */ /* 0x000fe20008000f00 */
[----:B------:R-:W-:Y:S02]  /*6a60*/  IMAD.U32 R10, RZ, RZ, UR4 ;  /* 0x00000004ff0a7e24 */ /* 0x000fe4000f8e00ff */
[----:B------:R-:W-:Y:S07]  /*6a70*/  LEPC R20, `(.L_x_118) ;  /* 0x000000001014794e */ /* 0x000fee0000000000 */
[----:B---345:R-:W-:Y:S05]  /*6a80*/  CALL.ABS.NOINC R14 ;  /* 0x000000000e007343 */ /* 0x038fea0003c00000 */
.L_x_118:
[----:B------:R-:W1:Y:S01]  /*6a90*/  LDCU.64 UR8, c[0x4][0x80] ;  /* 0x01001000ff0877ac */ /* 0x000e620008000a00 */
[----:B------:R-:W2:Y:S01]  /*6aa0*/  LDC.64 R2, c[0x4][R2] ;  /* 0x0100000002027b82 */ /* 0x000ea20000000a00 */
[----:B------:R-:W-:Y:S02]  /*6ab0*/  HFMA2 R12, -RZ, RZ, 0, 5.9604644775390625e-08 ;  /* 0x00000001ff0c7431 */ /* 0x000fe400000001ff */
[----:B------:R-:W-:Y:S02]  /*6ac0*/  IMAD.MOV.U32 R8, RZ, RZ, 0x70 ;  /* 0x00000070ff087424 */ /* 0x000fe400078e00ff */
[----:B------:R-:W-:Y:S01]  /*6ad0*/  IMAD.MOV.U32 R13, RZ, RZ, RZ ;  /* 0x000000ffff0d7224 */ /* 0x000fe200078e00ff */
[----:B------:R-:W3:Y:S01]  /*6ae0*/  LDCU.64 UR6, c[0x4][0x88] ;  /* 0x01001100ff0677ac */ /* 0x000ee20008000a00 */
[----:B------:R-:W4:Y:S01]  /*6af0*/  LDCU.64 UR4, c[0x4][0x8] ;  /* 0x01000100ff0477ac */ /* 0x000f220008000a00 */
[----:B-1----:R-:W-:Y:S02]  /*6b00*/  MOV R4, UR8 ;  /* 0x0000000800047c02 */ /* 0x002fe40008000f00 */
[----:B------:R-:W-:Y:S02]  /*6b10*/  MOV R5, UR9 ;  /* 0x0000000900057c02 */ /* 0x000fe40008000f00 */
[----:B---3--:R-:W-:Y:S01]  /*6b20*/  MOV R7, UR7 ;  /* 0x0000000700077c02 */ /* 0x008fe20008000f00 */
[----:B------:R-:W-:Y:S01]  /*6b30*/  IMAD.U32 R6, RZ, RZ, UR6 ;  /* 0x00000006ff067e24 */ /* 0x000fe2000f8e00ff */
[----:B----4-:R-:W-:Y:S01]  /*6b40*/  MOV R11, UR5 ;  /* 0x00000005000b7c02 */ /* 0x010fe20008000f00 */
[----:B------:R-:W-:Y:S02]  /*6b50*/  IMAD.U32 R10, RZ, RZ, UR4 ;  /* 0x00000004ff0a7e24 */ /* 0x000fe4000f8e00ff */
[----:B------:R-:W-:Y:S07]  /*6b60*/  LEPC R20, `(.L_x_117) ;  /* 0x000000001014794e */ /* 0x000fee0000000000 */
[----:B--2---:R-:W-:Y:S05]  /*6b70*/  CALL.ABS.NOINC R2 ;  /* 0x0000000002007343 */ /* 0x004fea0003c00000 */
.L_x_117:
[----:B------:R-:W-:Y:S05]  /*6b80*/  BSYNC.RECONVERGENT B6 ;  /* 0x0000000000067941 */ /* 0x000fea0003800200 */
.L_x_116:
[----:B------:R-:W-:Y:S01]  /*6b90*/  R2UR UR4, R84 ;  /* 0x00000000540472ca */ /* 0x000fe200000e0000 */
[----:B------:R-:W-:Y:S01]  /*6ba0*/  UISETP.NE.U32.AND UP0, UPT, UR62, URZ, UPT ;  /* 0x000000ff3e00728c */ /* 0x000fe2000bf05070 */
[----:B------:R-:W-:Y:S02]  /*6bb0*/  ISETP.NE.U32.AND P4, PT, R78, RZ, PT ;  /* 0x000000ff4e00720c */ /* 0x000fe40003f85070 */
[----:B------:R-:W-:Y:S01]  /*6bc0*/  ISETP.NE.U32.AND P2, PT, RZ, UR56, PT ;  /* 0x00000038ff007c0c */ /* 0x000fe2000bf45070 */
[----:B------:R-:W-:Y:S01]  /*6bd0*/  UISETP.NE.AND.EX UP1, UPT, UR63, URZ, UPT, UP0 ;  /* 0x000000ff3f00728c */ /* 0x000fe2000bf25300 */
[----:B------:R-:W-:Y:S01]  /*6be0*/  ISETP.NE.AND.EX P4, PT, R79, RZ, PT, P4 ;  /* 0x000000ff4f00720c */ /* 0x000fe20003f85340 */
[----:B------:R-:W-:Y:S01]  /*6bf0*/  UPLOP3.LUT UP0, UPT, UPT, UPT, UPT, 0x40, 0x4 ;  /* 0x000000000004789c */ /* 0x000fe20003f0e870 */
[----:B------:R-:W-:Y:S05]  /*6c00*/  ISETP.NE.AND.EX P2, PT, RZ, UR57, PT, P2 ;  /* 0x00000039ff007c0c */ /* 0x000fea000bf45320 */
[----:B------:R-:W-:Y:S06]  /*6c10*/  UISETP.NE.AND UP2, UPT, UR4, URZ, UPT ;  /* 0x000000ff0400728c */ /* 0x000fec000bf45270 */
[----:B------:R-:W-:Y:S05]  /*6c20*/  PLOP3.LUT P1, PT, PT, PT, UP2, 0x80, 0x8 ;  /* 0x000000000008781c */ /* 0x000fea0003f2f028 */
[----:B------:R-:W-:Y:S06]  /*6c30*/  @UP2 UPLOP3.LUT UP0, UPT, UPT, UPT, UP1, 0x80, 0x8 ;  /* 0x000000000008289c */ /* 0x000fec0003f0f010 */
[----:B------:R-:W-:Y:S01]  /*6c40*/  PLOP3.LUT P0, PT, PT, PT, UP0, 0x80, 0x8 ;  /* 0x000000000008781c */ /* 0x000fe20003f0f008 */
[----:B------:R-:W-:Y:S01]  /*6c50*/  @!UPT UIADD3 URZ, UPT, UPT, URZ, URZ, URZ ;  /* 0x000000fffffff290 */ /* 0x000fe2000fffe0ff */
[----:B------:R-:W-:Y:S11]  /*6c60*/  BRA.U !UP1, `(.L_x_119) ;  /* 0x00000001093c7547 */ /* 0x000ff6000b800000 */
[----:B------:R-:W-:Y:S01]  /*6c70*/  UISETP.NE.U32.AND UP0, UPT, UR56, URZ, UPT ;  /* 0x000000ff3800728c */ /* 0x000fe2000bf05070 */
[----:B-1----:R-:W-:Y:S01]  /*6c80*/  HFMA2 R0, -RZ, RZ, 0, 5.9604644775390625e-08 ;  /* 0x00000001ff007431 */ /* 0x002fe200000001ff */
[----:B------:R-:W1:Y:S01]  /*6c90*/  LDCU.64 UR8, c[0x0][0x358] ;  /* 0x00006b00ff0877ac */ /* 0x000e620008000a00 */
[----:B------:R-:W-:Y:S01]  /*6ca0*/  IMAD.MOV.U32 R80, RZ, RZ, 0x1 ;  /* 0x00000001ff507424 */ /* 0x000fe200078e00ff */
[----:B------:R-:W-:Y:S06]  /*6cb0*/  UISETP.NE.AND.EX UP0, UPT, UR57, URZ, UPT, UP0 ;  /* 0x000000ff3900728c */ /* 0x000fec000bf05300 */
        /* <DEDUP_REMOVED lines=9> */
[----:B--23--:R-:W-:Y:S02]  /*6d50*/  @!P3 IMAD.U32 R41, RZ, RZ, UR4 ;  /* 0x00000004ff29be24 */ /* 0x00cfe4000f8e00ff */
.L_x_119:
[----:B------:R-:W-:Y:S05]  /*6d60*/  @!P4 BRA `(.L_x_120) ;  /* 0x000000000024c947 */ /* 0x000fea0003800000 */
[----:B------:R-:W-:Y:S01]  /*6d70*/  ISETP.NE.U32.AND P3, PT, R76, RZ, PT ;  /* 0x000000ff4c00720c */ /* 0x000fe20003f65070 */
[----:B------:R-:W2:Y:S03]  /*6d80*/  LDCU.64 UR4, c[0x0][0x358] ;  /* 0x00006b00ff0477ac */ /* 0x000ea60008000a00 */
[----:B------:R-:W-:Y:S11]  /*6d90*/  ISETP.NE.AND.EX P3, PT, R77, RZ, PT, P3 ;  /* 0x000000ff4d00720c */ /* 0x000ff60003f65330 */
[----:B------:R-:W-:Y:S02]  /*6da0*/  @!UPT UIADD3 URZ, UPT, UPT, URZ, URZ, URZ ;  /* 0x000000fffffff290 */ /* 0x000fe4000fffe0ff */
[----:B------:R-:W3:Y:S01]  /*6db0*/  @P3 LDC.64 R2, c[0x0][0x8a8] ;  /* 0x00022a00ff023b82 */ /* 0x000ee20000000a00 */
[----:B-1----:R-:W-:Y:S04]  /*6dc0*/  @P3 IMAD R0, R78, UR36, RZ ;  /* 0x000000244e003c24 */ /* 0x002fe8000f8e02ff */
[----:B---3--:R-:W-:Y:S05]  /*6dd0*/  @P3 IMAD.WIDE R2, R0, 0x4, R2 ;  /* 0x0000000400023825 */ /* 0x008fea00078e0202 */
[----:B--2--5:R2:W5:Y:S02]  /*6de0*/  @P3 LDG.E R38, desc[UR4][R2.64] ;  /* 0x0000000402263981 */ /* 0x024564000c1e1900 */
[----:B--2---:R-:W3:Y:S02]  /*6df0*/  @!P3 LDC R38, c[0x0][0x8a0] ;  /* 0x00022800ff26bb82 */ /* 0x004ee40000000800 */
.L_x_120:
[----:B-----5:R-:W-:Y:S01]  /*6e00*/  FSETP.NEU.AND P3, PT, R41, RZ, PT ;  /* 0x000000ff2900720b */ /* 0x020fe20003f6d000 */
[----:B------:R-:W-:Y:S01]  /*6e10*/  BSSY B1, `(.L_x_121) ;  /* 0x0000039000017945 */ /* 0x000fe20003800000 */
[----:B------:R-:W-:Y:S01]  /*6e20*/  SEL R5, RZ, 0xffffffff, P2 ;  /* 0xffffffffff057807 */ /* 0x000fe20001000000 */
[----:B------:R-:W-:Y:S01]  /*6e30*/  IMAD.MOV.U32 R46, RZ, RZ, 0x1 ;  /* 0x00000001ff2e7424 */ /* 0x000fe200078e00ff */
[----:B------:R-:W-:Y:S01]  /*6e40*/  @P1 LOP3.LUT P2, RZ, R80, 0xff, RZ, 0xc0, !PT ;  /* 0x000000ff50ff1812 */ /* 0x000fe2000784c0ff */
[C---:B------:R-:W-:Y:S01]  /*6e50*/  IMAD R39, R36.reuse, 0x80, R37 ;  /* 0x0000008024277824 */ /* 0x040fe200078e0225 */
[----:B-1----:R-:W-:Y:S01]  /*6e60*/  @P1 SEL R0, RZ, 0xffffffff, P3 ;  /* 0xffffffffff001807 */ /* 0x002fe20001800000 */
[----:B------:R-:W-:Y:S01]  /*6e70*/  IMAD R88, R95, -0x10, R93 ;  /* 0xfffffff05f587824 */ /* 0x000fe200078e025d */
[----:B------:R-:W-:Y:S01]  /*6e80*/  LOP3.LUT R91, R91, 0x1, RZ, 0x3c, !PT ;  /* 0x000000015b5b7812 */ /* 0x000fe200078e3cff */
[----:B------:R-:W-:Y:S01]  /*6e90*/  IMAD.MOV.U32 R47, RZ, RZ, RZ ;  /* 0x000000ffff2f7224 */ /* 0x000fe200078e00ff */
[----:B------:R-:W-:Y:S02]  /*6ea0*/  @P0 SEL R0, R5, R0, !P2 ;  /* 0x0000000005000207 */ /* 0x000fe40005000000 */
[----:B------:R-:W-:Y:S02]  /*6eb0*/  CS2R R74, SRZ ;  /* 0x00000000004a7805 */ /* 0x000fe4000001ff00 */
[----:B------:R-:W-:Y:S02]  /*6ec0*/  LEA R98, R36, UR43, 0x3 ;  /* 0x0000002b24627c11 */ /* 0x000fe4000f8e18ff */
[----:B------:R-:W-:Y:S02]  /*6ed0*/  CS2R R72, SRZ ;  /* 0x0000000000487805 */ /* 0x000fe4000001ff00 */
[----:B------:R-:W-:Y:S02]  /*6ee0*/  @P1 LOP3.LUT R0, R0, 0x1, RZ, 0xc0, !PT ;  /* 0x0000000100001812 */ /* 0x000fe400078ec0ff */
[----:B------:R-:W-:Y:S02]  /*6ef0*/  CS2R R66, SRZ ;  /* 0x0000000000427805 */ /* 0x000fe4000001ff00 */
[----:B------:R-:W-:Y:S02]  /*6f00*/  SHF.L.U32 R3, R90, 0x1f, RZ ;  /* 0x0000001f5a037819 */ /* 0x000fe400000006ff */
[----:B------:R-:W-:Y:S02]  /*6f10*/  CS2R R64, SRZ ;  /* 0x0000000000407805 */ /* 0x000fe4000001ff00 */
[----:B------:R-:W-:Y:S02]  /*6f20*/  ISETP.NE.U32.OR P5, PT, R0, 0x1, !P1 ;  /* 0x000000010000780c */ /* 0x000fe40004fa5470 */
[----:B------:R-:W-:Y:S02]  /*6f30*/  CS2R R58, SRZ ;  /* 0x00000000003a7805 */ /* 0x000fe4000001ff00 */
[----:B------:R-:W-:Y:S02]  /*6f40*/  PLOP3.LUT P2, PT, PT, PT, UP1, 0x80, 0x8 ;  /* 0x000000000008781c */ /* 0x000fe40003f4f018 */
[----:B------:R-:W-:Y:S02]  /*6f50*/  CS2R R56, SRZ ;  /* 0x0000000000387805 */ /* 0x000fe4000001ff00 */
[----:B------:R-:W-:Y:S02]  /*6f60*/  LOP3.LUT P4, R86, R80, 0xff, RZ, 0xc0, !PT ;  /* 0x000000ff50567812 */ /* 0x000fe4000788c0ff */
[----:B------:R-:W-:Y:S02]  /*6f70*/  CS2R R50, SRZ ;  /* 0x0000000000327805 */ /* 0x000fe4000001ff00 */
[----:B------:R-:W-:Y:S02]  /*6f80*/  SEL R0, RZ, 0xffffffff, P3 ;  /* 0xffffffffff007807 */ /* 0x000fe40001800000 */
[----:B------:R-:W-:Y:S02]  /*6f90*/  CS2R R48, SRZ ;  /* 0x0000000000307805 */ /* 0x000fe4000001ff00 */
[----:B------:R-:W-:Y:S02]  /*6fa0*/  P2R R97, PR, RZ, 0x20 ;  /* 0x00000020ff617803 */ /* 0x000fe40000000000 */
[----:B------:R-:W-:Y:S02]  /*6fb0*/  @P5 SHF.L.U32 R2, R91, 0x1f, RZ ;  /* 0x0000001f5b025819 */ /* 0x000fe400000006ff */
[----:B------:R-:W-:Y:S02]  /*6fc0*/  @P2 SEL R0, R5, R0, !P4 ;  /* 0x0000000005002207 */ /* 0x000fe40006000000 */
[----:B------:R-:W1:Y:S02]  /*6fd0*/  @P5 SYNCS.PHASECHK.TRANS64.TRYWAIT P1, [UR43+0x100], R2 ;  /* 0x00010002ff0055a7 */ /* 0x000e64000802112b */
[----:B------:R-:W-:Y:S04]  /*6fe0*/  LOP3.LUT R0, R0, 0x1, RZ, 0xc0, !PT ;  /* 0x0000000100007812 */ /* 0x000fe800078ec0ff */
[----:B------:R-:W-:Y:S04]  /*6ff0*/  ISETP.NE.U32.AND P2, PT, R0, 0x1, PT ;  /* 0x000000010000780c */ /* 0x000fe80003f45070 */
[----:B------:R-:W-:Y:S01]  /*7000*/  P2R R60, PR, RZ, 0x4 ;  /* 0x00000004ff3c7803 */ /* 0x000fe20000000000 */
[----:B------:R2:W4:Y:S01]  /*7010*/  SYNCS.PHASECHK.TRANS64.TRYWAIT P0, [R98+URZ+0x170], R3 ;  /* 0x00017003620075a7 */ /* 0x00052200080011ff */
[----:B-1----:R-:W-:Y:S01]  /*7020*/  @P5 SEL R46, RZ, 0x1, !P1 ;  /* 0x00000001ff2e5807 */ /* 0x002fe20004800000 */
[----:B--2---:R-:W-:Y:S06]  /*7030*/  @!P5 BRA `(.L_x_122) ;  /* 0x000000000058d947 */ /* 0x004fec0003800000 */
[----:B------:R-:W-:Y:S01]  /*7040*/  IMAD.MOV.U32 R75, RZ, RZ, RZ ;  /* 0x000000ffff4b7224 */ /* 0x000fe200078e00ff */
[----:B------:R-:W-:Y:S01]  /*7050*/  ISETP.NE.AND P1, PT, R46, RZ, PT ;  /* 0x000000ff2e00720c */ /* 0x000fe20003f25270 */
[----:B------:R-:W-:Y:S01]  /*7060*/  BSSY B0, `(.L_x_123) ;  /* 0x000000c000007945 */ /* 0x000fe20003800000 */
[----:B------:R-:W-:Y:S02]  /*7070*/  CS2R R50, SRZ ;  /* 0x0000000000327805 */ /* 0x000fe4000001ff00 */
[----:B------:R-:W-:Y:S02]  /*7080*/  CS2R R48, SRZ ;  /* 0x0000000000307805 */ /* 0x000fe4000001ff00 */
[----:B------:R-:W-:Y:S02]  /*7090*/  CS2R R58, SRZ ;  /* 0x00000000003a7805 */ /* 0x000fe4000001ff00 */
[----:B------:R-:W-:Y:S02]  /*70a0*/  CS2R R56, SRZ ;  /* 0x0000000000387805 */ /* 0x000fe4000001ff00 */
[----:B------:R-:W-:Y:S02]  /*70b0*/  CS2R R66, SRZ ;  /* 0x0000000000427805 */ /* 0x000fe4000001ff00 */
[----:B------:R-:W-:Y:S02]  /*70c0*/  CS2R R64, SRZ ;  /* 0x0000000000407805 */ /* 0x000fe4000001ff00 */
[----:B------:R-:W-:Y:S01]  /*70d0*/  CS2R R72, SRZ ;  /* 0x0000000000487805 */ /* 0x000fe2000001ff00 */
[----:B------:R-:W-:Y:S06]  /*70e0*/  @P1 BRA `(.L_x_124) ;  /* 0x00000000000c1947 */ /* 0x000fec0003800000 */
[----:B------:R-:W-:Y:S04]  /*70f0*/  SHF.L.U32 R5, R91, 0x1f, RZ ;  /* 0x0000001f5b057819 */ /* 0x000fe800000006ff */
[----:B------:R-:W1:Y:S02]  /*7100*/  SYNCS.PHASECHK.TRANS64.TRYWAIT P1, [UR43+0x100], R5 ;  /* 0x00010005ff0075a7 */ /* 0x000e64000802112b */
[----:B-1----:R-:W-:Y:S05]  /*7110*/  @!P1 BRA `(.L_x_125) ;  /* 0x0000004400389947 */ /* 0x002fea0003800000 */
.L_x_124:
[----:B------:R-:W-:Y:S05]  /*7120*/  BSYNC B0 ;  /* 0x0000000000007941 */ /* 0x000fea0003800000 */
.L_x_123:
[----:B------:R-:W-:Y:S01]  /*7130*/  ISETP.NE.AND P1, PT, R60, RZ, PT ;  /* 0x000000ff3c00720c */ /* 0x000fe20003f25270 */
[----:B------:R-:W-:Y:S11]  /*7140*/  HFMA2 R47, -RZ, RZ, 0, 5.9604644775390625e-08 ;  /* 0x00000001ff2f7431 */ /* 0x000ff600000001ff */
[----:B------:R-:W-:Y:S01]  /*7150*/  @!UPT UIADD3 URZ, UPT, UPT, URZ, URZ, URZ ;  /* 0x000000fffffff290 */ /* 0x000fe2000fffe0ff */
[----:B------:R2:W1:Y:S04]  /*7160*/  @P1 LDS.128 R48, [R94] ;  /* 0x000000005e301984 */ /* 0x0004680000000c00 */
[----:B------:R2:W1:Y:S04]  /*7170*/  @P1 LDS.128 R56, [R93+0x10] ;  /* 0x000010005d381984 */ /* 0x0004680000000c00 */
[----:B------:R2:W1:Y:S04]  /*7180*/  @P1 LDS.128 R64, [R92+0x20] ;  /* 0x000020005c401984 */ /* 0x0004680000000c00 */
[----:B------:R2:W1:Y:S02]  /*7190*/  @P1 LDS.128 R72, [R88+0x30] ;  /* 0x0000300058481984 */ /* 0x0004640000000c00 */
.L_x_122:
[----:B------:R-:W-:Y:S05]  /*71a0*/  BSYNC B1 ;  /* 0x0000000000017941 */ /* 0x000fea0003800000 */
.L_x_121:
[----:B-1----:R-:W-:Y:S04]  /*71b0*/  SHF.R.U32.HI R0, RZ, 0x15, R39 ;  /* 0x00000015ff007819 */ /* 0x002fe80000011627 */
[----:B------:R-:W-:Y:S01]  /*71c0*/  LOP3.LUT P1, RZ, R0, 0x3, R81, 0x48, !PT ;  /* 0x0000000300ff7812 */ /* 0x000fe20007824851 */
[----:B------:R-:W-:Y:S01]  /*71d0*/  @!UPT UIADD3 URZ, UPT, UPT, URZ, URZ, URZ ;  /* 0x000000fffffff290 */ /* 0x000fe2000fffe0ff */
[----:B----4-:R-:W-:Y:S11]  /*71e0*/  @P0 BRA `(.L_x_126) ;  /* 0x0000000000080947 */ /* 0x010ff60003800000 */
[----:B------:R-:W1:Y:S02]  /*71f0*/  SYNCS.PHASECHK.TRANS64.TRYWAIT P0, [R98+URZ+0x170], R3 ;  /* 0x00017003620075a7 */ /* 0x000e6400080011ff */
[----:B-1----:R-:W-:Y:S05]  /*7200*/  @!P0 BRA `(.L_x_127) ;  /* 0x0000004400148947 */ /* 0x002fea0003800000 */
.L_x_126:
[----:B------:R-:W-:Y:S05]  /*7210*/  @!P1 BRA `(.L_x_128) ;  /* 0x0000000000409947 */ /* 0x000fea0003800000 */
[----:B------:R-:W4:Y:S01]  /*7220*/  LDCU.64 UR8, c[0x4][0x70] ;  /* 0x01000e00ff0877ac */ /* 0x000f220008000a00 */
[----:B-1----:R-:W-:Y:S01]  /*7230*/  MOV R3, 0x0 ;  /* 0x0000000000037802 */ /* 0x002fe20000000f00 */
[----:B------:R-:W-:Y:S02]  /*7240*/  HFMA2 R12, -RZ, RZ, 0, 5.9604644775390625e-08 ;  /* 0x00000001ff0c7431 */ /* 0x000fe400000001ff */
[----:B------:R-:W-:Y:S02]  /*7250*/  IMAD.MOV.U32 R8, RZ, RZ, 0x192 ;  /* 0x00000192ff087424 */ /* 0x000fe400078e00ff */
[----:B------:R-:W-:Y:S01]  /*7260*/  IMAD.MOV.U32 R13, RZ, RZ, RZ ;  /* 0x000000ffff0d7224 */ /* 0x000fe200078e00ff */
[----:B------:R-:W1:Y:S01]  /*7270*/  LDCU.64 UR6, c[0x4][0x78] ;  /* 0x01000f00ff0677ac */ /* 0x000e620008000a00 */
[----:B------:R-:W2:Y:S01]  /*7280*/  LDC.64 R2, c[0x4][R3] ;  /* 0x0100000003027b82 */ /* 0x000ea20000000a00 */
[----:B------:R-:W5:Y:S01]  /*7290*/  LDCU.64 UR4, c[0x4][0x10] ;  /* 0x01000200ff0477ac */ /* 0x000f620008000a00 */
[----:B----4-:R-:W-:Y:S01]  /*72a0*/  MOV R5, UR9 ;  /* 0x0000000900057c02 */ /* 0x010fe20008000f00 */
[----:B------:R-:W-:Y:S01]  /*72b0*/  IMAD.U32 R4, RZ, RZ, UR8 ;  /* 0x00000008ff047e24 */ /* 0x000fe2000f8e00ff */
[----:B-1----:R-:W-:Y:S01]  /*72c0*/  MOV R7, UR7 ;  /* 0x0000000700077c02 */ /* 0x002fe20008000f00 */
[----:B------:R-:W-:Y:S01]  /*72d0*/  IMAD.U32 R6, RZ, RZ, UR6 ;  /* 0x00000006ff067e24 */ /* 0x000fe2000f8e00ff */
[----:B-----5:R-:W-:Y:S01]  /*72e0*/  MOV R11, UR5 ;  /* 0x00000005000b7c02 */ /* 0x020fe20008000f00 */
[----:B------:R-:W-:Y:S02]  /*72f0*/  IMAD.U32 R10, RZ, RZ, UR4 ;  /* 0x00000004ff0a7e24 */ /* 0x000fe4000f8e00ff */
[----:B------:R-:W-:Y:S07]  /*7300*/  LEPC R20, `(.L_x_128) ;  /* 0x000000001014794e */ /* 0x000fee0000000000 */
[----:B--23--:R-:W-:Y:S05]  /*7310*/  CALL.ABS.NOINC R2 ;  /* 0x0000000002007343 */ /* 0x00cfea0003c00000 */
.L_x_128:
[----:B------:R-:W-:Y:S05]  /*7320*/  WARPSYNC.ALL ;  /* 0x0000000000007948 */ /* 0x000fea0003800000 */
[----:B------:R-:W-:Y:S01]  /*7330*/  R2UR UR4, R39 ;  /* 0x00000000270472ca */ /* 0x000fe200000e0000 */
[--C-:B------:R-:W-:Y:S01]  /*7340*/  HADD2.F32 R40, -RZ, R48.reuse.H0_H0 ;  /* 0x20000030ff287230 */ /* 0x100fe20000004100 */
[----:B------:R-:W-:Y:S01]  /*7350*/  ISETP.NE.AND P0, PT, R96, RZ, PT ;  /* 0x000000ff6000720c */ /* 0x000fe20003f05270 */
[----:B------:R-:W-:Y:S01]  /*7360*/  HADD2.F32 R43, -RZ, R48.H1_H1 ;  /* 0x30000030ff2b7230 */ /* 0x000fe20000004100 */
[----:B------:R-:W-:Y:S01]  /*7370*/  BSSY.RECONVERGENT B0, `(.L_x_129) ;  /* 0x000008b000007945 */ /* 0x000fe20003800200 */
[----:B------:R-:W-:Y:S02]  /*7380*/  HADD2.F32 R42, -RZ, R49.H0_H0 ;  /* 0x20000031ff2a7230 */ /* 0x000fe40000004100 */
[----:B------:R-:W-:Y:S02]  /*7390*/  HADD2.F32 R45, -RZ, R51.H0_H0 ;  /* 0x20000033ff2d7230 */ /* 0x000fe40000004100 */
[----:B------:R-:W-:Y:S04]  /*73a0*/  HADD2.F32 R44, -RZ, R75.H1_H1 ;  /* 0x3000004bff2c7230 */ /* 0x000fe80000004100 */
[----:B------:R-:W3:Y:S02]  /*73b0*/  LDTM.x32 R4, tmem[UR4] ;  /* 0x00000004000479ee */ /* 0x000ee400082c0000 */
[C---:B---3--:R-:W-:Y:S01]  /*73c0*/  FMUL R0, R38.reuse, R4 ;  /* 0x0000000426007220 */ /* 0x048fe20000400000 */
[C---:B------:R-:W-:Y:S01]  /*73d0*/  FMUL R2, R38.reuse, R5 ;  /* 0x0000000526027220 */ /* 0x040fe20000400000 */
[C---:B-1----:R-:W-:Y:S01]  /*73e0*/  FMUL R3, R38.reuse, R6 ;  /* 0x0000000626037220 */ /* 0x042fe20000400000 */
[C---:B------:R-:W-:Y:S01]  /*73f0*/  FMUL R7, R38.reuse, R7 ;  /* 0x0000000726077220 */ /* 0x040fe20000400000 */
[C---:B------:R-:W-:Y:S01]  /*7400*/  FFMA R0, R41.reuse, R40, R0 ;  /* 0x0000002829007223 */ /* 0x040fe20000000000 */
[----:B------:R-:W-:Y:S02]  /*7410*/  HADD2.F32 R40, -RZ, R49.H1_H1 ;  /* 0x30000031ff287230 */ /* 0x000fe40000004100 */
[C---:B------:R-:W-:Y:S01]  /*7420*/  FFMA R2, R41.reuse, R43, R2 ;  /* 0x0000002b29027223 */ /* 0x040fe20000000002 */
[C---:B------:R-:W-:Y:S01]  /*7430*/  FFMA R3, R41.reuse, R42, R3 ;  /* 0x0000002a29037223 */ /* 0x040fe20000000003 */
[--C-:B------:R-:W-:Y:S02]  /*7440*/  HADD2.F32 R43, -RZ, R50.reuse.H0_H0 ;  /* 0x20000032ff2b7230 */ /* 0x100fe40000004100 */
[----:B------:R-:W-:Y:S01]  /*7450*/  FMUL R4, R38, R8 ;  /* 0x0000000826047220 */ /* 0x000fe20000400000 */
[----:B------:R-:W-:Y:S01]  /*7460*/  HADD2.F32 R42, -RZ, R50.H1_H1 ;  /* 0x30000032ff2a7230 */ /* 0x000fe20000004100 */
[----:B------:R-:W-:Y:S01]  /*7470*/  F2FP.F16.F32.PACK_AB R52, R2, R0 ;  /* 0x000000000234723e */ /* 0x000fe200000000ff */
[C---:B------:R-:W-:Y:S01]  /*7480*/  FFMA R7, R41.reuse, R40, R7 ;  /* 0x0000002829077223 */ /* 0x040fe20000000007 */
[----:B------:R-:W-:Y:S01]  /*7490*/  FFMA R4, R41, R43, R4 ;  /* 0x0000002b29047223 */ /* 0x000fe20000000004 */
[C---:B------:R-:W-:Y:S01]  /*74a0*/  FMUL R5, R38.reuse, R9 ;  /* 0x0000000926057220 */ /* 0x040fe20000400000 */
[C---:B------:R-:W-:Y:S01]  /*74b0*/  FMUL R6, R38.reuse, R10 ;  /* 0x0000000a26067220 */ /* 0x040fe20000400000 */
[----:B------:R-:W-:Y:S01]  /*74c0*/  HADD2.F32 R40, -RZ, R51.H1_H1 ;  /* 0x30000033ff287230 */ /* 0x000fe20000004100 */
[----:B------:R-:W-:Y:S01]  /*74d0*/  F2FP.F16.F32.PACK_AB R53, R7, R3 ;  /* 0x000000030735723e */ /* 0x000fe200000000ff */
[C---:B------:R-:W-:Y:S01]  /*74e0*/  FFMA R5, R41.reuse, R42, R5 ;  /* 0x0000002a29057223 */ /* 0x040fe20000000005 */
[----:B------:R-:W-:Y:S01]  /*74f0*/  FFMA R6, R41, R45, R6 ;  /* 0x0000002d29067223 */ /* 0x000fe20000000006 */
[C---:B------:R-:W-:Y:S01]  /*7500*/  FMUL R11, R38.reuse, R11 ;  /* 0x0000000b260b7220 */ /* 0x040fe20000400000 */
[--C-:B------:R-:W-:Y:S02]  /*7510*/  HADD2.F32 R43, -RZ, R56.reuse.H0_H0 ;  /* 0x20000038ff2b7230 */ /* 0x100fe40000004100 */
[C---:B------:R-:W-:Y:S01]  /*7520*/  FMUL R8, R38.reuse, R12 ;  /* 0x0000000c26087220 */ /* 0x040fe20000400000 */
[----:B------:R-:W-:Y:S01]  /*7530*/  F2FP.F16.F32.PACK_AB R54, R5, R4 ;  /* 0x000000040536723e */ /* 0x000fe200000000ff */
[C---:B------:R-:W-:Y:S01]  /*7540*/  FFMA R11, R41.reuse, R40, R11 ;  /* 0x00000028290b7223 */ /* 0x040fe2000000000b */
[----:B------:R-:W-:Y:S02]  /*7550*/  HADD2.F32 R40, -RZ, R56.H1_H1 ;  /* 0x30000038ff287230 */ /* 0x000fe40000004100 */
[----:B------:R-:W-:Y:S01]  /*7560*/  FFMA R8, R41, R43, R8 ;  /* 0x0000002b29087223 */ /* 0x000fe20000000008 */
[C---:B------:R-:W-:Y:S01]  /*7570*/  FMUL R9, R38.reuse, R13 ;  /* 0x0000000d26097220 */ /* 0x040fe20000400000 */
[--C-:B------:R-:W-:Y:S01]  /*7580*/  HADD2.F32 R45, -RZ, R57.reuse.H0_H0 ;  /* 0x20000039ff2d7230 */ /* 0x100fe20000004100 */
[----:B------:R-:W-:Y:S01]  /*7590*/  F2FP.F16.F32.PACK_AB R55, R11, R6 ;  /* 0x000000060b37723e */ /* 0x000fe200000000ff */
[C---:B------:R-:W-:Y:S01]  /*75a0*/  FMUL R10, R38.reuse, R14 ;  /* 0x0000000e260a7220 */ /* 0x040fe20000400000 */
[----:B------:R-:W-:Y:S02]  /*75b0*/  HADD2.F32 R42, -RZ, R57.H1_H1 ;  /* 0x30000039ff2a7230 */ /* 0x000fe40000004100 */
[C---:B------:R-:W-:Y:S01]  /*75c0*/  FFMA R9, R41.reuse, R40, R9 ;  /* 0x0000002829097223 */ /* 0x040fe20000000009 */
[C---:B------:R-:W-:Y:S01]  /*75d0*/  FMUL R15, R38.reuse, R15 ;  /* 0x0000000f260f7220 */ /* 0x040fe20000400000 */
[----:B------:R1:W-:Y:S01]  /*75e0*/  STS.128 [R94], R52 ;  /* 0x000000345e007388 */ /* 0x0003e20000000c00 */
[----:B------:R-:W-:Y:S01]  /*75f0*/  FFMA R10, R41, R45, R10 ;  /* 0x0000002d290a7223 */ /* 0x000fe2000000000a */
[--C-:B------:R-:W-:Y:S01]  /*7600*/  HADD2.F32 R40, -RZ, R58.reuse.H0_H0 ;  /* 0x2000003aff287230 */ /* 0x100fe20000004100 */
[----:B------:R-:W-:Y:S01]  /*7610*/  F2FP.F16.F32.PACK_AB R68, R9, R8 ;  /* 0x000000080944723e */ /* 0x000fe200000000ff */
[----:B------:R-:W-:Y:S01]  /*7620*/  FFMA R15, R41, R42, R15 ;  /* 0x0000002a290f7223 */ /* 0x000fe2000000000f */
[C---:B------:R-:W-:Y:S01]  /*7630*/  FMUL R12, R38.reuse, R16 ;  /* 0x00000010260c7220 */ /* 0x040fe20000400000 */
[----:B------:R-:W-:Y:S02]  /*7640*/  HADD2.F32 R42, -RZ, R58.H1_H1 ;  /* 0x3000003aff2a7230 */ /* 0x000fe40000004100 */
[C---:B------:R-:W-:Y:S01]  /*7650*/  FMUL R13, R38.reuse, R17 ;  /* 0x00000011260d7220 */ /* 0x040fe20000400000 */
[--C-:B------:R-:W-:Y:S01]  /*7660*/  HADD2.F32 R43, -RZ, R59.reuse.H0_H0 ;  /* 0x2000003bff2b7230 */ /* 0x100fe20000004100 */
[----:B------:R-:W-:Y:S01]  /*7670*/  F2FP.F16.F32.PACK_AB R69, R15, R10 ;  /* 0x0000000a0f45723e */ /* 0x000fe200000000ff */
[C---:B------:R-:W-:Y:S01]  /*7680*/  FFMA R12, R41.reuse, R40, R12 ;  /* 0x00000028290c7223 */ /* 0x040fe2000000000c */
[C---:B------:R-:W-:Y:S01]  /*7690*/  FFMA R13, R41.reuse, R42, R13 ;  /* 0x0000002a290d7223 */ /* 0x040fe2000000000d */
[C---:B------:R-:W-:Y:S01]  /*76a0*/  FMUL R14, R38.reuse, R18 ;  /* 0x00000012260e7220 */ /* 0x040fe20000400000 */
[----:B------:R-:W-:Y:S02]  /*76b0*/  HADD2.F32 R40, -RZ, R59.H1_H1 ;  /* 0x3000003bff287230 */ /* 0x000fe40000004100 */
[C---:B------:R-:W-:Y:S01]  /*76c0*/  FMUL R19, R38.reuse, R19 ;  /* 0x0000001326137220 */ /* 0x040fe20000400000 */
[C---:B------:R-:W-:Y:S01]  /*76d0*/  FMUL R16, R38.reuse, R20 ;  /* 0x0000001426107220 */ /* 0x040fe20000400000 */
[C---:B------:R-:W-:Y:S01]  /*76e0*/  FFMA R14, R41.reuse, R43, R14 ;  /* 0x0000002b290e7223 */ /* 0x040fe2000000000e */
[--C-:B------:R-:W-:Y:S02]  /*76f0*/  HADD2.F32 R43, -RZ, R64.reuse.H0_H0 ;  /* 0x20000040ff2b7230 */ /* 0x100fe40000004100 */
[C---:B------:R-:W-:Y:S01]  /*7700*/  FFMA R19, R41.reuse, R40, R19 ;  /* 0x0000002829137223 */ /* 0x040fe20000000013 */
[----:B------:R-:W-:Y:S02]  /*7710*/  HADD2.F32 R42, -RZ, R64.H1_H1 ;  /* 0x30000040ff2a7230 */ /* 0x000fe40000004100 */
[C---:B------:R-:W-:Y:S01]  /*7720*/  FMUL R17, R38.reuse, R21 ;  /* 0x0000001526117220 */ /* 0x040fe20000400000 */
[--C-:B------:R-:W-:Y:S02]  /*7730*/  HADD2.F32 R45, -RZ, R65.reuse.H0_H0 ;  /* 0x20000041ff2d7230 */ /* 0x100fe40000004100 */
[C---:B------:R-:W-:Y:S01]  /*7740*/  FMUL R18, R38.reuse, R22 ;  /* 0x0000001626127220 */ /* 0x040fe20000400000 */
[----:B------:R-:W-:Y:S02]  /*7750*/  HADD2.F32 R40, -RZ, R65.H1_H1 ;  /* 0x30000041ff287230 */ /* 0x000fe40000004100 */
[C---:B------:R-:W-:Y:S01]  /*7760*/  FMUL R23, R38.reuse, R23 ;  /* 0x0000001726177220 */ /* 0x040fe20000400000 */
[C---:B------:R-:W-:Y:S01]  /*7770*/  FFMA R16, R41.reuse, R43, R16 ;  /* 0x0000002b29107223 */ /* 0x040fe20000000010 */
[C---:B------:R-:W-:Y:S01]  /*7780*/  FFMA R17, R41.reuse, R42, R17 ;  /* 0x0000002a29117223 */ /* 0x040fe20000000011 */
[C---:B------:R-:W-:Y:S01]  /*7790*/  FFMA R18, R41.reuse, R45, R18 ;  /* 0x0000002d29127223 */ /* 0x040fe20000000012 */
[C---:B------:R-:W-:Y:S01]  /*77a0*/  FFMA R23, R41.reuse, R40, R23 ;  /* 0x0000002829177223 */ /* 0x040fe20000000017 */
[--C-:B------:R-:W-:Y:S02]  /*77b0*/  HADD2.F32 R43, -RZ, R66.reuse.H0_H0 ;  /* 0x20000042ff2b7230 */ /* 0x100fe40000004100 */
[C---:B------:R-:W-:Y:S01]  /*77c0*/  FMUL R20, R38.reuse, R24 ;  /* 0x0000001826147220 */ /* 0x040fe20000400000 */
        /* <DEDUP_REMOVED lines=9> */
[----:B------:R-:W-:Y:S01]  /*7860*/  FFMA R27, R41, R42, R27 ;  /* 0x0000002a291b7223 */ /* 0x000fe2000000001b */
[--C-:B------:R-:W-:Y:S02]  /*7870*/  HADD2.F32 R40, -RZ, R72.reuse.H0_H0 ;  /* 0x20000048ff287230 */ /* 0x100fe40000004100 */
[C---:B------:R-:W-:Y:S01]  /*7880*/  FMUL R24, R38.reuse, R28 ;  /* 0x0000001c26187220 */ /* 0x040fe20000400000 */
[----:B------:R-:W-:Y:S02]  /*7890*/  HADD2.F32 R42, -RZ, R72.H1_H1 ;  /* 0x30000048ff2a7230 */ /* 0x000fe40000004100 */
[C---:B------:R-:W-:Y:S01]  /*78a0*/  FMUL R25, R38.reuse, R29 ;  /* 0x0000001d26197220 */ /* 0x040fe20000400000 */
[--C-:B------:R-:W-:Y:S02]  /*78b0*/  HADD2.F32 R43, -RZ, R73.reuse.H0_H0 ;  /* 0x20000049ff2b7230 */ /* 0x100fe40000004100 */
[C---:B------:R-:W-:Y:S01]  /*78c0*/  FMUL R26, R38.reuse, R30 ;  /* 0x0000001e261a7220 */ /* 0x040fe20000400000 */
[----:B------:R-:W-:Y:S01]  /*78d0*/  F2FP.F16.F32.PACK_AB R70, R13, R12 ;  /* 0x0000000c0d46723e */ /* 0x000fe200000000ff */
[----:B------:R-:W-:Y:S01]  /*78e0*/  FFMA R24, R41, R40, R24 ;  /* 0x0000002829187223 */ /* 0x000fe20000000018 */
[----:B------:R-:W-:Y:S01]  /*78f0*/  F2FP.F16.F32.PACK_AB R71, R19, R14 ;  /* 0x0000000e1347723e */ /* 0x000fe200000000ff */
[C---:B------:R-:W-:Y:S01]  /*7900*/  FFMA R25, R41.reuse, R42, R25 ;  /* 0x0000002a29197223 */ /* 0x040fe20000000019 */
[C---:B------:R-:W-:Y:S01]  /*7910*/  FFMA R26, R41.reuse, R43, R26 ;  /* 0x0000002b291a7223 */ /* 0x040fe2000000001a */
[----:B------:R-:W-:Y:S02]  /*7920*/  HADD2.F32 R40, -RZ, R73.H1_H1 ;  /* 0x30000049ff287230 */ /* 0x000fe40000004100 */
[C---:B------:R-:W-:Y:S01]  /*7930*/  FMUL R31, R38.reuse, R31 ;  /* 0x0000001f261f7220 */ /* 0x040fe20000400000 */
[----:B------:R1:W-:Y:S01]  /*7940*/  STS.128 [R93+0x10], R68 ;  /* 0x000010445d007388 */ /* 0x0003e20000000c00 */
[--C-:B------:R-:W-:Y:S02]  /*7950*/  HADD2.F32 R43, -RZ, R74.reuse.H0_H0 ;  /* 0x2000004aff2b7230 */ /* 0x100fe40000004100 */
[C---:B------:R-:W-:Y:S01]  /*7960*/  FMUL R28, R38.reuse, R32 ;  /* 0x00000020261c7220 */ /* 0x040fe20000400000 */
[----:B------:R-:W-:Y:S02]  /*7970*/  HADD2.F32 R42, -RZ, R74.H1_H1 ;  /* 0x3000004aff2a7230 */ /* 0x000fe40000004100 */
[C---:B------:R-:W-:Y:S01]  /*7980*/  FMUL R29, R38.reuse, R33 ;  /* 0x00000021261d7220 */ /* 0x040fe20000400000 */
[----:B------:R-:W-:Y:S02]  /*7990*/  HADD2.F32 R45, -RZ, R75.H0_H0 ;  /* 0x2000004bff2d7230 */ /* 0x000fe40000004100 */
[C---:B------:R-:W-:Y:S01]  /*79a0*/  FMUL R30, R38.reuse, R34 ;  /* 0x00000022261e7220 */ /* 0x040fe20000400000 */
[----:B------:R-:W-:Y:S01]  /*79b0*/  FFMA R31, R41, R40, R31 ;  /* 0x00000028291f7223 */ /* 0x000fe2000000001f */
[----:B------:R-:W-:Y:S01]  /*79c0*/  FMUL R35, R38, R35 ;  /* 0x0000002326237220 */ /* 0x000fe20000400000 */
[----:B------:R-:W-:Y:S01]  /*79d0*/  F2FP.F16.F32.PACK_AB R100, R17, R16 ;  /* 0x000000101164723e */ /* 0x000fe200000000ff */
[----:B------:R-:W-:Y:S01]  /*79e0*/  FFMA R28, R41, R43, R28 ;  /* 0x0000002b291c7223 */ /* 0x000fe2000000001c */
[----:B------:R-:W-:Y:S01]  /*79f0*/  F2FP.F16.F32.PACK_AB R101, R23, R18 ;  /* 0x000000121765723e */ /* 0x000fe200000000ff */
[----:B------:R-:W-:Y:S01]  /*7a00*/  FFMA R29, R41, R42, R29 ;  /* 0x0000002a291d7223 */ /* 0x000fe2000000001d */
[----:B------:R-:W-:Y:S01]  /*7a10*/  F2FP.F16.F32.PACK_AB R102, R21, R20 ;  /* 0x000000141566723e */ /* 0x000fe200000000ff */
[----:B------:R-:W-:Y:S01]  /*7a20*/  FFMA R30, R41, R45, R30 ;  /* 0x0000002d291e7223 */ /* 0x000fe2000000001e */
[----:B------:R-:W-:Y:S01]  /*7a30*/  F2FP.F16.F32.PACK_AB R103, R27, R22 ;  /* 0x000000161b67723e */ /* 0x000fe200000000ff */
[----:B------:R-:W-:Y:S01]  /*7a40*/  FFMA R35, R41, R44, R35 ;  /* 0x0000002c29237223 */ /* 0x000fe20000000023 */
[----:B------:R-:W-:Y:S02]  /*7a50*/  F2FP.F16.F32.PACK_AB R104, R25, R24 ;  /* 0x000000181968723e */ /* 0x000fe400000000ff */
[----:B------:R-:W-:Y:S01]  /*7a60*/  F2FP.F16.F32.PACK_AB R105, R31, R26 ;  /* 0x0000001a1f69723e */ /* 0x000fe200000000ff */
[----:B------:R1:W-:Y:S01]  /*7a70*/  STS.128 [R92+0x20], R100 ;  /* 0x000020645c007388 */ /* 0x0003e20000000c00 */
[----:B------:R-:W-:Y:S02]  /*7a80*/  F2FP.F16.F32.PACK_AB R106, R29, R28 ;  /* 0x0000001c1d6a723e */ /* 0x000fe400000000ff */
[----:B------:R-:W-:Y:S05]  /*7a90*/  F2FP.F16.F32.PACK_AB R107, R35, R30 ;  /* 0x0000001e236b723e */ /* 0x000fea00000000ff */
[----:B------:R1:W-:Y:S01]  /*7aa0*/  STS.128 [R88+0x30], R104 ;  /* 0x0000306858007388 */ /* 0x0003e20000000c00 */
[----:B------:R-:W-:Y:S01]  /*7ab0*/  @!PT LDS RZ, [RZ] ;  /* 0x00000000fffff984 */ /* 0x000fe20000000800 */
[----:B------:R-:W-:Y:S01]  /*7ac0*/  @!PT LDS RZ, [RZ] ;  /* 0x00000000fffff984 */ /* 0x000fe20000000800 */
[----:B------:R-:W-:Y:S01]  /*7ad0*/  @!PT LDS RZ, [RZ] ;  /* 0x00000000fffff984 */ /* 0x000fe20000000800 */
[----:B------:R-:W-:Y:S01]  /*7ae0*/  @!PT LDS RZ, [RZ] ;  /* 0x00000000fffff984 */ /* 0x000fe20000000800 */
[----:B------:R3:W-:Y:S07]  /*7af0*/  MEMBAR.ALL.CTA ;  /* 0x0000000000007992 */ /* 0x0007ee0000008000 */
[----:B---3--:R-:W3:Y:S02]  /*7b00*/  FENCE.VIEW.ASYNC.S ;  /* 0x00000000000073c6 */ /* 0x008ee40000000000 */
[----:B---3--:R-:W-:Y:S06]  /*7b10*/  BAR.SYNC.DEFER_BLOCKING 0x1, 0x80 ;  /* 0x0042000000007b1d */ /* 0x008fec0000010000 */
[----:B------:R-:W-:Y:S05]  /*7b20*/  @P0 BRA `(.L_x_130) ;  /* 0x00000000003c0947 */ /* 0x000fea0003800000 */
[----:B------:R-:W3:Y:S01]  /*7b30*/  LDCU.64 UR6, c[0x0][0x348] ;  /* 0x00006900ff0677ac */ /* 0x000ee20008000a00 */
[----:B------:R-:W-:Y:S01]  /*7b40*/  UIADD3 UR4, UPT, UPT, UR43, 0x400, URZ ;  /* 0x000004002b047890 */ /* 0x000fe2000fffe0ff */
[----:B------:R-:W-:Y:S01]  /*7b50*/  UMOV UR51, UR36 ;  /* 0x0000002400337c82 */ /* 0x000fe20008000000 */
[----:B------:R-:W-:Y:S02]  /*7b60*/  UIADD3 UR9, UPT, UPT, UR49, 0x80, URZ ;  /* 0x0000008031097890 */ /* 0x000fe4000fffe0ff */
[----:B------:R-:W-:Y:S02]  /*7b70*/  UIADD3 UR8, UPT, UPT, UR43, 0x1400, URZ ;  /* 0x000014002b087890 */ /* 0x000fe4000fffe0ff */
[----:B------:R-:W-:Y:S01]  /*7b80*/  MOV R85, UR4 ;  /* 0x0000000400557c02 */ /* 0x000fe20008000f00 */
[----:B------:R-:W-:Y:S01]  /*7b90*/  UMOV UR10, UR50 ;  /* 0x00000032000a7c82 */ /* 0x000fe20008000000 */
[----:B------:R-:W-:Y:S02]  /*7ba0*/  UMOV UR11, UR36 ;  /* 0x00000024000b7c82 */ /* 0x000fe40008000000 */
[----:B------:R-:W-:Y:S01]  /*7bb0*/  R2UR UR48, R85 ;  /* 0x00000000553072ca */ /* 0x000fe200000e0000 */
[----:B---3--:R-:W-:Y:S04]  /*7bc0*/  UIADD3 UR4, UP0, UPT, UR6, 0x680, URZ ;  /* 0x0000068006047890 */ /* 0x008fe8000ff1e0ff */
[----:B------:R-:W-:Y:S09]  /*7bd0*/  UIADD3.X UR5, UPT, UPT, URZ, UR7, URZ, UP0, !UPT ;  /* 0x00000007ff057290 */ /* 0x000ff200087fe4ff */
[----:B------:R3:W-:Y:S01]  /*7be0*/  UTMASTG.3D [UR48], [UR4] ;  /* 0x00000030040073b5 */ /* 0x0007e20008010000 */
[----:B------:R3:W-:Y:S01]  /*7bf0*/  UTMASTG.3D [UR8], [UR4] ;  /* 0x00000008040073b5 */ /* 0x0007e20008010000 */
[----:B------:R0:W-:Y:S01]  /*7c00*/  UTMACMDFLUSH ;  /* 0x00000000000079b7 */ /* 0x0001e20000000000 */
[----:B---3--:R-:W-:Y:S04]  /*7c10*/  DEPBAR.LE SB0, 0x1 ;  /* 0x000080400000791a */ /* 0x008fe80000000000 */
.L_x_130:
[----:B------:R-:W-:Y:S05]  /*7c20*/  BSYNC.RECONVERGENT B0 ;  /* 0x0000000000007941 */ /* 0x000fea0003800200 */
.L_x_129:
[----:B------:R-:W-:Y:S01]  /*7c30*/  BAR.SYNC.DEFER_BLOCKING 0x1, 0x80 ;  /* 0x0042000000007b1d */ /* 0x000fe20000010000 */
[----:B------:R-:W-:Y:S01]  /*7c40*/  ISETP.NE.AND P1, PT, R97, RZ, PT ;  /* 0x000000ff6100720c */ /* 0x000fe20003f25270 */
[----:B------:R-:W-:Y:S01]  /*7c50*/  UISETP.NE.AND UP0, UPT, UR47, URZ, UPT ;  /* 0x000000ff2f00728c */ /* 0x000fe2000bf05270 */
[----:B------:R-:W-:Y:S11]  /*7c60*/  LEA R3, R47, UR43, 0x3 ;  /* 0x0000002b2f037c11 */ /* 0x000ff6000f8e18ff */
[----:B------:R-:W-:Y:S01]  /*7c70*/  @P1 SHF.L.U32 R4, R91, 0x1f, RZ ;  /* 0x0000001f5b041819 */ /* 0x000fe200000006ff */
[----:B------:R-:W-:Y:S06]  /*7c80*/  BRA.U !UP0, `(.L_x_131) ;  /* 0x0000000108247547 */ /* 0x000fec000b800000 */
[----:B------:R-:W3:Y:S01]  /*7c90*/  S2R R0, SR_CgaCtaId ;  /* 0x0000000000007919 */ /* 0x000ee20000008800 */
[----:B------:R-:W-:Y:S01]  /*7ca0*/  IMAD.U32 R2, RZ, RZ, UR46 ;  /* 0x0000002eff027e24 */ /* 0x000fe2000f8e00ff */
[----:B------:R-:W-:Y:S04]  /*7cb0*/  UIADD3 UR4, UPT, UPT, UR46, 0x1, URZ ;  /* 0x000000012e047890 */ /* 0x000fe8000fffe0ff */
[----:B------:R-:W-:Y:S01]  /*7cc0*/  @P1 LEA R2, R2, UR43, 0x3 ;  /* 0x0000002b02021c11 */ /* 0x000fe2000f8e18ff */
[----:B------:R-:W-:Y:S04]  /*7cd0*/  UISETP.NE.AND UP0, UPT, UR4, 0x4, UPT ;  /* 0x000000040400788c */ /* 0x000fe8000bf05270 */
[----:B------:R-:W-:Y:S01]  /*7ce0*/  @P1 VIADD R5, R2, 0x120 ;  /* 0x0000012002051836 */ /* 0x000fe20000000000 */
[----:B------:R-:W-:Y:S04]  /*7cf0*/  USEL UR46, UR4, URZ, UP0 ;  /* 0x000000ff042e7287 */ /* 0x000fe80008000000 */
[----:B---3--:R-:W-:Y:S04]  /*7d00*/  @P1 PRMT R0, R0, 0x654, R5 ;  /* 0x0000065400001816 */ /* 0x008fe80000000005 */
[----:B------:R3:W-:Y:S04]  /*7d10*/  @P1 SYNCS.ARRIVE.TRANS64.RED.A1T0 RZ, [R0+URZ], RZ ;  /* 0x000000ff00ff19a7 */ /* 0x0007e800081004ff */
.L_x_131:
[----:B------:R-:W4:Y:S01]  /*7d20*/  @P1 SYNCS.PHASECHK.TRANS64.TRYWAIT P0, [R3+URZ+0x100], R4 ;  /* 0x00010004030015a7 */ /* 0x000f2200080011ff */
[----:B------:R-:W-:Y:S01]  /*7d30*/  BSSY B1, `(.L_x_132) ;  /* 0x0000016000017945 */ /* 0x000fe20003800000 */
[----:B----4-:R-:W-:Y:S03]  /*7d40*/  @P1 SEL R46, RZ, 0x1, !P0 ;  /* 0x00000001ff2e1807 */ /* 0x010fe60004000000 */
[----:B------:R-:W-:Y:S05]  /*7d50*/  @!P1 BRA `(.L_x_133) ;  /* 0x00000000004c9947 */ /* 0x000fea0003800000 */
[----:B------:R-:W-:Y:S01]  /*7d60*/  ISETP.NE.AND P0, PT, R46, RZ, PT ;  /* 0x000000ff2e00720c */ /* 0x000fe20003f05270 */
[----:B------:R-:W-:Y:S01]  /*7d70*/  BSSY B0, `(.L_x_134) ;  /* 0x000000b000007945 */ /* 0x000fe20003800000 */
[----:B------:R-:W-:Y:S11]  /*7d80*/  ISETP.NE.AND P1, PT, R60, RZ, PT ;  /* 0x000000ff3c00720c */ /* 0x000ff60003f25270 */
[----:B------:R-:W-:Y:S02]  /*7d90*/  @!UPT UIADD3 URZ, UPT, UPT, URZ, URZ, URZ ;  /* 0x000000fffffff290 */ /* 0x000fe4000fffe0ff */
[C---:B------:R-:W-:Y:S01]  /*7da0*/  @P1 IMAD R6, R47.reuse, 0x2000, R94 ;  /* 0x000020002f061824 */ /* 0x040fe200078e025e */
[C---:B------:R-:W-:Y:S01]  /*7db0*/  @P1 LEA R4, R47.reuse, R92, 0xd ;  /* 0x0000005c2f041211 */ /* 0x040fe200078e68ff */
[C---:B------:R-:W-:Y:S02]  /*7dc0*/  @P1 IMAD R5, R47.reuse, 0x2000, R93 ;  /* 0x000020002f051824 */ /* 0x040fe400078e025d */
[----:B------:R-:W-:Y:S01]  /*7dd0*/  @P1 IMAD R2, R47, 0x2000, R88 ;  /* 0x000020002f021824 */ /* 0x000fe200078e0258 */
[----:B------:R-:W-:Y:S06]  /*7de0*/  @P0 BRA `(.L_x_135) ;  /* 0x00000000000c0947 */ /* 0x000fec0003800000 */
[----:B---3--:R-:W-:Y:S04]  /*7df0*/  SHF.L.U32 R0, R91, 0x1f, RZ ;  /* 0x0000001f5b007819 */ /* 0x008fe800000006ff */
[----:B------:R-:W3:Y:S02]  /*7e00*/  SYNCS.PHASECHK.TRANS64.TRYWAIT P0, [R3+URZ+0x100], R0 ;  /* 0x00010000030075a7 */ /* 0x000ee400080011ff */
[----:B---3--:R-:W-:Y:S05]  /*7e10*/  @!P0 BRA `(.L_x_136) ;  /* 0x0000003800248947 */ /* 0x008fea0003800000 */
.L_x_135:
[----:B------:R-:W-:Y:S05]  /*7e20*/  BSYNC B0 ;  /* 0x0000000000007941 */ /* 0x000fea0003800000 */
.L_x_134:
[----:B------:R-:W-:Y:S02]  /*7e30*/  ISETP.NE.AND P0, PT, R60, RZ, PT ;  /* 0x000000ff3c00720c */ /* 0x000fe40003f05270 */
[----:B------:R-:W-:Y:S11]  /*7e40*/  IADD3 R47, PT, PT, R47, 0x1, RZ ;  /* 0x000000012f2f7810 */ /* 0x000ff60007ffe0ff */
[----:B------:R4:W1:Y:S04]  /*7e50*/  @P0 LDS.128 R48, [R6] ;  /* 0x0000000006300984 */ /* 0x0008680000000c00 */
[----:B------:R4:W1:Y:S04]  /*7e60*/  @P0 LDS.128 R56, [R5+0x10] ;  /* 0x0000100005380984 */ /* 0x0008680000000c00 */
[----:B------:R4:W1:Y:S04]  /*7e70*/  @P0 LDS.128 R64, [R4+0x20] ;  /* 0x0000200004400984 */ /* 0x0008680000000c00 */
[----:B------:R4:W1:Y:S02]  /*7e80*/  @P0 LDS.128 R72, [R2+0x30] ;  /* 0x0000300002480984 */ /* 0x0008640000000c00 */
.L_x_133:
[----:B------:R-:W-:Y:S05]  /*7e90*/  BSYNC B1 ;  /* 0x0000000000017941 */ /* 0x000fea0003800000 */
.L_x_132:
[----:B---3--:R-:W-:Y:S05]  /*7ea0*/  VIADD R0, R39, 0x20 ;  /* 0x0000002027007836 */ /* 0x008fea0000000000 */
[----:B------:R-:W-:Y:S04]  /*7eb0*/  SHF.R.U32.HI R0, RZ, 0x15, R0 ;  /* 0x00000015ff007819 */ /* 0x000fe80000011600 */
[----:B------:R-:W-:Y:S11]  /*7ec0*/  LOP3.LUT P0, RZ, R0, 0x3, R81, 0x48, !PT ;  /* 0x0000000300ff7812 */ /* 0x000ff60007804851 */
[----:B------:R-:W-:Y:S02]  /*7ed0*/  @!UPT UIADD3 URZ, UPT, UPT, URZ, URZ, URZ ;  /* 0x000000fffffff290 */ /* 0x000fe4000fffe0ff */
[----:B------:R-:W-:Y:S05]  /*7ee0*/  @!P0 BRA `(.L_x_137) ;  /* 0x0000000000408947 */ /* 0x000fea0003800000 */
[----:B------:R-:W3:Y:S01]  /*7ef0*/  LDCU.64 UR8, c[0x4][0x70] ;  /* 0x01000e00ff0877ac */ /* 0x000ee20008000a00 */
[----:B------:R-:W-:Y:S01]  /*7f00*/  MOV R3, 0x0 ;  /* 0x0000000000037802 */ /* 0x000fe20000000f00 */
[----:B------:R-:W-:Y:S02]  /*7f10*/  HFMA2 R12, -RZ, RZ, 0, 5.9604644775390625e-08 ;  /* 0x00000001ff0c7431 */ /* 0x000fe400000001ff */
[----:B------:R-:W-:Y:S02]  /*7f20*/  IMAD.MOV.U32 R8, RZ, RZ, 0x192 ;  /* 0x00000192ff087424 */ /* 0x000fe400078e00ff */
[----:B------:R-:W-:Y:S01]  /*7f30*/  IMAD.MOV.U32 R13, RZ, RZ, RZ ;  /* 0x000000ffff0d7224 */ /* 0x000fe200078e00ff */
[----:B------:R-:W5:Y:S01]  /*7f40*/  LDCU.64 UR6, c[0x4][0x78] ;  /* 0x01000f00ff0677ac */ /* 0x000f620008000a00 */
[----:B----4-:R-:W4:Y:S01]  /*7f50*/  LDC.64 R2, c[0x4][R3] ;  /* 0x0100000003027b82 */ /* 0x010f220000000a00 */
[----:B------:R-:W2:Y:S01]  /*7f60*/  LDCU.64 UR4, c[0x4][0x10] ;  /* 0x01000200ff0477ac */ /* 0x000ea20008000a00 */
[----:B---3--:R-:W-:Y:S01]  /*7f70*/  MOV R5, UR9 ;  /* 0x0000000900057c02 */ /* 0x008fe20008000f00 */
[----:B------:R-:W-:Y:S01]  /*7f80*/  IMAD.U32 R4, RZ, RZ, UR8 ;  /* 0x00000008ff047e24 */ /* 0x000fe2000f8e00ff */
[----:B-----5:R-:W-:Y:S01]  /*7f90*/  MOV R7, UR7 ;  /* 0x0000000700077c02 */ /* 0x020fe20008000f00 */
[----:B------:R-:W-:Y:S01]  /*7fa0*/  IMAD.U32 R6, RZ, RZ, UR6 ;  /* 0x00000006ff067e24 */ /* 0x000fe2000f8e00ff */
[----:B--2---:R-:W-:Y:S01]  /*7fb0*/  MOV R11, UR5 ;  /* 0x00000005000b7c02 */ /* 0x004fe20008000f00 */
[----:B------:R-:W-:Y:S02]  /*7fc0*/  IMAD.U32 R10, RZ, RZ, UR4 ;  /* 0x00000004ff0a7e24 */ /* 0x000fe4000f8e00ff */
[----:B------:R-:W-:Y:S07]  /*7fd0*/  LEPC R20, `(.L_x_137) ;  /* 0x000000001014794e */ /* 0x000fee0000000000 */
[----:B-1--4-:R-:W-:Y:S05]  /*7fe0*/  CALL.ABS.NOINC R2 ;  /* 0x0000000002007343 */ /* 0x012fea0003c00000 */
.L_x_137:
[----:B------:R-:W-:Y:S05]  /*7ff0*/  WARPSYNC.ALL ;  /* 0x0000000000007948 */ /* 0x000fea0003800000 */
[----:B------:R-:W-:Y:S01]  /*8000*/  R2UR UR4, R39 ;  /* 0x00000000270472ca */ /* 0x000fe200000e0000 */
[--C-:B-1----:R-:W-:Y:S01]  /*8010*/  HADD2.F32 R40, -RZ, R48.reuse.H0_H0 ;  /* 0x20000030ff287230 */ /* 0x102fe20000004100 */
[----:B------:R-:W1:Y:S01]  /*8020*/  S2R R99, SR_CgaCtaId ;  /* 0x0000000000637919 */ /* 0x000e620000008800 */
[----:B------:R-:W-:Y:S01]  /*8030*/  HADD2.F32 R43, -RZ, R48.H1_H1 ;  /* 0x30000030ff2b7230 */ /* 0x000fe20000004100 */
[----:B------:R-:W-:Y:S01]  /*8040*/  ISETP.NE.AND P6, PT, R97, RZ, PT ;  /* 0x000000ff6100720c */ /* 0x000fe20003fc5270 */
[----:B------:R-:W-:Y:S01]  /*8050*/  HADD2.F32 R42, -RZ, R49.H1_H1 ;  /* 0x30000031ff2a7230 */ /* 0x000fe20000004100 */
[----:B------:R-:W-:Y:S01]  /*8060*/  ISETP.NE.AND P0, PT, R96, RZ, PT ;  /* 0x000000ff6000720c */ /* 0x000fe20003f05270 */
[--C-:B------:R-:W-:Y:S01]  /*8070*/  HADD2.F32 R44, -RZ, R50.reuse.H1_H1 ;  /* 0x30000032ff2c7230 */ /* 0x100fe20000004100 */
[----:B------:R-:W-:Y:S01]  /*8080*/  MOV R61, UR46 ;  /* 0x0000002e003d7c02 */ /* 0x000fe20008000f00 */
[----:B------:R-:W-:Y:S01]  /*8090*/  HADD2.F32 R45, -RZ, R59.H0_H0 ;  /* 0x2000003bff2d7230 */ /* 0x000fe20000004100 */
[----:B------:R-:W-:Y:S01]  /*80a0*/  BSSY.RECONVERGENT B0, `(.L_x_138) ;  /* 0x000008d000007945 */ /* 0x000fe20003800200 */
[----:B------:R-:W-:Y:S02]  /*80b0*/  LEA R62, R47, UR43, 0x3 ;  /* 0x0000002b2f3e7c11 */ /* 0x000fe4000f8e18ff */
[----:B----4-:R-:W3:Y:S04]  /*80c0*/  LDTM.x32 R4, tmem[UR4+0x20] ;  /* 0x00002004000479ee */ /* 0x010ee800082c0000 */
[----:B------:R-:W-:Y:S04]  /*80d0*/  @P6 LEA R61, R61, UR43, 0x3 ;  /* 0x0000002b3d3d6c11 */ /* 0x000fe8000f8e18ff */
[----:B------:R-:W-:Y:S02]  /*80e0*/  @P6 IADD3 R104, PT, PT, R61, 0x120, RZ ;  /* 0x000001203d686810 */ /* 0x000fe40007ffe0ff */
[----:B------:R-:W-:Y:S01]  /*80f0*/  @P6 SHF.L.U32 R61, R91, 0x1f, RZ ;  /* 0x0000001f5b3d6819 */ /* 0x000fe200000006ff */
[C---:B---3--:R-:W-:Y:S01]  /*8100*/  FMUL R0, R38.reuse, R4 ;  /* 0x0000000426007220 */ /* 0x048fe20000400000 */
[C---:B------:R-:W-:Y:S01]  /*8110*/  FMUL R2, R38.reuse, R5 ;  /* 0x0000000526027220 */ /* 0x040fe20000400000 */
[C---:B------:R-:W-:Y:S01]  /*8120*/  FMUL R3, R38.reuse, R6 ;  /* 0x0000000626037220 */ /* 0x040fe20000400000 */
[C---:B------:R-:W-:Y:S01]  /*8130*/  FMUL R7, R38.reuse, R7 ;  /* 0x0000000726077220 */ /* 0x040fe20000400000 */
[C---:B------:R-:W-:Y:S01]  /*8140*/  FFMA R0, R41.reuse, R40, R0 ;  /* 0x0000002829007223 */ /* 0x040fe20000000000 */
[----:B------:R-:W-:Y:S02]  /*8150*/  HADD2.F32 R40, -RZ, R49.H0_H0 ;  /* 0x20000031ff287230 */ /* 0x000fe40000004100 */
[C---:B------:R-:W-:Y:S01]  /*8160*/  FFMA R2, R41.reuse, R43, R2 ;  /* 0x0000002b29027223 */ /* 0x040fe20000000002 */
[C---:B------:R-:W-:Y:S01]  /*8170*/  FMUL R4, R38.reuse, R8 ;  /* 0x0000000826047220 */ /* 0x040fe20000400000 */
[--C-:B------:R-:W-:Y:S02]  /*8180*/  HADD2.F32 R43, -RZ, R51.reuse.H0_H0 ;  /* 0x20000033ff2b7230 */ /* 0x100fe40000004100 */
[----:B------:R-:W-:Y:S01]  /*8190*/  FMUL R5, R38, R9 ;  /* 0x0000000926057220 */ /* 0x000fe20000400000 */
[C---:B------:R-:W-:Y:S01]  /*81a0*/  FFMA R3, R41.reuse, R40, R3 ;  /* 0x0000002829037223 */ /* 0x040fe20000000003 */
[----:B------:R-:W-:Y:S01]  /*81b0*/  HADD2.F32 R40, -RZ, R50.H0_H0 ;  /* 0x20000032ff287230 */ /* 0x000fe20000004100 */
[----:B------:R-:W-:Y:S01]  /*81c0*/  F2FP.F16.F32.PACK_AB R52, R2, R0 ;  /* 0x000000000234723e */ /* 0x000fe200000000ff */
[C---:B------:R-:W-:Y:S01]  /*81d0*/  FFMA R7, R41.reuse, R42, R7 ;  /* 0x0000002a29077223 */ /* 0x040fe20000000007 */
[----:B------:R-:W-:Y:S02]  /*81e0*/  HADD2.F32 R42, -RZ, R51.H1_H1 ;  /* 0x30000033ff2a7230 */ /* 0x000fe40000004100 */
[C---:B------:R-:W-:Y:S01]  /*81f0*/  FMUL R6, R38.reuse, R10 ;  /* 0x0000000a26067220 */ /* 0x040fe20000400000 */
[C---:B------:R-:W-:Y:S01]  /*8200*/  FFMA R4, R41.reuse, R40, R4 ;  /* 0x0000002829047223 */ /* 0x040fe20000000004 */
[----:B------:R-:W-:Y:S01]  /*8210*/  FFMA R5, R41, R44, R5 ;  /* 0x0000002c29057223 */ /* 0x000fe20000000005 */
[----:B------:R-:W-:Y:S01]  /*8220*/  F2FP.F16.F32.PACK_AB R53, R7, R3 ;  /* 0x000000030735723e */ /* 0x000fe200000000ff */
[----:B------:R-:W-:Y:S01]  /*8230*/  FFMA R6, R41, R43, R6 ;  /* 0x0000002b29067223 */ /* 0x000fe20000000006 */
[C---:B------:R-:W-:Y:S01]  /*8240*/  FMUL R11, R38.reuse, R11 ;  /* 0x0000000b260b7220 */ /* 0x040fe20000400000 */
[--C-:B------:R-:W-:Y:S01]  /*8250*/  HADD2.F32 R40, -RZ, R56.reuse.H0_H0 ;  /* 0x20000038ff287230 */ /* 0x100fe20000004100 */
[----:B------:R-:W-:Y:S01]  /*8260*/  F2FP.F16.F32.PACK_AB R54, R5, R4 ;  /* 0x000000040536723e */ /* 0x000fe200000000ff */
[C---:B------:R-:W-:Y:S01]  /*8270*/  FMUL R8, R38.reuse, R12 ;  /* 0x0000000c26087220 */ /* 0x040fe20000400000 */
[C---:B------:R-:W-:Y:S01]  /*8280*/  FFMA R11, R41.reuse, R42, R11 ;  /* 0x0000002a290b7223 */ /* 0x040fe2000000000b */
[----:B------:R-:W-:Y:S02]  /*8290*/  HADD2.F32 R42, -RZ, R56.H1_H1 ;  /* 0x30000038ff2a7230 */ /* 0x000fe40000004100 */
[C---:B------:R-:W-:Y:S01]  /*82a0*/  FMUL R9, R38.reuse, R13 ;  /* 0x0000000d26097220 */ /* 0x040fe20000400000 */
[--C-:B------:R-:W-:Y:S02]  /*82b0*/  HADD2.F32 R43, -RZ, R57.reuse.H0_H0 ;  /* 0x20000039ff2b7230 */ /* 0x100fe40000004100 */
[----:B------:R-:W-:Y:S01]  /*82c0*/  FFMA R8, R41, R40, R8 ;  /* 0x0000002829087223 */ /* 0x000fe20000000008 */
[----:B------:R-:W-:Y:S01]  /*82d0*/  F2FP.F16.F32.PACK_AB R55, R11, R6 ;  /* 0x000000060b37723e */ /* 0x000fe200000000ff */
[----:B------:R-:W-:Y:S01]  /*82e0*/  FFMA R9, R41, R42, R9 ;  /* 0x0000002a29097223 */ /* 0x000fe20000000009 */
[C---:B------:R-:W-:Y:S01]  /*82f0*/  FMUL R10, R38.reuse, R14 ;  /* 0x0000000e260a7220 */ /* 0x040fe20000400000 */
[----:B------:R-:W-:Y:S02]  /*8300*/  HADD2.F32 R40, -RZ, R57.H1_H1 ;  /* 0x30000039ff287230 */ /* 0x000fe40000004100 */
[C---:B------:R-:W-:Y:S01]  /*8310*/  FMUL R15, R38.reuse, R15 ;  /* 0x0000000f260f7220 */ /* 0x040fe20000400000 */
[----:B------:R3:W-:Y:S01]  /*8320*/  STS.128 [R94+0x2000], R52 ;  /* 0x002000345e007388 */ /* 0x0007e20000000c00 */
[----:B------:R-:W-:Y:S01]  /*8330*/  F2FP.F16.F32.PACK_AB R68, R9, R8 ;  /* 0x000000080944723e */ /* 0x000fe200000000ff */
[C---:B------:R-:W-:Y:S01]  /*8340*/  FFMA R10, R41.reuse, R43, R10 ;  /* 0x0000002b290a7223 */ /* 0x040fe2000000000a */
[--C-:B------:R-:W-:Y:S02]  /*8350*/  HADD2.F32 R43, -RZ, R58.reuse.H0_H0 ;  /* 0x2000003aff2b7230 */ /* 0x100fe40000004100 */
[----:B------:R-:W-:Y:S01]  /*8360*/  FFMA R15, R41, R40, R15 ;  /* 0x00000028290f7223 */ /* 0x000fe2000000000f */
[C---:B------:R-:W-:Y:S01]  /*8370*/  FMUL R12, R38.reuse, R16 ;  /* 0x00000010260c7220 */ /* 0x040fe20000400000 */
[----:B------:R-:W-:Y:S02]  /*8380*/  HADD2.F32 R42, -RZ, R58.H1_H1 ;  /* 0x3000003aff2a7230 */ /* 0x000fe40000004100 */
[C---:B------:R-:W-:Y:S01]  /*8390*/  FMUL R13, R38.reuse, R17 ;  /* 0x00000011260d7220 */ /* 0x040fe20000400000 */
[C---:B------:R-:W-:Y:S01]  /*83a0*/  FMUL R14, R38.reuse, R18 ;  /* 0x00000012260e7220 */ /* 0x040fe20000400000 */
[----:B------:R-:W-:Y:S01]  /*83b0*/  F2FP.F16.F32.PACK_AB R69, R15, R10 ;  /* 0x0000000a0f45723e */ /* 0x000fe200000000ff */
[C---:B------:R-:W-:Y:S01]  /*83c0*/  FFMA R12, R41.reuse, R43, R12 ;  /* 0x0000002b290c7223 */ /* 0x040fe2000000000c */
[----:B------:R-:W-:Y:S02]  /*83d0*/  HADD2.F32 R40, -RZ, R59.H1_H1 ;  /* 0x3000003bff287230 */ /* 0x000fe40000004100 */
[C---:B------:R-:W-:Y:S01]  /*83e0*/  FFMA R13, R41.reuse, R42, R13 ;  /* 0x0000002a290d7223 */ /* 0x040fe2000000000d */
[C---:B------:R-:W-:Y:S01]  /*83f0*/  FMUL R19, R38.reuse, R19 ;  /* 0x0000001326137220 */ /* 0x040fe20000400000 */
[--C-:B------:R-:W-:Y:S02]  /*8400*/  HADD2.F32 R43, -RZ, R64.reuse.H0_H0 ;  /* 0x20000040ff2b7230 */ /* 0x100fe40000004100 */
[C---:B------:R-:W-:Y:S01]  /*8410*/  FMUL R16, R38.reuse, R20 ;  /* 0x0000001426107220 */ /* 0x040fe20000400000 */
[----:B------:R-:W-:Y:S02]  /*8420*/  HADD2.F32 R42, -RZ, R64.H1_H1 ;  /* 0x30000040ff2a7230 */ /* 0x000fe40000004100 */
[C---:B------:R-:W-:Y:S01]  /*8430*/  FMUL R17, R38.reuse, R21 ;  /* 0x0000001526117220 */ /* 0x040fe20000400000 */
[C---:B------:R-:W-:Y:S01]  /*8440*/  FFMA R14, R41.reuse, R45, R14 ;  /* 0x0000002d290e7223 */ /* 0x040fe2000000000e */
[C---:B------:R-:W-:Y:S01]  /*8450*/  FFMA R19, R41.reuse, R40, R19 ;  /* 0x0000002829137223 */ /* 0x040fe20000000013 */
[--C-:B------:R-:W-:Y:S02]  /*8460*/  HADD2.F32 R45, -RZ, R65.reuse.H0_H0 ;  /* 0x20000041ff2d7230 */ /* 0x100fe40000004100 */
[C---:B------:R-:W-:Y:S01]  /*8470*/  FFMA R16, R41.reuse, R43, R16 ;  /* 0x0000002b29107223 */ /* 0x040fe20000000010 */
[C---:B------:R-:W-:Y:S01]  /*8480*/  FMUL R18, R38.reuse, R22 ;  /* 0x0000001626127220 */ /* 0x040fe20000400000 */
[----:B------:R-:W-:Y:S02]  /*8490*/  HADD2.F32 R40, -RZ, R65.H1_H1 ;  /* 0x30000041ff287230 */ /* 0x000fe40000004100 */
[C---:B------:R-:W-:Y:S01]  /*84a0*/  FFMA R17, R41.reuse, R42, R17 ;  /* 0x0000002a29117223 */ /* 0x040fe20000000011 */
[C---:B------:R-:W-:Y:S01]  /*84b0*/  FMUL R23, R38.reuse, R23 ;  /* 0x0000001726177220 */ /* 0x040fe20000400000 */
[--C-:B------:R-:W-:Y:S02]  /*84c0*/  HADD2.F32 R42, -RZ, R66.reuse.H0_H0 ;  /* 0x20000042ff2a7230 */ /* 0x100fe40000004100 */
[C---:B------:R-:W-:Y:S01]  /*84d0*/  FMUL R20, R38.reuse, R24 ;  /* 0x0000001826147220 */ /* 0x040fe20000400000 */
[C---:B------:R-:W-:Y:S01]  /*84e0*/  FFMA R18, R41.reuse, R45, R18 ;  /* 0x0000002d29127223 */ /* 0x040fe20000000012 */
        /* <DEDUP_REMOVED lines=11> */
[----:B------:R-:W-:Y:S01]  /*85a0*/  FFMA R27, R41, R42, R27 ;  /* 0x0000002a291b7223 */ /* 0x000fe2000000001b */
        /* <DEDUP_REMOVED lines=17> */
[--C-:B------:R-:W-:Y:S02]  /*86c0*/  HADD2.F32 R45, -RZ, R75.reuse.H0_H0 ;  /* 0x2000004bff2d7230 */ /* 0x100fe40000004100 */
[C---:B------:R-:W-:Y:S01]  /*86d0*/  FMUL R30, R38.reuse, R34 ;  /* 0x00000022261e7220 */ /* 0x040fe20000400000 */
[----:B------:R-:W-:Y:S02]  /*86e0*/  HADD2.F32 R44, -RZ, R75.H1_H1 ;  /* 0x3000004bff2c7230 */ /* 0x000fe40000004100 */
[----:B------:R-:W-:Y:S01]  /*86f0*/  FFMA R31, R41, R40, R31 ;  /* 0x00000028291f7223 */ /* 0x000fe2000000001f */
[----:B------:R-:W-:Y:S01]  /*8700*/  FMUL R35, R38, R35 ;  /* 0x0000002326237220 */ /* 0x000fe20000400000 */
[----:B---3--:R-:W-:Y:S01]  /*8710*/  F2FP.F16.F32.PACK_AB R52, R17, R16 ;  /* 0x000000101134723e */ /* 0x008fe200000000ff */
        /* <DEDUP_REMOVED lines=11> */
[----:B------:R-:W-:Y:S02]  /*87d0*/  F2FP.F16.F32.PACK_AB R103, R35, R30 ;  /* 0x0000001e2367723e */ /* 0x000fe400000000ff */
[----:B-1----:R-:W-:Y:S03]  /*87e0*/  @P6 PRMT R104, R99, 0x654, R104 ;  /* 0x0000065463686816 */ /* 0x002fe60000000068 */
[----:B------:R4:W-:Y:S01]  /*87f0*/  STS.128 [R88+0x2030], R100 ;  /* 0x0020306458007388 */ /* 0x0009e20000000c00 */
[----:B------:R-:W-:Y:S01]  /*8800*/  @!PT LDS RZ, [RZ] ;  /* 0x00000000fffff984 */ /* 0x000fe20000000800 */
[----:B------:R-:W-:Y:S01]  /*8810*/  @!PT LDS RZ, [RZ] ;  /* 0x00000000fffff984 */ /* 0x000fe20000000800 */
[----:B------:R-:W-:Y:S01]  /*8820*/  @!PT LDS RZ, [RZ] ;  /* 0x00000000fffff984 */ /* 0x000fe20000000800 */
[----:B------:R-:W-:Y:S01]  /*8830*/  @!PT LDS RZ, [RZ] ;  /* 0x00000000fffff984 */ /* 0x000fe20000000800 */
[----:B------:R1:W-:Y:S07]  /*8840*/  MEMBAR.ALL.CTA ;  /* 0x0000000000007992 */ /* 0x0003ee0000008000 */
[----:B-1----:R-:W1:Y:S02]  /*8850*/  FENCE.VIEW.ASYNC.S ;  /* 0x00000000000073c6 */ /* 0x002e640000000000 */
[----:B-1----:R-:W-:Y:S06]  /*8860*/  BAR.SYNC.DEFER_BLOCKING 0x1, 0x80 ;  /* 0x0042000000007b1d */ /* 0x002fec0000010000 */
[----:B------:R-:W-:Y:S05]  /*8870*/  @P0 BRA `(.L_x_139) ;  /* 0x00000000003c0947 */ /* 0x000fea0003800000 */
[----:B------:R-:W1:Y:S01]  /*8880*/  LDCU.64 UR6, c[0x0][0x348] ;  /* 0x00006900ff0677ac */ /* 0x000e620008000a00 */
[----:B------:R-:W-:Y:S02]  /*8890*/  UIADD3 UR13, UPT, UPT, UR49, 0x20, URZ ;  /* 0x00000020310d7890 */ /* 0x000fe4000fffe0ff */
[----:B------:R-:W-:Y:S01]  /*88a0*/  UIADD3 UR12, UPT, UPT, UR43, 0x2400, URZ ;  /* 0x000024002b0c7890 */ /* 0x000fe2000fffe0ff */
[----:B------:R-:W-:Y:S01]  /*88b0*/  UMOV UR14, UR50 ;  /* 0x00000032000e7c82 */ /* 0x000fe20008000000 */
[----:B------:R-:W-:Y:S01]  /*88c0*/  UMOV UR15, UR36 ;  /* 0x00000024000f7c82 */ /* 0x000fe20008000000 */
[----:B------:R-:W-:Y:S02]  /*88d0*/  UIADD3 UR9, UPT, UPT, UR49, 0xa0, URZ ;  /* 0x000000a031097890 */ /* 0x000fe4000fffe0ff */
[----:B------:R-:W-:Y:S01]  /*88e0*/  UIADD3 UR8, UPT, UPT, UR43, 0x3400, URZ ;  /* 0x000034002b087890 */ /* 0x000fe2000fffe0ff */
[----:B------:R-:W-:Y:S01]  /*88f0*/  UMOV UR10, UR50 ;  /* 0x00000032000a7c82 */ /* 0x000fe20008000000 */
[----:B------:R-:W-:Y:S01]  /*8900*/  UMOV UR11, UR36 ;  /* 0x00000024000b7c82 */ /* 0x000fe20008000000 */
[----:B-1----:R-:W-:Y:S04]  /*8910*/  UIADD3 UR4, UP0, UPT, UR6, 0x680, URZ ;  /* 0x0000068006047890 */ /* 0x002fe8000ff1e0ff */
[----:B------:R-:W-:Y:S09]  /*8920*/  UIADD3.X UR5, UPT, UPT, URZ, UR7, URZ, UP0, !UPT ;  /* 0x00000007ff057290 */ /* 0x000ff200087fe4ff */
[----:B------:R1:W-:Y:S01]  /*8930*/  UTMASTG.3D [UR12], [UR4] ;  /* 0x0000000c040073b5 */ /* 0x0003e20008010000 */
[----:B------:R1:W-:Y:S01]  /*8940*/  UTMASTG.3D [UR8], [UR4] ;  /* 0x00000008040073b5 */ /* 0x0003e20008010000 */
[----:B------:R0:W-:Y:S01]  /*8950*/  UTMACMDFLUSH ;  /* 0x00000000000079b7 */ /* 0x0001e20000000000 */
[----:B-1----:R-:W-:Y:S04]  /*8960*/  DEPBAR.LE SB0, 0x1 ;  /* 0x000080400000791a */ /* 0x002fe80000000000 */
.L_x_139:
[----:B------:R-:W-:Y:S05]  /*8970*/  BSYNC.RECONVERGENT B0 ;  /* 0x0000000000007941 */ /* 0x000fea0003800200 */
.L_x_138:
[----:B------:R-:W-:Y:S01]  /*8980*/  BAR.SYNC.DEFER_BLOCKING 0x1, 0x80 ;  /* 0x0042000000007b1d */ /* 0x000fe20000010000 */
[----:B------:R-:W-:Y:S04]  /*8990*/  UIADD3 UR4, UPT, UPT, UR46, 0x1, URZ ;  /* 0x000000012e047890 */ /* 0x000fe8000fffe0ff */
[----:B------:R-:W-:Y:S04]  /*89a0*/  UISETP.NE.AND UP0, UPT, UR4, 0x4, UPT ;  /* 0x000000040400788c */ /* 0x000fe8000bf05270 */
[----:B------:R-:W-:Y:S01]  /*89b0*/  USEL UR44, UR4, URZ, UP0 ;  /* 0x000000ff042c7287 */ /* 0x000fe20008000000 */
[----:B------:R1:W-:Y:S01]  /*89c0*/  @P6 SYNCS.ARRIVE.TRANS64.RED.A1T0 RZ, [R104+URZ], RZ ;  /* 0x000000ff68ff69a7 */ /* 0x0003e200081004ff */
[----:B------:R-:W-:Y:S01]  /*89d0*/  BSSY B1, `(.L_x_140) ;  /* 0x0000017000017945 */ /* 0x000fe20003800000 */
[----:B------:R-:W3:Y:S02]  /*89e0*/  @P6 SYNCS.PHASECHK.TRANS64.TRYWAIT P0, [R62+URZ+0x100], R61 ;  /* 0x0001003d3e0065a7 */ /* 0x000ee400080011ff */
[----:B---3--:R-:W-:Y:S01]  /*89f0*/  @P6 SEL R46, RZ, 0x1, !P0 ;  /* 0x00000001ff2e6807 */ /* 0x008fe20004000000 */
[----:B-1----:R-:W-:Y:S06]  /*8a00*/  @!P6 BRA `(.L_x_141) ;  /* 0x00000000004ce947 */ /* 0x002fec0003800000 */
        /* <DEDUP_REMOVED lines=9> */
[----:B------:R-:W-:Y:S04]  /*8aa0*/  SHF.L.U32 R5, R91, 0x1f, RZ ;  /* 0x0000001f5b057819 */ /* 0x000fe800000006ff */
[----:B------:R-:W1:Y:S02]  /*8ab0*/  SYNCS.PHASECHK.TRANS64.TRYWAIT P0, [R62+URZ+0x100], R5 ;  /* 0x000100053e0075a7 */ /* 0x000e6400080011ff */
[----:B-1----:R-:W-:Y:S05]  /*8ac0*/  @!P0 BRA `(.L_x_144) ;  /* 0x0000002c000c8947 */ /* 0x002fea0003800000 */
.L_x_143:
[----:B------:R-:W-:Y:S05]  /*8ad0*/  BSYNC B0 ;  /* 0x0000000000007941 */ /* 0x000fea0003800000 */
.L_x_142:
[----:B------:R-:W-:Y:S02]  /*8ae0*/  ISETP.NE.AND P0, PT, R60, RZ, PT ;  /* 0x000000ff3c00720c */ /* 0x000fe40003f05270 */
[----:B------:R-:W-:Y:S11]  /*8af0*/  IADD3 R47, PT, PT, R47, 0x1, RZ ;  /* 0x000000012f2f7810 */ /* 0x000ff60007ffe0ff */
[----:B------:R3:W1:Y:S04]  /*8b00*/  @P0 LDS.128 R48, [R4] ;  /* 0x0000000004300984 */ /* 0x0006680000000c00 */
[----:B------:R3:W1:Y:S04]  /*8b10*/  @P0 LDS.128 R56, [R3+0x10] ;  /* 0x0000100003380984 */ /* 0x0006680000000c00 */
[----:B------:R3:W1:Y:S04]  /*8b20*/  @P0 LDS.128 R64, [R2+0x20] ;  /* 0x0000200002400984 */ /* 0x0006680000000c00 */
[----:B------:R3:W1:Y:S02]  /*8b30*/  @P0 LDS.128 R72, [R0+0x30] ;  /* 0x0000300000480984 */ /* 0x0006640000000c00 */
.L_x_141:
[----:B------:R-:W-:Y:S05]  /*8b40*/  BSYNC B1 ;  /* 0x0000000000017941 */ /* 0x000fea0003800000 */
.L_x_140:
[----:B---3--:R-:W-:Y:S05]  /*8b50*/  VIADD R0, R39, 0x40 ;  /* 0x0000004027007836 */ /* 0x008fea0000000000 */
[----:B------:R-:W-:Y:S04]  /*8b60*/  SHF.R.U32.HI R0, RZ, 0x15, R0 ;  /* 0x00000015ff007819 */ /* 0x000fe80000011600 */
[----:B------:R-:W-:Y:S11]  /*8b70*/  LOP3.LUT P0, RZ, R0, 0x3, R81, 0x48, !PT ;  /* 0x0000000300ff7812 */ /* 0x000ff60007804851 */
[----:B------:R-:W-:Y:S02]  /*8b80*/  @!UPT UIADD3 URZ, UPT, UPT, URZ, URZ, URZ ;  /* 0x000000fffffff290 */ /* 0x000fe4000fffe0ff */
[----:B------:R-:W-:Y:S05]  /*8b90*/  @!P0 BRA `(.L_x_145) ;  /* 0x0000000000408947 */ /* 0x000fea0003800000 */
[----:B------:R-:W1:Y:S01]  /*8ba0*/  LDCU.64 UR8, c[0x4][0x70] ;  /* 0x01000e00ff0877ac */ /* 0x000e620008000a00 */
[----:B------:R-:W-:Y:S01]  /*8bb0*/  MOV R3, 0x0 ;  /* 0x0000000000037802 */ /* 0x000fe20000000f00 */
[----:B------:R-:W-:Y:S02]  /*8bc0*/  HFMA2 R12, -RZ, RZ, 0, 5.9604644775390625e-08 ;  /* 0x00000001ff0c7431 */ /* 0x000fe400000001ff */
[----:B------:R-:W-:Y:S02]  /*8bd0*/  IMAD.MOV.U32 R8, RZ, RZ, 0x192 ;  /* 0x00000192ff087424 */ /* 0x000fe400078e00ff */
[----:B------:R-:W-:Y:S01]  /*8be0*/  IMAD.MOV.U32 R13, RZ, RZ, RZ ;  /* 0x000000ffff0d7224 */ /* 0x000fe200078e00ff */
[----:B------:R-:W3:Y:S01]  /*8bf0*/  LDCU.64 UR6, c[0x4][0x78] ;  /* 0x01000f00ff0677ac */ /* 0x000ee20008000a00 */
[----:B------:R-:W2:Y:S01]  /*8c00*/  LDC.64 R2, c[0x4][R3] ;  /* 0x0100000003027b82 */ /* 0x000ea20000000a00 */
[----:B------:R-:W5:Y:S01]  /*8c10*/  LDCU.64 UR4, c[0x4][0x10] ;  /* 0x01000200ff0477ac */ /* 0x000f620008000a00 */
[----:B-1----:R-:W-:Y:S01]  /*8c20*/  MOV R5, UR9 ;  /* 0x0000000900057c02 */ /* 0x002fe20008000f00 */
[----:B------:R-:W-:Y:S01]  /*8c30*/  IMAD.U32 R4, RZ, RZ, UR8 ;  /* 0x00000008ff047e24 */ /* 0x000fe2000f8e00ff */
[----:B---3--:R-:W-:Y:S01]  /*8c40*/  MOV R7, UR7 ;  /* 0x0000000700077c02 */ /* 0x008fe20008000f00 */
[----:B------:R-:W-:Y:S01]  /*8c50*/  IMAD.U32 R6, RZ, RZ, UR6 ;  /* 0x00000006ff067e24 */ /* 0x000fe2000f8e00ff */
[----:B-----5:R-:W-:Y:S01]  /*8c60*/  MOV R11, UR5 ;  /* 0x00000005000b7c02 */ /* 0x020fe20008000f00 */
[----:B------:R-:W-:Y:S02]  /*8c70*/  IMAD.U32 R10, RZ, RZ, UR4 ;  /* 0x00000004ff0a7e24 */ /* 0x000fe4000f8e00ff */
[----:B------:R-:W-:Y:S07]  /*8c80*/  LEPC R20, `(.L_x_145) ;  /* 0x000000001014794e */ /* 0x000fee0000000000 */
[----:B--2-4-:R-:W-:Y:S05]  /*8c90*/  CALL.ABS.NOINC R2 ;  /* 0x0000000002007343 */ /* 0x014fea0003c00000 */
.L_x_145:
[----:B------:R-:W-:Y:S05]  /*8ca0*/  WARPSYNC.ALL ;  /* 0x0000000000007948 */ /* 0x000fea0003800000 */
[----:B------:R-:W-:Y:S01]  /*8cb0*/  R2UR UR4, R39 ;  /* 0x00000000270472ca */ /* 0x000fe200000e0000 */
[--C-:B-1----:R-:W-:Y:S01]  /*8cc0*/  HADD2.F32 R40, -RZ, R48.reuse.H0_H0 ;  /* 0x20000030ff287230 */ /* 0x102fe20000004100 */
[----:B------:R-:W-:Y:S01]  /*8cd0*/  ISETP.NE.AND P6, PT, R97, RZ, PT ;  /* 0x000000ff6100720c */ /* 0x000fe20003fc5270 */
[----:B------:R-:W-:Y:S01]  /*8ce0*/  HADD2.F32 R43, -RZ, R48.H1_H1 ;  /* 0x30000030ff2b7230 */ /* 0x000fe20000004100 */
[----:B------:R-:W-:Y:S01]  /*8cf0*/  ISETP.NE.AND P0, PT, R96, RZ, PT ;  /* 0x000000ff6000720c */ /* 0x000fe20003f05270 */
[----:B------:R-:W-:Y:S01]  /*8d00*/  HADD2.F32 R42, -RZ, R49.H0_H0 ;  /* 0x20000031ff2a7230 */ /* 0x000fe20000004100 */
[----:B------:R-:W-:Y:S01]  /*8d10*/  MOV R61, UR44 ;  /* 0x0000002c003d7c02 */ /* 0x000fe20008000f00 */
[--C-:B------:R-:W-:Y:S01]  /*8d20*/  HADD2.F32 R45, -RZ, R51.reuse.H0_H0 ;  /* 0x20000033ff2d7230 */ /* 0x100fe20000004100 */
[----:B------:R-:W-:Y:S01]  /*8d30*/  BSSY.RECONVERGENT B0, `(.L_x_146) ;  /* 0x000008e000007945 */ /* 0x000fe20003800200 */
[----:B------:R-:W-:Y:S04]  /*8d40*/  HADD2.F32 R44, -RZ, R51.H1_H1 ;  /* 0x30000033ff2c7230 */ /* 0x000fe80000004100 */
[----:B------:R-:W1:Y:S02]  /*8d50*/  LDTM.x32 R4, tmem[UR4+0x40] ;  /* 0x00004004000479ee */ /* 0x000e6400082c0000 */
[----:B------:R-:W-:Y:S02]  /*8d60*/  @P6 LEA R61, R61, UR43, 0x3 ;  /* 0x0000002b3d3d6c11 */ /* 0x000fe4000f8e18ff */
[----:B------:R-:W-:Y:S02]  /*8d70*/  @P6 SHF.L.U32 R104, R91, 0x1f, RZ ;  /* 0x0000001f5b686819 */ /* 0x000fe400000006ff */
[----:B------:R-:W-:Y:S02]  /*8d80*/  @P6 IADD3 R62, PT, PT, R61, 0x120, RZ ;  /* 0x000001203d3e6810 */ /* 0x000fe40007ffe0ff */
[----:B------:R-:W-:Y:S02]  /*8d90*/  LEA R61, R47, UR43, 0x3 ;  /* 0x0000002b2f3d7c11 */ /* 0x000fe4000f8e18ff */
[----:B------:R-:W-:Y:S01]  /*8da0*/  @P6 PRMT R62, R99, 0x654, R62 ;  /* 0x00000654633e6816 */ /* 0x000fe2000000003e */
[C---:B-1----:R-:W-:Y:S01]  /*8db0*/  FMUL R0, R38.reuse, R4 ;  /* 0x0000000426007220 */ /* 0x042fe20000400000 */
[C---:B------:R-:W-:Y:S01]  /*8dc0*/  FMUL R2, R38.reuse, R5 ;  /* 0x0000000526027220 */ /* 0x040fe20000400000 */
[C---:B------:R-:W-:Y:S01]  /*8dd0*/  FMUL R3, R38.reuse, R6 ;  /* 0x0000000626037220 */ /* 0x040fe20000400000 */
        /* <DEDUP_REMOVED lines=8> */
[----:B----4-:R-:W-:Y:S01]  /*8e60*/  F2FP.F16.F32.PACK_AB R68, R2, R0 ;  /* 0x000000000244723e */ /* 0x010fe200000000ff */
[C---:B------:R-:W-:Y:S01]  /*8e70*/  FFMA R7, R41.reuse, R40, R7 ;  /* 0x0000002829077223 */ /* 0x040fe20000000007 */
[----:B------:R-:W-:Y:S01]  /*8e80*/  FFMA R4, R41, R43, R4 ;  /* 0x0000002b29047223 */ /* 0x000fe20000000004 */
[C---:B------:R-:W-:Y:S01]  /*8e90*/  FMUL R5, R38.reuse, R9 ;  /* 0x0000000926057220 */ /* 0x040fe20000400000 */
[C---:B------:R-:W-:Y:S01]  /*8ea0*/  FMUL R6, R38.reuse, R10 ;  /* 0x0000000a26067220 */ /* 0x040fe20000400000 */
[C---:B------:R-:W-:Y:S01]  /*8eb0*/  FMUL R11, R38.reuse, R11 ;  /* 0x0000000b260b7220 */ /* 0x040fe20000400000 */
[--C-:B------:R-:W-:Y:S01]  /*8ec0*/  HADD2.F32 R40, -RZ, R56.reuse.H0_H0 ;  /* 0x20000038ff287230 */ /* 0x100fe20000004100 */
[----:B------:R-:W-:Y:S01]  /*8ed0*/  F2FP.F16.F32.PACK_AB R69, R7, R3 ;  /* 0x000000030745723e */ /* 0x000fe200000000ff */
[C---:B------:R-:W-:Y:S01]  /*8ee0*/  FFMA R5, R41.reuse, R42, R5 ;  /* 0x0000002a29057223 */ /* 0x040fe20000000005 */
[C---:B------:R-:W-:Y:S01]  /*8ef0*/  FFMA R6, R41.reuse, R45, R6 ;  /* 0x0000002d29067223 */ /* 0x040fe20000000006 */
[----:B------:R-:W-:Y:S01]  /*8f00*/  FFMA R11, R41, R44, R11 ;  /* 0x0000002c290b7223 */ /* 0x000fe2000000000b */
[C---:B------:R-:W-:Y:S01]  /*8f10*/  FMUL R8, R38.reuse, R12 ;  /* 0x0000000c26087220 */ /* 0x040fe20000400000 */
[----:B------:R-:W-:Y:S01]  /*8f20*/  HADD2.F32 R42, -RZ, R56.H1_H1 ;  /* 0x30000038ff2a7230 */ /* 0x000fe20000004100 */
[----:B------:R-:W-:Y:S01]  /*8f30*/  F2FP.F16.F32.PACK_AB R70, R5, R4 ;  /* 0x000000040546723e */ /* 0x000fe200000000ff */
[C---:B------:R-:W-:Y:S01]  /*8f40*/  FMUL R9, R38.reuse, R13 ;  /* 0x0000000d26097220 */ /* 0x040fe20000400000 */
[----:B------:R-:W-:Y:S01]  /*8f50*/  F2FP.F16.F32.PACK_AB R71, R11, R6 ;  /* 0x000000060b47723e */ /* 0x000fe200000000ff */
[C---:B------:R-:W-:Y:S01]  /*8f60*/  FFMA R8, R41.reuse, R40, R8 ;  /* 0x0000002829087223 */ /* 0x040fe20000000008 */
[--C-:B------:R-:W-:Y:S02]  /*8f70*/  HADD2.F32 R43, -RZ, R57.reuse.H0_H0 ;  /* 0x20000039ff2b7230 */ /* 0x100fe40000004100 */
[----:B------:R-:W-:Y:S01]  /*8f80*/  FFMA R9, R41, R42, R9 ;  /* 0x0000002a29097223 */ /* 0x000fe20000000009 */
[C---:B------:R-:W-:Y:S01]  /*8f90*/  FMUL R10, R38.reuse, R14 ;  /* 0x0000000e260a7220 */ /* 0x040fe20000400000 */
[----:B------:R1:W-:Y:S01]  /*8fa0*/  STS.128 [R94+0x4000], R68 ;  /* 0x004000445e007388 */ /* 0x0003e20000000c00 */
[----:B------:R-:W-:Y:S02]  /*8fb0*/  HADD2.F32 R40, -RZ, R57.H1_H1 ;  /* 0x30000039ff287230 */ /* 0x000fe40000004100 */
[C---:B------:R-:W-:Y:S01]  /*8fc0*/  FMUL R15, R38.reuse, R15 ;  /* 0x0000000f260f7220 */ /* 0x040fe20000400000 */
[----:B------:R-:W-:Y:S01]  /*8fd0*/  F2FP.F16.F32.PACK_AB R52, R9, R8 ;  /* 0x000000080934723e */ /* 0x000fe200000000ff */
[C---:B------:R-:W-:Y:S01]  /*8fe0*/  FFMA R10, R41.reuse, R43, R10 ;  /* 0x0000002b290a7223 */ /* 0x040fe2000000000a */
[--C-:B------:R-:W-:Y:S02]  /*8ff0*/  HADD2.F32 R42, -RZ, R58.reuse.H0_H0 ;  /* 0x2000003aff2a7230 */ /* 0x100fe40000004100 */
        /* <DEDUP_REMOVED lines=60> */
[----:B-1----:R-:W-:Y:S01]  /*93c0*/  F2FP.F16.F32.PACK_AB R68, R17, R16 ;  /* 0x000000101144723e */ /* 0x002fe200000000ff */
        /* <DEDUP_REMOVED lines=36> */
.L_x_147:
[----:B------:R-:W-:Y:S05]  /*9610*/  BSYNC.RECONVERGENT B0 ;  /* 0x0000000000007941 */ /* 0x000fea0003800200 */
.L_x_146:
[----:B------:R-:W-:Y:S01]  /*9620*/  BAR.SYNC.DEFER_BLOCKING 0x1, 0x80 ;  /* 0x0042000000007b1d */ /* 0x000fe20000010000 */
[----:B------:R-:W-:Y:S04]  /*9630*/  UIADD3 UR4, UPT, UPT, UR44, 0x1, URZ ;  /* 0x000000012c047890 */ /* 0x000fe8000fffe0ff */
[----:B------:R-:W-:Y:S04]  /*9640*/  UISETP.NE.AND UP0, UPT, UR4, 0x4, UPT ;  /* 0x000000040400788c */ /* 0x000fe8000bf05270 */
[----:B------:R-:W-:Y:S01]  /*9650*/  USEL UR46, UR4, URZ, UP0 ;  /* 0x000000ff042e7287 */ /* 0x000fe20008000000 */
[----:B------:R1:W-:Y:S01]  /*9660*/  @P6 SYNCS.ARRIVE.TRANS64.RED.A1T0 RZ, [R62+URZ], RZ ;  /* 0x000000ff3eff69a7 */ /* 0x0003e200081004ff */
[----:B------:R-:W-:Y:S01]  /*9670*/  BSSY B1, `(.L_x_148) ;  /* 0x0000017000017945 */ /* 0x000fe20003800000 */
[----:B------:R-:W4:Y:S02]  /*9680*/  @P6 SYNCS.PHASECHK.TRANS64.TRYWAIT P0, [R61+URZ+0x100], R104 ;  /* 0x000100683d0065a7 */ /* 0x000f2400080011ff */
[----:B----4-:R-:W-:Y:S01]  /*9690*/  @P6 SEL R46, RZ, 0x1, !P0 ;  /* 0x00000001ff2e6807 */ /* 0x010fe20004000000 */
        /* <DEDUP_REMOVED lines=13> */
.L_x_151:
[----:B------:R-:W-:Y:S05]  /*9770*/  BSYNC B0 ;  /* 0x0000000000007941 */ /* 0x000fea0003800000 */
.L_x_150:
[----:B------:R-:W-:Y:S11]  /*9780*/  ISETP.NE.AND P0, PT, R60, RZ, PT ;  /* 0x000000ff3c00720c */ /* 0x000ff60003f05270 */
[----:B------:R-:W-:Y:S02]  /*9790*/  @!UPT UIADD3 URZ, UPT, UPT, URZ, URZ, URZ ;  /* 0x000000fffffff290 */ /* 0x000fe4000fffe0ff */
[----:B------:R4:W1:Y:S04]  /*97a0*/  @P0 LDS.128 R48, [R3] ;  /* 0x0000000003300984 */ /* 0x0008680000000c00 */
[----:B------:R4:W1:Y:S04]  /*97b0*/  @P0 LDS.128 R56, [R2+0x10] ;  /* 0x0000100002380984 */ /* 0x0008680000000c00 */
[----:B------:R4:W1:Y:S04]  /*97c0*/  @P0 LDS.128 R64, [R0+0x20] ;  /* 0x0000200000400984 */ /* 0x0008680000000c00 */
[----:B------:R4:W1:Y:S02]  /*97d0*/  @P0 LDS.128 R72, [R47+0x30] ;  /* 0x000030002f480984 */ /* 0x0008640000000c00 */
.L_x_149:
[----:B------:R-:W-:Y:S05]  /*97e0*/  BSYNC B1 ;  /* 0x0000000000017941 */ /* 0x000fea0003800000 */
.L_x_148:
[----:B----4-:R-:W-:Y:S05]  /*97f0*/  VIADD R0, R39, 0x60 ;  /* 0x0000006027007836 */ /* 0x010fea0000000000 */
[----:B------:R-:W-:Y:S04]  /*9800*/  SHF.R.U32.HI R0, RZ, 0x15, R0 ;  /* 0x00000015ff007819 */ /* 0x000fe80000011600 */
[----:B------:R-:W-:Y:S11]  /*9810*/  LOP3.LUT P0, RZ, R0, 0x3, R81, 0x48, !PT ;  /* 0x0000000300ff7812 */ /* 0x000ff60007804851 */
[----:B------:R-:W-:Y:S02]  /*9820*/  @!UPT UIADD3 URZ, UPT, UPT, URZ, URZ, URZ ;  /* 0x000000fffffff290 */ /* 0x000fe4000fffe0ff */
[----:B------:R-:W-:Y:S05]  /*9830*/  @!P0 BRA `(.L_x_153) ;  /* 0x0000000000408947 */ /* 0x000fea0003800000 */
[----:B------:R-:W4:Y:S01]  /*9840*/  LDCU.64 UR8, c[0x4][0x70] ;  /* 0x01000e00ff0877ac */ /* 0x000f220008000a00 */
[----:B------:R-:W-:Y:S01]  /*9850*/  MOV R3, 0x0 ;  /* 0x0000000000037802 */ /* 0x000fe20000000f00 */
[----:B------:R-:W-:Y:S02]  /*9860*/  HFMA2 R12, -RZ, RZ, 0, 5.9604644775390625e-08 ;  /* 0x00000001ff0c7431 */ /* 0x000fe400000001ff */
[----:B------:R-:W-:Y:S02]  /*9870*/  IMAD.MOV.U32 R8, RZ, RZ, 0x192 ;  /* 0x00000192ff087424 */ /* 0x000fe400078e00ff */
[----:B------:R-:W-:Y:S01]  /*9880*/  IMAD.MOV.U32 R13, RZ, RZ, RZ ;  /* 0x000000ffff0d7224 */ /* 0x000fe200078e00ff */
[----:B------:R-:W5:Y:S01]  /*9890*/  LDCU.64 UR6, c[0x4][0x78] ;  /* 0x01000f00ff0677ac */ /* 0x000f620008000a00 */
[----:B------:R-:W2:Y:S01]  /*98a0*/  LDC.64 R2, c[0x4][R3] ;  /* 0x0100000003027b82 */ /* 0x000ea20000000a00 */
[----:B------:R-:W3:Y:S01]  /*98b0*/  LDCU.64 UR4, c[0x4][0x10] ;  /* 0x01000200ff0477ac */ /* 0x000ee20008000a00 */
[----:B----4-:R-:W-:Y:S01]  /*98c0*/  MOV R5, UR9 ;  /* 0x0000000900057c02 */ /* 0x010fe20008000f00 */
[----:B-1----:R-:W-:Y:S01]  /*98d0*/  IMAD.U32 R4, RZ, RZ, UR8 ;  /* 0x00000008ff047e24 */ /* 0x002fe2000f8e00ff */
[----:B-----5:R-:W-:Y:S01]  /*98e0*/  MOV R7, UR7 ;  /* 0x0000000700077c02 */ /* 0x020fe20008000f00 */
[----:B------:R-:W-:Y:S01]  /*98f0*/  IMAD.U32 R6, RZ, RZ, UR6 ;  /* 0x00000006ff067e24 */ /* 0x000fe2000f8e00ff */
[----:B---3--:R-:W-:Y:S01]  /*9900*/  MOV R11, UR5 ;  /* 0x00000005000b7c02 */ /* 0x008fe20008000f00 */
[----:B------:R-:W-:Y:S02]  /*9910*/  IMAD.U32 R10, RZ, RZ, UR4 ;  /* 0x00000004ff0a7e24 */ /* 0x000fe4000f8e00ff */
[----:B------:R-:W-:Y:S07]  /*9920*/  LEPC R20, `(.L_x_153) ;  /* 0x000000001014794e */ /* 0x000fee0000000000 */
[----:B--2---:R-:W-:Y:S05]  /*9930*/  CALL.ABS.NOINC R2 ;  /* 0x0000000002007343 */ /* 0x004fea0003c00000 */
.L_x_153:
[----:B------:R-:W-:Y:S01]  /*9940*/  ISETP.NE.AND P0, PT, R96, RZ, PT ;  /* 0x000000ff6000720c */ /* 0x000fe20003f05270 */
[----:B------:R-:W-:Y:S05]  /*9950*/  WARPSYNC.ALL ;  /* 0x0000000000007948 */ /* 0x000fea0003800000 */
[----:B------:R-:W-:Y:S01]  /*9960*/  R2UR UR4, R39 ;  /* 0x00000000270472ca */ /* 0x000fe200000e0000 */
[--C-:B-1----:R-:W-:Y:S01]  /*9970*/  HADD2.F32 R40, -RZ, R48.reuse.H0_H0 ;  /* 0x20000030ff287230 */ /* 0x102fe20000004100 */
[----:B------:R-:W-:Y:S01]  /*9980*/  IADD3 R98, PT, PT, R98, 0x190, RZ ;  /* 0x0000019062627810 */ /* 0x000fe20007ffe0ff */
[----:B------:R-:W-:Y:S01]  /*9990*/  HADD2.F32 R42, -RZ, R48.H1_H1 ;  /* 0x30000030ff2a7230 */ /* 0x000fe20000004100 */
[----:B------:R-:W-:Y:S01]  /*99a0*/  BSSY.RECONVERGENT B0, `(.L_x_154) ;  /* 0x000008e000007945 */ /* 0x000fe20003800200 */
[--C-:B------:R-:W-:Y:S01]  /*99b0*/  HADD2.F32 R43, -RZ, R49.reuse.H0_H0 ;  /* 0x20000031ff2b7230 */ /* 0x100fe20000004100 */
[----:B------:R-:W-:Y:S01]  /*99c0*/  LOP3.LUT R98, R98, 0xfefffff8, RZ, 0xc0, !PT ;  /* 0xfefffff862627812 */ /* 0x000fe200078ec0ff */
[----:B------:R-:W-:Y:S02]  /*99d0*/  HADD2.F32 R44, -RZ, R49.H1_H1 ;  /* 0x30000031ff2c7230 */ /* 0x000fe40000004100 */
[--C-:B------:R-:W-:Y:S02]  /*99e0*/  HADD2.F32 R45, -RZ, R50.reuse.H0_H0 ;  /* 0x20000032ff2d7230 */ /* 0x100fe40000004100 */
[----:B------:R-:W-:Y:S02]  /*99f0*/  HADD2.F32 R46, -RZ, R50.H1_H1 ;  /* 0x30000032ff2e7230 */ /* 0x000fe40000004100 */
[----:B------:R-:W1:Y:S01]  /*9a00*/  LDTM.x32 R4, tmem[UR4+0x60] ;  /* 0x00006004000479ee */ /* 0x000e6200082c0000 */
[----:B------:R-:W-:Y:S01]  /*9a10*/  NOP ;  /* 0x0000000000007918 */ /* 0x000fe20000000000 */
[----:B-1----:R1:W-:Y:S01]  /*9a20*/  SYNCS.ARRIVE.TRANS64.RED.A1T0 RZ, [R98+URZ], RZ ;  /* 0x000000ff62ff79a7 */ /* 0x0023e200081004ff */
[--C-:B------:R-:W-:Y:S02]  /*9a30*/  HADD2.F32 R47, -RZ, R51.reuse.H0_H0 ;  /* 0x20000033ff2f7230 */ /* 0x100fe40000004100 */
[----:B------:R-:W-:Y:S02]  /*9a40*/  HADD2.F32 R48, -RZ, R51.H1_H1 ;  /* 0x30000033ff307230 */ /* 0x000fe40000004100 */
[--C-:B------:R-:W-:Y:S02]  /*9a50*/  HADD2.F32 R49, -RZ, R56.reuse.H0_H0 ;  /* 0x20000038ff317230 */ /* 0x100fe40000004100 */
[----:B------:R-:W-:Y:S02]  /*9a60*/  HADD2.F32 R51, -RZ, R56.H1_H1 ;  /* 0x30000038ff337230 */ /* 0x000fe40000004100 */
[--C-:B------:R-:W-:Y:S02]  /*9a70*/  HADD2.F32 R50, -RZ, R57.reuse.H0_H0 ;  /* 0x20000039ff327230 */ /* 0x100fe40000004100 */
[----:B---3--:R-:W-:Y:S02]  /*9a80*/  HADD2.F32 R52, -RZ, R57.H1_H1 ;  /* 0x30000039ff347230 */ /* 0x008fe40000004100 */
[--C-:B------:R-:W-:Y:S02]  /*9a90*/  HADD2.F32 R53, -RZ, R58.reuse.H0_H0 ;  /* 0x2000003aff357230 */ /* 0x100fe40000004100 */
[----:B------:R-:W-:Y:S02]  /*9aa0*/  HADD2.F32 R54, -RZ, R58.H1_H1 ;  /* 0x3000003aff367230 */ /* 0x000fe40000004100 */
[--C-:B------:R-:W-:Y:S02]  /*9ab0*/  HADD2.F32 R55, -RZ, R59.reuse.H0_H0 ;  /* 0x2000003bff377230 */ /* 0x100fe40000004100 */
[----:B------:R-:W-:Y:S02]  /*9ac0*/  HADD2.F32 R56, -RZ, R59.H1_H1 ;  /* 0x3000003bff387230 */ /* 0x000fe40000004100 */
[--C-:B------:R-:W-:Y:S02]  /*9ad0*/  HADD2.F32 R57, -RZ, R64.reuse.H0_H0 ;  /* 0x20000040ff397230 */ /* 0x100fe40000004100 */
[C---:B------:R-:W-:Y:S01]  /*9ae0*/  FMUL R4, R38.reuse, R4 ;  /* 0x0000000426047220 */ /* 0x040fe20000400000 */
[C---:B------:R-:W-:Y:S01]  /*9af0*/  FMUL R5, R38.reuse, R5 ;  /* 0x0000000526057220 */ /* 0x040fe20000400000 */
[C---:B------:R-:W-:Y:S01]  /*9b00*/  FMUL R6, R38.reuse, R6 ;  /* 0x0000000626067220 */ /* 0x040fe20000400000 */
[C---:B------:R-:W-:Y:S01]  /*9b10*/  FMUL R7, R38.reuse, R7 ;  /* 0x0000000726077220 */ /* 0x040fe20000400000 */
[C---:B------:R-:W-:Y:S01]  /*9b20*/  FFMA R4, R41.reuse, R40, R4 ;  /* 0x0000002829047223 */ /* 0x040fe20000000004 */
[C---:B------:R-:W-:Y:S01]  /*9b30*/  FFMA R5, R41.reuse, R42, R5 ;  /* 0x0000002a29057223 */ /* 0x040fe20000000005 */
[C---:B------:R-:W-:Y:S01]  /*9b40*/  FFMA R6, R41.reuse, R43, R6 ;  /* 0x0000002b29067223 */ /* 0x040fe20000000006 */
[----:B------:R-:W-:Y:S01]  /*9b50*/  FFMA R7, R41, R44, R7 ;  /* 0x0000002c29077223 */ /* 0x000fe20000000007 */
[C---:B------:R-:W-:Y:S01]  /*9b60*/  FMUL R8, R38.reuse, R8 ;  /* 0x0000000826087220 */ /* 0x040fe20000400000 */
[C---:B------:R-:W-:Y:S01]  /*9b70*/  FMUL R9, R38.reuse, R9 ;  /* 0x0000000926097220 */ /* 0x040fe20000400000 */
[----:B------:R-:W-:Y:S01]  /*9b80*/  F2FP.F16.F32.PACK_AB R100, R5, R4 ;  /* 0x000000040564723e */ /* 0x000fe200000000ff */
[C---:B------:R-:W-:Y:S01]  /*9b90*/  FMUL R10, R38.reuse, R10 ;  /* 0x0000000a260a7220 */ /* 0x040fe20000400000 */
[----:B------:R-:W-:Y:S01]  /*9ba0*/  F2FP.F16.F32.PACK_AB R101, R7, R6 ;  /* 0x000000060765723e */ /* 0x000fe200000000ff */
[C---:B------:R-:W-:Y:S01]  /*9bb0*/  FFMA R8, R41.reuse, R45, R8 ;  /* 0x0000002d29087223 */ /* 0x040fe20000000008 */
[C---:B------:R-:W-:Y:S01]  /*9bc0*/  FFMA R9, R41.reuse, R46, R9 ;  /* 0x0000002e29097223 */ /* 0x040fe20000000009 */
[----:B------:R-:W-:Y:S01]  /*9bd0*/  FFMA R10, R41, R47, R10 ;  /* 0x0000002f290a7223 */ /* 0x000fe2000000000a */
[C---:B------:R-:W-:Y:S01]  /*9be0*/  FMUL R11, R38.reuse, R11 ;  /* 0x0000000b260b7220 */ /* 0x040fe20000400000 */
[C---:B------:R-:W-:Y:S01]  /*9bf0*/  FMUL R0, R38.reuse, R12 ;  /* 0x0000000c26007220 */ /* 0x040fe20000400000 */
[C---:B------:R-:W-:Y:S01]  /*9c00*/  FMUL R2, R38.reuse, R13 ;  /* 0x0000000d26027220 */ /* 0x040fe20000400000 */
[----:B------:R-:W-:Y:S01]  /*9c10*/  F2FP.F16.F32.PACK_AB R102, R9, R8 ;  /* 0x000000080966723e */ /* 0x000fe200000000ff */
[C---:B------:R-:W-:Y:S01]  /*9c20*/  FFMA R11, R41.reuse, R48, R11 ;  /* 0x00000030290b7223 */ /* 0x040fe2000000000b */
[C---:B------:R-:W-:Y:S01]  /*9c30*/  FFMA R0, R41.reuse, R49, R0 ;  /* 0x0000003129007223 */ /* 0x040fe20000000000 */
[C---:B------:R-:W-:Y:S01]  /*9c40*/  FFMA R2, R41.reuse, R51, R2 ;  /* 0x0000003329027223 */ /* 0x040fe20000000002 */
[C---:B------:R-:W-:Y:S01]  /*9c50*/  FMUL R3, R38.reuse, R14 ;  /* 0x0000000e26037220 */ /* 0x040fe20000400000 */
[C---:B------:R-:W-:Y:S01]  /*9c60*/  FMUL R15, R38.reuse, R15 ;  /* 0x0000000f260f7220 */ /* 0x040fe20000400000 */
[C---:B------:R-:W-:Y:S01]  /*9c70*/  FMUL R12, R38.reuse, R16 ;  /* 0x00000010260c7220 */ /* 0x040fe20000400000 */
[C---:B------:R-:W-:Y:S01]  /*9c80*/  FMUL R13, R38.reuse, R17 ;  /* 0x00000011260d7220 */ /* 0x040fe20000400000 */
[C---:B------:R-:W-:Y:S01]  /*9c90*/  FFMA R3, R41.reuse, R50, R3 ;  /* 0x0000003229037223 */ /* 0x040fe20000000003 */
[C---:B------:R-:W-:Y:S01]  /*9ca0*/  FMUL R14, R38.reuse, R18 ;  /* 0x00000012260e7220 */ /* 0x040fe20000400000 */
[----:B------:R-:W-:Y:S01]  /*9cb0*/  FFMA R15, R41, R52, R15 ;  /* 0x00000034290f7223 */ /* 0x000fe2000000000f */
[C---:B------:R-:W-:Y:S01]  /*9cc0*/  FMUL R19, R38.reuse, R19 ;  /* 0x0000001326137220 */ /* 0x040fe20000400000 */
[----:B------:R-:W-:Y:S01]  /*9cd0*/  F2FP.F16.F32.PACK_AB R103, R11, R10 ;  /* 0x0000000a0b67723e */ /* 0x000fe200000000ff */
[C---:B------:R-:W-:Y:S01]  /*9ce0*/  FFMA R12, R41.reuse, R53, R12 ;  /* 0x00000035290c7223 */ /* 0x040fe2000000000c */
[----:B------:R-:W-:Y:S02]  /*9cf0*/  HADD2.F32 R58, -RZ, R64.H1_H1 ;  /* 0x30000040ff3a7230 */ /* 0x000fe40000004100 */
[C---:B------:R-:W-:Y:S01]  /*9d00*/  FMUL R16, R38.reuse, R20 ;  /* 0x0000001426107220 */ /* 0x040fe20000400000 */
[C---:B------:R-:W-:Y:S01]  /*9d10*/  FFMA R13, R41.reuse, R54, R13 ;  /* 0x00000036290d7223 */ /* 0x040fe2000000000d */
[----:B------:R1:W-:Y:S01]  /*9d20*/  STS.128 [R94+0x6000], R100 ;  /* 0x006000645e007388 */ /* 0x0003e20000000c00 */
[--C-:B------:R-:W-:Y:S02]  /*9d30*/  HADD2.F32 R59, -RZ, R65.reuse.H0_H0 ;  /* 0x20000041ff3b7230 */ /* 0x100fe40000004100 */
[C---:B------:R-:W-:Y:S01]  /*9d40*/  FMUL R17, R38.reuse, R21 ;  /* 0x0000001526117220 */ /* 0x040fe20000400000 */
[C---:B------:R-:W-:Y:S01]  /*9d50*/  FFMA R14, R41.reuse, R55, R14 ;  /* 0x00000037290e7223 */ /* 0x040fe2000000000e */
[----:B------:R-:W-:Y:S02]  /*9d60*/  HADD2.F32 R60, -RZ, R65.H1_H1 ;  /* 0x30000041ff3c7230 */ /* 0x000fe40000004100 */
[C---:B------:R-:W-:Y:S01]  /*9d70*/  FMUL R18, R38.reuse, R22 ;  /* 0x0000001626127220 */ /* 0x040fe20000400000 */
[C---:B------:R-:W-:Y:S01]  /*9d80*/  FFMA R19, R41.reuse, R56, R19 ;  /* 0x0000003829137223 */ /* 0x040fe20000000013 */
        /* <DEDUP_REMOVED lines=13> */
[----:B------:R-:W-:Y:S01]  /*9e60*/  FMUL R27, R38, R27 ;  /* 0x0000001b261b7220 */ /* 0x000fe20000400000 */
[----:B------:R-:W-:Y:S01]  /*9e70*/  F2FP.F16.F32.PACK_AB R104, R2, R0 ;  /* 0x000000000268723e */ /* 0x000fe200000000ff */
[----:B------:R-:W-:Y:S01]  /*9e80*/  FFMA R20, R41, R61, R20 ;  /* 0x0000003d29147223 */ /* 0x000fe20000000014 */
[----:B------:R-:W-:Y:S01]  /*9e90*/  F2FP.F16.F32.PACK_AB R105, R15, R3 ;  /* 0x000000030f69723e */ /* 0x000fe200000000ff */
[----:B------:R-:W-:Y:S01]  /*9ea0*/  HADD2.F32 R66, -RZ, R72.H1_H1 ;  /* 0x30000048ff427230 */ /* 0x000fe20000004100 */
[----:B------:R-:W-:Y:S01]  /*9eb0*/  F2FP.F16.F32.PACK_AB R106, R13, R12 ;  /* 0x0000000c0d6a723e */ /* 0x000fe200000000ff */
[C---:B------:R-:W-:Y:S01]  /*9ec0*/  FMUL R24, R38.reuse, R28 ;  /* 0x0000001c26187220 */ /* 0x040fe20000400000 */
[----:B------:R-:W-:Y:S01]  /*9ed0*/  F2FP.F16.F32.PACK_AB R107, R19, R14 ;  /* 0x0000000e136b723e */ /* 0x000fe200000000ff */
[C---:B------:R-:W-:Y:S01]  /*9ee0*/  FFMA R21, R41.reuse, R62, R21 ;  /* 0x0000003e29157223 */ /* 0x040fe20000000015 */
[--C-:B------:R-:W-:Y:S02]  /*9ef0*/  HADD2.F32 R67, -RZ, R73.reuse.H0_H0 ;  /* 0x20000049ff437230 */ /* 0x100fe40000004100 */
[C---:B------:R-:W-:Y:S01]  /*9f00*/  FMUL R25, R38.reuse, R29 ;  /* 0x0000001d26197220 */ /* 0x040fe20000400000 */
[C---:B------:R-:W-:Y:S01]  /*9f10*/  FFMA R22, R41.reuse, R63, R22 ;  /* 0x0000003f29167223 */ /* 0x040fe20000000016 */
[----:B------:R1:W-:Y:S01]  /*9f20*/  STS.128 [R93+0x6010], R104 ;  /* 0x006010685d007388 */ /* 0x0003e20000000c00 */
        /* <DEDUP_REMOVED lines=47> */
[----:B---3--:R-:W-:Y:S04]  /*a220*/  UIADD3 UR4, UP0, UPT, UR6, 0x680, URZ ;  /* 0x0000068006047890 */ /* 0x008fe8000ff1e0ff */
[----:B------:R-:W-:Y:S09]  /*a230*/  UIADD3.X UR5, UPT, UPT, URZ, UR7, URZ, UP0, !UPT ;  /* 0x00000007ff057290 */ /* 0x000ff200087fe4ff */
[----:B------:R3:W-:Y:S01]  /*a240*/  UTMASTG.3D [UR12], [UR4] ;  /* 0x0000000c040073b5 */ /* 0x0007e20008010000 */
[----:B------:R3:W-:Y:S01]  /*a250*/  UTMASTG.3D [UR8], [UR4] ;  /* 0x00000008040073b5 */ /* 0x0007e20008010000 */
[----:B------:R0:W-:Y:S01]  /*a260*/  UTMACMDFLUSH ;  /* 0x00000000000079b7 */ /* 0x0001e20000000000 */
[----:B---3--:R-:W-:Y:S04]  /*a270*/  DEPBAR.LE SB0, 0x1 ;  /* 0x000080400000791a */ /* 0x008fe80000000000 */
.L_x_155:
[----:B------:R-:W-:Y:S05]  /*a280*/  BSYNC.RECONVERGENT B0 ;  /* 0x0000000000007941 */ /* 0x000fea0003800200 */
.L_x_154:
[----:B------:R-:W-:Y:S01]  /*a290*/  BAR.SYNC.DEFER_BLOCKING 0x1, 0x80 ;  /* 0x0042000000007b1d */ /* 0x000fe20000010000 */
[----:B------:R-:W-:Y:S01]  /*a2a0*/  UISETP.NE.AND UP0, UPT, UR47, -0x4, UPT ;  /* 0xfffffffc2f00788c */ /* 0x000fe2000bf05270 */
[----:B------:R-:W-:Y:S08]  /*a2b0*/  IADD3 R0, PT, PT, R36, 0x1, RZ ;  /* 0x0000000124007810 */ /* 0x000ff00007ffe0ff */
[----:B------:R-:W-:Y:S05]  /*a2c0*/  BRA.U !UP0, `(.L_x_156) ;  /* 0x0000000108247547 */ /* 0x000fea000b800000 */
[----:B------:R-:W-:Y:S01]  /*a2d0*/  ISETP.NE.AND P0, PT, R97, RZ, PT ;  /* 0x000000ff6100720c */ /* 0x000fe20003f05270 */
[----:B------:R-:W-:Y:S01]  /*a2e0*/  IMAD.U32 R2, RZ, RZ, UR46 ;  /* 0x0000002eff027e24 */ /* 0x000fe2000f8e00ff */
[----:B------:R-:W-:Y:S04]  /*a2f0*/  UIADD3 UR4, UPT, UPT, UR46, 0x1, URZ ;  /* 0x000000012e047890 */ /* 0x000fe8000fffe0ff */
[----:B------:R-:W-:Y:S04]  /*a300*/  UISETP.NE.AND UP0, UPT, UR4, 0x4, UPT ;  /* 0x000000040400788c */ /* 0x000fe8000bf05270 */
[----:B------:R-:W-:Y:S03]  /*a310*/  USEL UR46, UR4, URZ, UP0 ;  /* 0x000000ff042e7287 */ /* 0x000fe60008000000 */
[----:B------:R-:W-:Y:S05]  /*a320*/  @P0 LEA R2, R2, UR43, 0x3 ;  /* 0x0000002b02020c11 */ /* 0x000fea000f8e18ff */
[----:B------:R-:W-:Y:S05]  /*a330*/  @P0 VIADD R2, R2, 0x120 ;  /* 0x0000012002020836 */ /* 0x000fea0000000000 */
[----:B------:R-:W-:Y:S04]  /*a340*/  @P0 PRMT R2, R99, 0x654, R2 ;  /* 0x0000065463020816 */ /* 0x000fe80000000002 */
[----:B------:R3:W-:Y:S03]  /*a350*/  @P0 SYNCS.ARRIVE.TRANS64.RED.A1T0 RZ, [R2+URZ], RZ ;  /* 0x000000ff02ff09a7 */ /* 0x0007e600081004ff */
.L_x_156:
[----:B------:R-:W-:Y:S01]  /*a360*/  R2UR UR5, R82 ;  /* 0x00000000520572ca */ /* 0x000fe200000e0000 */
[----:B------:R-:W-:Y:S01]  /*a370*/  UISETP.NE.AND UP0, UPT, UR61, URZ, UPT ;  /* 0x000000ff3d00728c */ /* 0x000fe2000bf05270 */
[----:B------:R-:W-:Y:S01]  /*a380*/  R2UR UR4, R83 ;  /* 0x00000000530472ca */ /* 0x000fe200000e0000 */
[----:B------:R-:W-:Y:S01]  /*a390*/  UIADD3 UR47, UPT, UPT, UR47, 0x4, URZ ;  /* 0x000000042f2f7890 */ /* 0x000fe2000fffe0ff */
[----:B------:R-:W-:Y:S01]  /*a3a0*/  ISETP.NE.AND P0, PT, R87, 0x2, PT ;  /* 0x000000025700780c */ /* 0x000fe20003f05270 */
[----:B------:R-:W-:Y:S01]  /*a3b0*/  UMOV UR36, UR60 ;  /* 0x0000003c00247c82 */ /* 0x000fe20008000000 */
[----:B------:R-:W-:Y:S02]  /*a3c0*/  ISETP.NE.AND P1, PT, R0, 0x4, PT ;  /* 0x000000040000780c */ /* 0x000fe40003f25270 */
[----:B---3--:R-:W-:Y:S02]  /*a3d0*/  SEL R2, RZ, 0x1, P0 ;  /* 0x00000001ff027807 */ /* 0x008fe40000000000 */
[----:B------:R-:W-:Y:S02]  /*a3e0*/  SEL R3, RZ, 0x1, P1 ;  /* 0x00000001ff037807 */ /* 0x000fe40000800000 */
[----:B------:R-:W-:Y:S01]  /*a3f0*/  LOP3.LUT R89, R89, R2, RZ, 0x3c, !PT ;  /* 0x0000000259597212 */ /* 0x000fe200078e3cff */
[----:B------:R-:W-:Y:S01]  /*a400*/  UIADD3 UR30, UPT, UPT, UR37, UR5, URZ ;  /* 0x00000005251e7290 */ /* 0x000fe2000fffe0ff */
[----:B------:R-:W-:Y:S01]  /*a410*/  LOP3.LUT R90, R90, R3, RZ, 0x3c, !PT ;  /* 0x000000035a5a7212 */ /* 0x000fe200078e3cff */
[----:B------:R-:W-:Y:S01]  /*a420*/  UIADD3 UR26, UPT, UPT, UR38, UR4, URZ ;  /* 0x00000004261a7290 */ /* 0x000fe2000fffe0ff */
[----:B------:R-:W-:Y:S02]  /*a430*/  SEL R87, R87, RZ, P0 ;  /* 0x000000ff57577207 */ /* 0x000fe40000000000 */
[----:B------:R-:W-:Y:S01]  /*a440*/  SEL R36, R0, RZ, P1 ;  /* 0x000000ff00247207 */ /* 0x000fe20000800000 */
[----:B------:R-:W-:Y:S08]  /*a450*/  BRA.U UP0, `(.L_x_157) ;  /* 0xffffffbd00a07547 */ /* 0x000ff0000b83ffff */
[----:B------:R-:W-:-:S13]  /*a460*/  R2UR UR4, R84 ;  /* 0x00000000540472ca */ /* 0x000fda00000e0000 */
[----:B------:R-:W-:-:S09]  /*a470*/  UISETP.NE.AND UP0, UPT, UR4, URZ, UPT ;  /* 0x000000ff0400728c */ /* 0x000fd2000bf05270 */
[----:B------:R-:W-:Y:S05]  /*a480*/  BRA.U !UP0, `(.L_x_158) ;  /* 0x0000000108487547 */ /* 0x000fea000b800000 */
[----:B------:R-:W3:Y:S02]  /*a490*/  LDCU.64 UR4, c[0x0][0x890] ;  /* 0x00011200ff0477ac */ /* 0x000ee40008000a00 */
[----:B---3--:R-:W-:-:S04]  /*a4a0*/  UISETP.NE.U32.AND UP0, UPT, UR4, URZ, UPT ;  /* 0x000000ff0400728c */ /* 0x008fc8000bf05070 */
[----:B------:R-:W-:-:S09]  /*a4b0*/  UISETP.NE.AND.EX UP0, UPT, UR5, URZ, UPT, UP0 ;  /* 0x000000ff0500728c */ /* 0x000fd2000bf05300 */
[----:B------:R-:W-:Y:S05]  /*a4c0*/  BRA.U UP0, `(.L_x_159) ;  /* 0x00000001000c7547 */ /* 0x000fea000b800000 */
[----:B------:R-:W-:-:S13]  /*a4d0*/  FSETP.NEU.AND P0, PT, R41, RZ, PT ;  /* 0x000000ff2900720b */ /* 0x000fda0003f0d000 */
[----:B------:R-:W-:Y:S05]  /*a4e0*/  @!P0 EXIT ;  /* 0x000000000000894d */ /* 0x000fea0003800000 */
[----:B------:R-:W-:Y:S05]  /*a4f0*/  BRA `(.L_x_158) ;  /* 0x00000000002c7947 */ /* 0x000fea0003800000 */
.L_x_159:
[----:B------:R-:W-:Y:S01]  /*a500*/  ISETP.NE.AND P0, PT, R86, RZ, PT ;  /* 0x000000ff5600720c */ /* 0x000fe20003f05270 */
[----:B------:R-:W-:-:S12]  /*a510*/  BSSY.RECONVERGENT B0, `(.L_x_158) ;  /* 0x0000009000007945 */ /* 0x000fd80003800200 */
[----:B------:R-:W-:Y:S05]  /*a520*/  @P0 BRA `(.L_x_160) ;  /* 0x0000000000140947 */ /* 0x000fea0003800000 */
[----:B------:R-:W3:Y:S02]  /*a530*/  LDCU.64 UR4, c[0x0][0x888] ;  /* 0x00011100ff0477ac */ /* 0x000ee40008000a00 */
[----:B---3--:R-:W-:-:S04]  /*a540*/  ISETP.NE.U32.AND P0, PT, RZ, UR4, PT ;  /* 0x00000004ff007c0c */ /* 0x008fc8000bf05070 */
[----:B------:R-:W-:-:S13]  /*a550*/  ISETP.NE.AND.EX P0, PT, RZ, UR5, PT, P0 ;  /* 0x00000005ff007c0c */ /* 0x000fda000bf05300 */
[----:B------:R-:W-:Y:S05]  /*a560*/  @!P0 EXIT ;  /* 0x000000000000894d */ /* 0x000fea0003800000 */
[----:B------:R-:W-:Y:S05]  /*a570*/  BRA `(.L_x_161) ;  /* 0x0000000000087947 */ /* 0x000fea0003800000 */
.L_x_160:
[----:B------:R-:W-:-:S13]  /*a580*/  FSETP.NEU.AND P0, PT, R41, RZ, PT ;  /* 0x000000ff2900720b */ /* 0x000fda0003f0d000 */
[----:B------:R-:W-:Y:S05]  /*a590*/  @!P0 EXIT ;  /* 0x000000000000894d */ /* 0x000fea0003800000 */
.L_x_161:
[----:B------:R-:W-:Y:S05]  /*a5a0*/  BSYNC.RECONVERGENT B0 ;  /* 0x0000000000007941 */ /* 0x000fea0003800200 */
.L_x_158:
[----:B------:R-:W3:Y:S01]  /*a5b0*/  S2UR UR5, SR_CgaCtaId ;  /* 0x00000000000579c3 */ /* 0x000ee20000008800 */
[----:B------:R-:W-:Y:S01]  /*a5c0*/  ULEA UR4, UR46, UR43, 0x3 ;  /* 0x0000002b2e047291 */ /* 0x000fe2000f8e18ff */
[----:B------:R-:W-:-:S04]  /*a5d0*/  DEPBAR.LE SB0, 0x0 ;  /* 0x000080000000791a */ /* 0x000fc80000000000 */
[----:B------:R-:W-:-:S04]  /*a5e0*/  UIADD3 UR4, UPT, UPT, UR4, 0x120, URZ ;  /* 0x0000012004047890 */ /* 0x000fc8000fffe0ff */
[----:B---3--:R-:W-:-:S09]  /*a5f0*/  UPRMT UR4, UR5, 0x654, UR4 ;  /* 0x0000065405047896 */ /* 0x008fd20008000004 */
[----:B------:R-:W-:Y:S01]  /*a600*/  SYNCS.ARRIVE.TRANS64.RED.A1T0 RZ, [UR4], RZ ;  /* 0x000000ffffff79a7 */ /* 0x000fe20008100404 */
[----:B------:R-:W-:Y:S05]  /*a610*/  EXIT ;  /* 0x000000000000794d */ /* 0x000fea0003800000 */
.L_x_25:
[----:B-1----:R1:W3:Y:S02]  /*a620*/  SYNCS.PHASECHK.TRANS64.TRYWAIT P0, [R0+URZ+0x1c0], R3 ;  /* 0x0001c003000075a7 */ /* 0x0022e400080011ff */
[----:B---3--:R-:W-:Y:S05]  /*a630*/  @!P0 NANOSLEEP.SYNCS 0x989680 ;  /* 0x009896800000895d */ /* 0x008fea0003900000 */
[----:B------:R-:W3:Y:S02]  /*a640*/  @!P0 SYNCS.PHASECHK.TRANS64 P0, [R0+URZ+0x1c0], R3 ;  /* 0x0001c003000085a7 */ /* 0x000ee400080010ff */
[----:B---3--:R-:W-:Y:S05]  /*a650*/  @!P0 BRA `(.L_x_25) ;  /* 0xfffffffc00f08947 */ /* 0x008fea000383ffff */
[----:B------:R-:W-:Y:S05]  /*a660*/  BRA `(.L_x_162) ;  /* 0xffffff7400847947 */ /* 0x000fea000383ffff */
.L_x_28:
[----:B-1----:R-:W-:-:S07]  /*a670*/  MOV R0, UR33 ;  /* 0x0000002100007c02 */ /* 0x002fce0008000f00 */
.L_x_163:
[----:B-1----:R1:W3:Y:S02]  /*a680*/  SYNCS.PHASECHK.TRANS64.TRYWAIT P0, [R0+URZ+0x80], R3 ;  /* 0x00008003000075a7 */ /* 0x0022e400080011ff */
[----:B---3--:R-:W-:Y:S05]  /*a690*/  @!P0 NANOSLEEP.SYNCS 0x989680 ;  /* 0x009896800000895d */ /* 0x008fea0003900000 */
[----:B------:R-:W3:Y:S02]  /*a6a0*/  @!P0 SYNCS.PHASECHK.TRANS64 P0, [R0+URZ+0x80], R3 ;  /* 0x00008003000085a7 */ /* 0x000ee400080010ff */
[----:B---3--:R-:W-:Y:S05]  /*a6b0*/  @!P0 BRA `(.L_x_163) ;  /* 0xfffffffc00f08947 */ /* 0x008fea000383ffff */
[----:B------:R-:W-:Y:S05]  /*a6c0*/  BRA `(.L_x_27) ;  /* 0xffffff7400d47947 */ /* 0x000fea000383ffff */
.L_x_35:
[----:B-1----:R-:W-:-:S07]  /*a6d0*/  MOV R0, UR9 ;  /* 0x0000000900007c02 */ /* 0x002fce0008000f00 */
.L_x_164:
[----:B-1----:R1:W3:Y:S02]  /*a6e0*/  SYNCS.PHASECHK.TRANS64.TRYWAIT P0, [R0+URZ+0x80], R3 ;  /* 0x00008003000075a7 */ /* 0x0022e400080011ff */
[----:B---3--:R-:W-:Y:S05]  /*a6f0*/  @!P0 NANOSLEEP.SYNCS 0x989680 ;  /* 0x009896800000895d */ /* 0x008fea0003900000 */
[----:B------:R-:W3:Y:S02]  /*a700*/  @!P0 SYNCS.PHASECHK.TRANS64 P0, [R0+URZ+0x80], R3 ;  /* 0x00008003000085a7 */ /* 0x000ee400080010ff */
[----:B---3--:R-:W-:Y:S05]  /*a710*/  @!P0 BRA `(.L_x_164) ;  /* 0xfffffffc00f08947 */ /* 0x008fea000383ffff */
[----:B------:R-:W-:Y:S05]  /*a720*/  BRA `(.L_x_34) ;  /* 0xffffff7800907947 */ /* 0x000fea000383ffff */
.L_x_40:
[----:B-1----:R1:W3:Y:S02]  /*a730*/  SYNCS.PHASECHK.TRANS64.TRYWAIT P0, [R3+URZ+0x150], R0 ;  /* 0x00015000030075a7 */ /* 0x0022e400080011ff */
[----:B---3--:R-:W-:Y:S05]  /*a740*/  @!P0 NANOSLEEP.SYNCS 0x989680 ;  /* 0x009896800000895d */ /* 0x008fea0003900000 */
[----:B------:R-:W3:Y:S02]  /*a750*/  @!P0 SYNCS.PHASECHK.TRANS64 P0, [R3+URZ+0x150], R0 ;  /* 0x00015000030085a7 */ /* 0x000ee400080010ff */
[----:B---3--:R-:W-:Y:S05]  /*a760*/  @!P0 BRA `(.L_x_40) ;  /* 0xfffffffc00f08947 */ /* 0x008fea000383ffff */
[----:B------:R-:W-:Y:S05]  /*a770*/  BRA `(.L_x_165) ;  /* 0xffffff7c00347947 */ /* 0x000fea000383ffff */
.L_x_44:
[----:B-1----:R-:W-:-:S07]  /*a780*/  MOV R0, UR4 ;  /* 0x0000000400007c02 */ /* 0x002fce0008000f00 */
.L_x_166:
[----:B-1----:R1:W3:Y:S02]  /*a790*/  SYNCS.PHASECHK.TRANS64.TRYWAIT P0, [R0+URZ], R3 ;  /* 0x00000003000075a7 */ /* 0x0022e400080011ff */
[----:B---3--:R-:W-:Y:S05]  /*a7a0*/  @!P0 NANOSLEEP.SYNCS 0x989680 ;  /* 0x009896800000895d */ /* 0x008fea0003900000 */
[----:B------:R-:W3:Y:S02]  /*a7b0*/  @!P0 SYNCS.PHASECHK.TRANS64 P0, [R0+URZ], R3 ;  /* 0x00000003000085a7 */ /* 0x000ee400080010ff */
[----:B---3--:R-:W-:Y:S05]  /*a7c0*/  @!P0 BRA `(.L_x_166) ;  /* 0xfffffffc00f08947 */ /* 0x008fea000383ffff */
[----:B------:R-:W-:Y:S05]  /*a7d0*/  BRA `(.L_x_167) ;  /* 0xffffff8000e07947 */ /* 0x000fea000383ffff */
.L_x_45:
[----:B------:R-:W-:-:S07]  /*a7e0*/  MOV R0, UR5 ;  /* 0x0000000500007c02 */ /* 0x000fce0008000f00 */
.L_x_168:
[----:B-1----:R1:W3:Y:S02]  /*a7f0*/  SYNCS.PHASECHK.TRANS64.TRYWAIT P0, [R0+URZ], R3 ;  /* 0x00000003000075a7 */ /* 0x0022e400080011ff */
[----:B---3--:R-:W-:Y:S05]  /*a800*/  @!P0 NANOSLEEP.SYNCS 0x989680 ;  /* 0x009896800000895d */ /* 0x008fea0003900000 */
[----:B------:R-:W3:Y:S02]  /*a810*/  @!P0 SYNCS.PHASECHK.TRANS64 P0, [R0+URZ], R3 ;  /* 0x00000003000085a7 */ /* 0x000ee400080010ff */
[----:B---3--:R-:W-:Y:S05]  /*a820*/  @!P0 BRA `(.L_x_168) ;  /* 0xfffffffc00f08947 */ /* 0x008fea000383ffff */
[----:B------:R-:W-:Y:S05]  /*a830*/  BRA `(.L_x_169) ;  /* 0xffffff8000ec7947 */ /* 0x000fea000383ffff */
.L_x_46:
[----:B------:R-:W-:-:S07]  /*a840*/  MOV R0, UR5 ;  /* 0x0000000500007c02 */ /* 0x000fce0008000f00 */
.L_x_170:
[----:B-1----:R1:W3:Y:S02]  /*a850*/  SYNCS.PHASECHK.TRANS64.TRYWAIT P0, [R0+URZ], R3 ;  /* 0x00000003000075a7 */ /* 0x0022e400080011ff */
[----:B---3--:R-:W-:Y:S05]  /*a860*/  @!P0 NANOSLEEP.SYNCS 0x989680 ;  /* 0x009896800000895d */ /* 0x008fea0003900000 */
[----:B------:R-:W3:Y:S02]  /*a870*/  @!P0 SYNCS.PHASECHK.TRANS64 P0, [R0+URZ], R3 ;  /* 0x00000003000085a7 */ /* 0x000ee400080010ff */
[----:B---3--:R-:W-:Y:S05]  /*a880*/  @!P0 BRA `(.L_x_170) ;  /* 0xfffffffc00f08947 */ /* 0x008fea000383ffff */
[----:B------:R-:W-:Y:S05]  /*a890*/  BRA `(.L_x_171) ;  /* 0xffffff8000f87947 */ /* 0x000fea000383ffff */
.L_x_47:
[----:B------:R-:W-:-:S07]  /*a8a0*/  MOV R0, UR5 ;  /* 0x0000000500007c02 */ /* 0x000fce0008000f00 */
.L_x_172:
[----:B-1----:R1:W3:Y:S02]  /*a8b0*/  SYNCS.PHASECHK.TRANS64.TRYWAIT P0, [R0+URZ], R3 ;  /* 0x00000003000075a7 */ /* 0x0022e400080011ff */
[----:B---3--:R-:W-:Y:S05]  /*a8c0*/  @!P0 NANOSLEEP.SYNCS 0x989680 ;  /* 0x009896800000895d */ /* 0x008fea0003900000 */
[----:B------:R-:W3:Y:S02]  /*a8d0*/  @!P0 SYNCS.PHASECHK.TRANS64 P0, [R0+URZ], R3 ;  /* 0x00000003000085a7 */ /* 0x000ee400080010ff */
[----:B---3--:R-:W-:Y:S05]  /*a8e0*/  @!P0 BRA `(.L_x_172) ;  /* 0xfffffffc00f08947 */ /* 0x008fea000383ffff */
[----:B------:R-:W-:Y:S05]  /*a8f0*/  BRA `(.L_x_173) ;  /* 0xffffff8400047947 */ /* 0x000fea000383ffff */
.L_x_48:
[----:B------:R-:W-:-:S07]  /*a900*/  MOV R0, UR5 ;  /* 0x0000000500007c02 */ /* 0x000fce0008000f00 */
.L_x_174:
[----:B-1----:R1:W3:Y:S02]  /*a910*/  SYNCS.PHASECHK.TRANS64.TRYWAIT P0, [R0+URZ], R3 ;  /* 0x00000003000075a7 */ /* 0x0022e400080011ff */
[----:B---3--:R-:W-:Y:S05]  /*a920*/  @!P0 NANOSLEEP.SYNCS 0x989680 ;  /* 0x009896800000895d */ /* 0x008fea0003900000 */
[----:B------:R-:W3:Y:S02]  /*a930*/  @!P0 SYNCS.PHASECHK.TRANS64 P0, [R0+URZ], R3 ;  /* 0x00000003000085a7 */ /* 0x000ee400080010ff */
[----:B---3--:R-:W-:Y:S05]  /*a940*/  @!P0 BRA `(.L_x_174) ;  /* 0xfffffffc00f08947 */ /* 0x008fea000383ffff */
[----:B------:R-:W-:Y:S05]  /*a950*/  BRA `(.L_x_175) ;  /* 0xffffff8400107947 */ /* 0x000fea000383ffff */
.L_x_49:
[----:B------:R-:W-:-:S07]  /*a960*/  MOV R0, UR5 ;  /* 0x0000000500007c02 */ /* 0x000fce0008000f00 */
.L_x_176:
[----:B-1----:R1:W3:Y:S02]  /*a970*/  SYNCS.PHASECHK.TRANS64.TRYWAIT P0, [R0+URZ], R3 ;  /* 0x00000003000075a7 */ /* 0x0022e400080011ff */
[----:B---3--:R-:W-:Y:S05]  /*a980*/  @!P0 NANOSLEEP.SYNCS 0x989680 ;  /* 0x009896800000895d */ /* 0x008fea0003900000 */
[----:B------:R-:W3:Y:S02]  /*a990*/  @!P0 SYNCS.PHASECHK.TRANS64 P0, [R0+URZ], R3 ;  /* 0x00000003000085a7 */ /* 0x000ee400080010ff */
[----:B---3--:R-:W-:Y:S05]  /*a9a0*/  @!P0 BRA `(.L_x_176) ;  /* 0xfffffffc00f08947 */ /* 0x008fea000383ffff */
[----:B------:R-:W-:Y:S05]  /*a9b0*/  BRA `(.L_x_177) ;  /* 0xffffff84001c7947 */ /* 0x000fea000383ffff */
.L_x_50:
[----:B------:R-:W-:-:S07]  /*a9c0*/  MOV R0, UR5 ;  /* 0x0000000500007c02 */ /* 0x000fce0008000f00 */
.L_x_178:
[----:B-1----:R1:W3:Y:S02]  /*a9d0*/  SYNCS.PHASECHK.TRANS64.TRYWAIT P0, [R0+URZ], R3 ;  /* 0x00000003000075a7 */ /* 0x0022e400080011ff */
[----:B---3--:R-:W-:Y:S05]  /*a9e0*/  @!P0 NANOSLEEP.SYNCS 0x989680 ;  /* 0x009896800000895d */ /* 0x008fea0003900000 */
[----:B------:R-:W3:Y:S02]  /*a9f0*/  @!P0 SYNCS.PHASECHK.TRANS64 P0, [R0+URZ], R3 ;  /* 0x00000003000085a7 */ /* 0x000ee400080010ff */
[----:B---3--:R-:W-:Y:S05]  /*aa00*/  @!P0 BRA `(.L_x_178) ;  /* 0xfffffffc00f08947 */ /* 0x008fea000383ffff */
[----:B------:R-:W-:Y:S05]  /*aa10*/  BRA `(.L_x_179) ;  /* 0xffffff8400287947 */ /* 0x000fea000383ffff */
.L_x_51:
[----:B------:R-:W-:-:S07]  /*aa20*/  MOV R0, UR5 ;  /* 0x0000000500007c02 */ /* 0x000fce0008000f00 */
.L_x_180:
[----:B-1----:R1:W3:Y:S02]  /*aa30*/  SYNCS.PHASECHK.TRANS64.TRYWAIT P0, [R0+URZ], R3 ;  /* 0x00000003000075a7 */ /* 0x0022e400080011ff */
[----:B---3--:R-:W-:Y:S05]  /*aa40*/  @!P0 NANOSLEEP.SYNCS 0x989680 ;  /* 0x009896800000895d */ /* 0x008fea0003900000 */
[----:B------:R-:W3:Y:S02]  /*aa50*/  @!P0 SYNCS.PHASECHK.TRANS64 P0, [R0+URZ], R3 ;  /* 0x00000003000085a7 */ /* 0x000ee400080010ff */
[----:B---3--:R-:W-:Y:S05]  /*aa60*/  @!P0 BRA `(.L_x_180) ;  /* 0xfffffffc00f08947 */ /* 0x008fea000383ffff */
[----:B------:R-:W-:Y:S05]  /*aa70*/  BRA `(.L_x_181) ;  /* 0xffffff8400347947 */ /* 0x000fea000383ffff */
.L_x_52:
[----:B------:R-:W-:-:S07]  /*aa80*/  MOV R0, UR5 ;  /* 0x0000000500007c02 */ /* 0x000fce0008000f00 */
.L_x_182:
[----:B-1----:R1:W3:Y:S02]  /*aa90*/  SYNCS.PHASECHK.TRANS64.TRYWAIT P0, [R0+URZ], R3 ;  /* 0x00000003000075a7 */ /* 0x0022e400080011ff */
[----:B---3--:R-:W-:Y:S05]  /*aaa0*/  @!P0 NANOSLEEP.SYNCS 0x989680 ;  /* 0x009896800000895d */ /* 0x008fea0003900000 */
[----:B------:R-:W3:Y:S02]  /*aab0*/  @!P0 SYNCS.PHASECHK.TRANS64 P0, [R0+URZ], R3 ;  /* 0x00000003000085a7 */ /* 0x000ee400080010ff */
[----:B---3--:R-:W-:Y:S05]  /*aac0*/  @!P0 BRA `(.L_x_182) ;  /* 0xfffffffc00f08947 */ /* 0x008fea000383ffff */
[----:B------:R-:W-:Y:S05]  /*aad0*/  BRA `(.L_x_183) ;  /* 0xffffff8400407947 */ /* 0x000fea000383ffff */
.L_x_53:
[----:B------:R-:W-:-:S07]  /*aae0*/  MOV R0, UR5 ;  /* 0x0000000500007c02 */ /* 0x000fce0008000f00 */
.L_x_184:
[----:B-1----:R1:W3:Y:S02]  /*aaf0*/  SYNCS.PHASECHK.TRANS64.TRYWAIT P0, [R0+URZ], R3 ;  /* 0x00000003000075a7 */ /* 0x0022e400080011ff */
[----:B---3--:R-:W-:Y:S05]  /*ab00*/  @!P0 NANOSLEEP.SYNCS 0x989680 ;  /* 0x009896800000895d */ /* 0x008fea0003900000 */
[----:B------:R-:W3:Y:S02]  /*ab10*/  @!P0 SYNCS.PHASECHK.TRANS64 P0, [R0+URZ], R3 ;  /* 0x00000003000085a7 */ /* 0x000ee400080010ff */
[----:B---3--:R-:W-:Y:S05]  /*ab20*/  @!P0 BRA `(.L_x_184) ;  /* 0xfffffffc00f08947 */ /* 0x008fea000383ffff */
[----:B------:R-:W-:Y:S05]  /*ab30*/  BRA `(.L_x_185) ;  /* 0xffffff84004c7947 */ /* 0x000fea000383ffff */
.L_x_54:
[----:B------:R-:W-:-:S07]  /*ab40*/  MOV R0, UR5 ;  /* 0x0000000500007c02 */ /* 0x000fce0008000f00 */
.L_x_186:
[----:B-1----:R1:W3:Y:S02]  /*ab50*/  SYNCS.PHASECHK.TRANS64.TRYWAIT P0, [R0+URZ], R3 ;  /* 0x00000003000075a7 */ /* 0x0022e400080011ff */
[----:B---3--:R-:W-:Y:S05]  /*ab60*/  @!P0 NANOSLEEP.SYNCS 0x989680 ;  /* 0x009896800000895d */ /* 0x008fea0003900000 */
[----:B------:R-:W3:Y:S02]  /*ab70*/  @!P0 SYNCS.PHASECHK.TRANS64 P0, [R0+URZ], R3 ;  /* 0x00000003000085a7 */ /* 0x000ee400080010ff */
[----:B---3--:R-:W-:Y:S05]  /*ab80*/  @!P0 BRA `(.L_x_186) ;  /* 0xfffffffc00f08947 */ /* 0x008fea000383ffff */
[----:B------:R-:W-:Y:S05]  /*ab90*/  BRA `(.L_x_187) ;  /* 0xffffff8400587947 */ /* 0x000fea000383ffff */
.L_x_55:
[----:B------:R-:W-:-:S07]  /*aba0*/  MOV R0, UR5 ;  /* 0x0000000500007c02 */ /* 0x000fce0008000f00 */
.L_x_188:
[----:B-1----:R1:W3:Y:S02]  /*abb0*/  SYNCS.PHASECHK.TRANS64.TRYWAIT P0, [R0+URZ], R3 ;  /* 0x00000003000075a7 */ /* 0x0022e400080011ff */
[----:B---3--:R-:W-:Y:S05]  /*abc0*/  @!P0 NANOSLEEP.SYNCS 0x989680 ;  /* 0x009896800000895d */ /* 0x008fea0003900000 */
[----:B------:R-:W3:Y:S02]  /*abd0*/  @!P0 SYNCS.PHASECHK.TRANS64 P0, [R0+URZ], R3 ;  /* 0x00000003000085a7 */ /* 0x000ee400080010ff */
[----:B---3--:R-:W-:Y:S05]  /*abe0*/  @!P0 BRA `(.L_x_188) ;  /* 0xfffffffc00f08947 */ /* 0x008fea000383ffff */
[----:B------:R-:W-:Y:S05]  /*abf0*/  BRA `(.L_x_189) ;  /* 0xffffff8400647947 */ /* 0x000fea000383ffff */
.L_x_56:
[----:B------:R-:W-:-:S07]  /*ac00*/  MOV R0, UR5 ;  /* 0x0000000500007c02 */ /* 0x000fce0008000f00 */
.L_x_190:
[----:B-1----:R1:W3:Y:S02]  /*ac10*/  SYNCS.PHASECHK.TRANS64.TRYWAIT P0, [R0+URZ], R3 ;  /* 0x00000003000075a7 */ /* 0x0022e400080011ff */
[----:B---3--:R-:W-:Y:S05]  /*ac20*/  @!P0 NANOSLEEP.SYNCS 0x989680 ;  /* 0x009896800000895d */ /* 0x008fea0003900000 */
[----:B------:R-:W3:Y:S02]  /*ac30*/  @!P0 SYNCS.PHASECHK.TRANS64 P0, [R0+URZ], R3 ;  /* 0x00000003000085a7 */ /* 0x000ee400080010ff */
[----:B---3--:R-:W-:Y:S05]  /*ac40*/  @!P0 BRA `(.L_x_190) ;  /* 0xfffffffc00f08947 */ /* 0x008fea000383ffff */
[----:B------:R-:W-:Y:S05]  /*ac50*/  BRA `(.L_x_191) ;  /* 0xffffff8400707947 */ /* 0x000fea000383ffff */
.L_x_57:
[----:B------:R-:W-:-:S07]  /*ac60*/  MOV R0, UR5 ;  /* 0x0000000500007c02 */ /* 0x000fce0008000f00 */
.L_x_192:
[----:B-1----:R1:W3:Y:S02]  /*ac70*/  SYNCS.PHASECHK.TRANS64.TRYWAIT P0, [R0+URZ], R3 ;  /* 0x00000003000075a7 */ /* 0x0022e400080011ff */
[----:B---3--:R-:W-:Y:S05]  /*ac80*/  @!P0 NANOSLEEP.SYNCS 0x989680 ;  /* 0x009896800000895d */ /* 0x008fea0003900000 */
[----:B------:R-:W3:Y:S02]  /*ac90*/  @!P0 SYNCS.PHASECHK.TRANS64 P0, [R0+URZ], R3 ;  /* 0x00000003000085a7 */ /* 0x000ee400080010ff */
[----:B---3--:R-:W-:Y:S05]  /*aca0*/  @!P0 BRA `(.L_x_192) ;  /* 0xfffffffc00f08947 */ /* 0x008fea000383ffff */
[----:B------:R-:W-:Y:S05]  /*acb0*/  BRA `(.L_x_193) ;  /* 0xffffff84007c7947 */ /* 0x000fea000383ffff */
.L_x_58:
[----:B------:R-:W-:-:S07]  /*acc0*/  MOV R0, UR5 ;  /* 0x0000000500007c02 */ /* 0x000fce0008000f00 */
.L_x_194:
[----:B-1----:R1:W3:Y:S02]  /*acd0*/  SYNCS.PHASECHK.TRANS64.TRYWAIT P0, [R0+URZ], R3 ;  /* 0x00000003000075a7 */ /* 0x0022e400080011ff */
[----:B---3--:R-:W-:Y:S05]  /*ace0*/  @!P0 NANOSLEEP.SYNCS 0x989680 ;  /* 0x009896800000895d */ /* 0x008fea0003900000 */
[----:B------:R-:W3:Y:S02]  /*acf0*/  @!P0 SYNCS.PHASECHK.TRANS64 P0, [R0+URZ], R3 ;  /* 0x00000003000085a7 */ /* 0x000ee400080010ff */
[----:B---3--:R-:W-:Y:S05]  /*ad00*/  @!P0 BRA `(.L_x_194) ;  /* 0xfffffffc00f08947 */ /* 0x008fea000383ffff */
[----:B------:R-:W-:Y:S05]  /*ad10*/  BRA `(.L_x_195) ;  /* 0xffffff8400887947 */ /* 0x000fea000383ffff */
.L_x_61:
[----:B--2---:R2:W3:Y:S02]  /*ad20*/  SYNCS.PHASECHK.TRANS64.TRYWAIT P0, [R0+URZ+0x1b0], R5 ;  /* 0x0001b005000075a7 */ /* 0x0044e400080011ff */
[----:B---3--:R-:W-:Y:S05]  /*ad30*/  @!P0 NANOSLEEP.SYNCS 0x989680 ;  /* 0x009896800000895d */ /* 0x008fea0003900000 */
[----:B------:R-:W3:Y:S02]  /*ad40*/  @!P0 SYNCS.PHASECHK.TRANS64 P0, [R0+URZ+0x1b0], R5 ;  /* 0x0001b005000085a7 */ /* 0x000ee400080010ff */
[----:B---3--:R-:W-:Y:S05]  /*ad50*/  @!P0 BRA `(.L_x_61) ;  /* 0xfffffffc00f08947 */ /* 0x008fea000383ffff */
[----:B------:R-:W-:Y:S05]  /*ad60*/  BRA `(.L_x_196) ;  /* 0xffffff8400ec7947 */ /* 0x000fea000383ffff */
.L_x_62:
[----:B------:R-:W-:-:S07]  /*ad70*/  MOV R0, UR4 ;  /* 0x0000000400007c02 */ /* 0x000fce0008000f00 */
.L_x_197:
[----:B--2---:R2:W3:Y:S02]  /*ad80*/  SYNCS.PHASECHK.TRANS64.TRYWAIT P0, [R0+URZ+0x160], R7 ;  /* 0x00016007000075a7 */ /* 0x0044e400080011ff */
[----:B---3--:R-:W-:Y:S05]  /*ad90*/  @!P0 NANOSLEEP.SYNCS 0x989680 ;  /* 0x009896800000895d */ /* 0x008fea0003900000 */
[----:B------:R-:W3:Y:S02]  /*ada0*/  @!P0 SYNCS.PHASECHK.TRANS64 P0, [R0+URZ+0x160], R7 ;  /* 0x00016007000085a7 */ /* 0x000ee400080010ff */
[----:B---3--:R-:W-:Y:S05]  /*adb0*/  @!P0 BRA `(.L_x_197) ;  /* 0xfffffffc00f08947 */ /* 0x008fea000383ffff */
[----:B------:R-:W-:Y:S05]  /*adc0*/  BRA `(.L_x_198) ;  /* 0xffffff8400fc7947 */ /* 0x000fea000383ffff */
.L_x_63:
[----:B--2---:R2:W3:Y:S02]  /*add0*/  SYNCS.PHASECHK.TRANS64.TRYWAIT P1, [R0+URZ+0x150], R5 ;  /* 0x00015005000075a7 */ /* 0x0044e400080211ff */
[----:B---3--:R-:W-:Y:S05]  /*ade0*/  @!P1 NANOSLEEP.SYNCS 0x989680 ;  /* 0x009896800000995d */ /* 0x008fea0003900000 */
[----:B------:R-:W3:Y:S02]  /*adf0*/  @!P1 SYNCS.PHASECHK.TRANS64 P1, [R0+URZ+0x150], R5 ;  /* 0x00015005000095a7 */ /* 0x000ee400080210ff */
[----:B---3--:R-:W-:Y:S05]  /*ae00*/  @!P1 BRA `(.L_x_63) ;  /* 0xfffffffc00f09947 */ /* 0x008fea000383ffff */
[----:B------:R-:W-:Y:S05]  /*ae10*/  BRA `(.L_x_199) ;  /* 0xffffff88002c7947 */ /* 0x000fea000383ffff */
.L_x_66:
[----:B------:R-:W-:-:S07]  /*ae20*/  MOV R0, UR4 ;  /* 0x0000000400007c02 */ /* 0x000fce0008000f00 */
.L_x_200:
[----:B--2---:R2:W3:Y:S02]  /*ae30*/  SYNCS.PHASECHK.TRANS64.TRYWAIT P0, [R0+URZ+0x160], R3 ;  /* 0x00016003000075a7 */ /* 0x0044e400080011ff */
[----:B---3--:R-:W-:Y:S05]  /*ae40*/  @!P0 NANOSLEEP.SYNCS 0x989680 ;  /* 0x009896800000895d */ /* 0x008fea0003900000 */
[----:B------:R-:W3:Y:S02]  /*ae50*/  @!P0 SYNCS.PHASECHK.TRANS64 P0, [R0+URZ+0x160], R3 ;  /* 0x00016003000085a7 */ /* 0x000ee400080010ff */
[----:B---3--:R-:W-:Y:S05]  /*ae60*/  @!P0 BRA `(.L_x_200) ;  /* 0xfffffffc00f08947 */ /* 0x008fea000383ffff */
[----:B------:R-:W-:Y:S05]  /*ae70*/  BRA `(.L_x_65) ;  /* 0xffffff8800807947 */ /* 0x000fea000383ffff */
.L_x_75:
[----:B--2---:R-:W-:-:S04]  /*ae80*/  MOV R5, UR5 ;  /* 0x0000000500057c02 */ /* 0x004fc80008000f00 */
[----:B------:R2:W3:Y:S03]  /*ae90*/  SYNCS.PHASECHK.TRANS64.TRYWAIT P0, [R5+URZ+0x8], R6 ;  /* 0x00000806050075a7 */ /* 0x0004e600080011ff */
[----:B---3--:R-:W-:Y:S05]  /*aea0*/  @!P0 NANOSLEEP.SYNCS 0x989680 ;  /* 0x009896800000895d */ /* 0x008fea0003900000 */
[----:B------:R-:W3:Y:S02]  /*aeb0*/  @!P0 SYNCS.PHASECHK.TRANS64 P0, [R5+URZ+0x8], R6 ;  /* 0x00000806050085a7 */ /* 0x000ee400080010ff */
[----:B---3--:R-:W-:Y:S05]  /*aec0*/  @!P0 BRA `(.L_x_75) ;  /* 0xfffffffc00ec8947 */ /* 0x008fea000383ffff */
[----:B------:R-:W-:Y:S05]  /*aed0*/  BRA `(.L_x_74) ;  /* 0xffffff8c00387947 */ /* 0x000fea000383ffff */
.L_x_77:
[----:B------:R-:W-:Y:S01]  /*aee0*/  BSSY B0, `(.L_x_201) ;  /* 0x0000006000007945 */ /* 0x000fe20003800000 */
[----:B------:R-:W-:-:S07]  /*aef0*/  MOV R15, 0xffffffff ;  /* 0xffffffff000f7802 */ /* 0x000fce0000000f00 */
[----:B-12--5:R-:W-:Y:S05]  /*af00*/  WARPSYNC.COLLECTIVE R15, `(.L_x_202) ;  /* 0x000000000f0c7348 */ /* 0x026fea0003c00000 */
[----:B------:R-:W-:Y:S02]  /*af10*/  ELECT P6, UR79, PT ;  /* 0x00000000004f782f */ /* 0x000fe400038c0000 */
[----:B------:R-:W-:Y:S01]  /*af20*/  MOV R14, UR79 ;  /* 0x0000004f000e7c02 */ /* 0x000fe20008000f00 */
[----:B-12--5:R-:W-:Y:S10]  /*af30*/  ENDCOLLECTIVE ;  /* 0x000000000000791b */ /* 0x026ff40003800000 */
.L_x_202:
[----:B------:R-:W-:Y:S05]  /*af40*/  BSYNC B0 ;  /* 0x0000000000007941 */ /* 0x000fea0003800000 */
.L_x_201:
[----:B------:R-:W-:Y:S01]  /*af50*/  PLOP3.LUT P0, PT, P6, PT, PT, 0x80, 0x8 ;  /* 0x000000000008781c */ /* 0x000fe2000370f070 */
[----:B------:R-:W-:-:S12]  /*af60*/  BRA `(.L_x_203) ;  /* 0xffffff8c00647947 */ /* 0x000fd8000383ffff */
.L_x_79:
[----:B--2---:R-:W-:-:S04]  /*af70*/  MOV R3, UR5 ;  /* 0x0000000500037c02 */ /* 0x004fc80008000f00 */
[----:B------:R2:W3:Y:S03]  /*af80*/  SYNCS.PHASECHK.TRANS64.TRYWAIT P0, [R3+URZ+0x8], R4 ;  /* 0x00000804030075a7 */ /* 0x0004e600080011ff */
[----:B---3--:R-:W-:Y:S05]  /*af90*/  @!P0 NANOSLEEP.SYNCS 0x989680 ;  /* 0x009896800000895d */ /* 0x008fea0003900000 */
[----:B------:R-:W3:Y:S02]  /*afa0*/  @!P0 SYNCS.PHASECHK.TRANS64 P0, [R3+URZ+0x8], R4 ;  /* 0x00000804030085a7 */ /* 0x000ee400080010ff */
[----:B---3--:R-:W-:Y:S05]  /*afb0*/  @!P0 BRA `(.L_x_79) ;  /* 0xfffffffc00ec8947 */ /* 0x008fea000383ffff */
[----:B------:R-:W-:Y:S05]  /*afc0*/  BRA `(.L_x_78) ;  /* 0xffffff8c00687947 */ /* 0x000fea000383ffff */
.L_x_80:
[----:B-1----:R1:W2:Y:S02]  /*afd0*/  SYNCS.PHASECHK.TRANS64.TRYWAIT P0, [R0+URZ+0x150], R5 ;  /* 0x00015005000075a7 */ /* 0x0022a400080011ff */
[----:B--2---:R-:W-:Y:S05]  /*afe0*/  @!P0 NANOSLEEP.SYNCS 0x989680 ;  /* 0x009896800000895d */ /* 0x004fea0003900000 */
[----:B------:R-:W2:Y:S02]  /*aff0*/  @!P0 SYNCS.PHASECHK.TRANS64 P0, [R0+URZ+0x150], R5 ;  /* 0x00015005000085a7 */ /* 0x000ea400080010ff */
[----:B--2---:R-:W-:Y:S05]  /*b000*/  @!P0 BRA `(.L_x_80) ;  /* 0xfffffffc00f08947 */ /* 0x004fea000383ffff */
[----:B------:R-:W-:Y:S05]  /*b010*/  BRA `(.L_x_204) ;  /* 0xffffff9000447947 */ /* 0x000fea000383ffff */
.L_x_82:
[----:B------:R-:W-:-:S07]  /*b020*/  MOV R0, UR23 ;  /* 0x0000001700007c02 */ /* 0x000fce0008000f00 */
.L_x_205:
[----:B-1----:R1:W2:Y:S02]  /*b030*/  SYNCS.PHASECHK.TRANS64.TRYWAIT P0, [R0+URZ+0x190], R5 ;  /* 0x00019005000075a7 */ /* 0x0022a400080011ff */
[----:B--2---:R-:W-:Y:S05]  /*b040*/  @!P0 NANOSLEEP.SYNCS 0x989680 ;  /* 0x009896800000895d */ /* 0x004fea0003900000 */
[----:B------:R-:W2:Y:S02]  /*b050*/  @!P0 SYNCS.PHASECHK.TRANS64 P0, [R0+URZ+0x190], R5 ;  /* 0x00019005000085a7 */ /* 0x000ea400080010ff */
[----:B--2---:R-:W-:Y:S05]  /*b060*/  @!P0 BRA `(.L_x_205) ;  /* 0xfffffffc00f08947 */ /* 0x004fea000383ffff */
[----:B------:R-:W-:Y:S05]  /*b070*/  BRA `(.L_x_206) ;  /* 0xffffff9000907947 */ /* 0x000fea000383ffff */
.L_x_85:
[----:B------:R-:W-:Y:S07]  /*b080*/  MOV R0, UR5 ;  /* 0x0000000500007c02 */ /* 0x000fee0008000f00 */
.L_x_207:
[----:B-1----:R1:W2:Y:S02]  /*b090*/  SYNCS.PHASECHK.TRANS64.TRYWAIT P0, [R0+URZ], R5 ;  /* 0x00000005000075a7 */ /* 0x0022a400080011ff */
[----:B--2---:R-:W-:Y:S05]  /*b0a0*/  @!P0 NANOSLEEP.SYNCS 0x989680 ;  /* 0x009896800000895d */ /* 0x004fea0003900000 */
[----:B------:R-:W2:Y:S02]  /*b0b0*/  @!P0 SYNCS.PHASECHK.TRANS64 P0, [R0+URZ], R5 ;  /* 0x00000005000085a7 */ /* 0x000ea400080010ff */
[----:B--2---:R-:W-:Y:S05]  /*b0c0*/  @!P0 BRA `(.L_x_207) ;  /* 0xfffffffc00f08947 */ /* 0x004fea000383ffff */
[----:B------:R-:W-:Y:S05]  /*b0d0*/  BRA `(.L_x_84) ;  /* 0xffffff9000a47947 */ /* 0x000fea000383ffff */
.L_x_89:
[----:B-1----:R-:W-:-:S07]  /*b0e0*/  MOV R0, UR4 ;  /* 0x0000000400007c02 */ /* 0x002fce0008000f00 */
.L_x_208:
[----:B-1----:R1:W2:Y:S02]  /*b0f0*/  SYNCS.PHASECHK.TRANS64.TRYWAIT P0, [R0+URZ], R3 ;  /* 0x00000003000075a7 */ /* 0x0022a400080011ff */
[----:B--2---:R-:W-:Y:S05]  /*b100*/  @!P0 NANOSLEEP.SYNCS 0x989680 ;  /* 0x009896800000895d */ /* 0x004fea0003900000 */
[----:B------:R-:W2:Y:S02]  /*b110*/  @!P0 SYNCS.PHASECHK.TRANS64 P0, [R0+URZ], R3 ;  /* 0x00000003000085a7 */ /* 0x000ea400080010ff */
[----:B--2---:R-:W-:Y:S05]  /*b120*/  @!P0 BRA `(.L_x_208) ;  /* 0xfffffffc00f08947 */ /* 0x004fea000383ffff */
[----:B------:R-:W-:Y:S05]  /*b130*/  BRA `(.L_x_209) ;  /* 0xffffff9400707947 */ /* 0x000fea000383ffff */
.L_x_90:
[----:B------:R-:W-:-:S07]  /*b140*/  MOV R0, UR5 ;  /* 0x0000000500007c02 */ /* 0x000fce0008000f00 */
.L_x_210:
[----:B-1----:R1:W2:Y:S02]  /*b150*/  SYNCS.PHASECHK.TRANS64.TRYWAIT P0, [R0+URZ], R3 ;  /* 0x00000003000075a7 */ /* 0x0022a400080011ff */
[----:B--2---:R-:W-:Y:S05]  /*b160*/  @!P0 NANOSLEEP.SYNCS 0x989680 ;  /* 0x009896800000895d */ /* 0x004fea0003900000 */
[----:B------:R-:W2:Y:S02]  /*b170*/  @!P0 SYNCS.PHASECHK.TRANS64 P0, [R0+URZ], R3 ;  /* 0x00000003000085a7 */ /* 0x000ea400080010ff */
[----:B--2---:R-:W-:Y:S05]  /*b180*/  @!P0 BRA `(.L_x_210) ;  /* 0xfffffffc00f08947 */ /* 0x004fea000383ffff */
[----:B------:R-:W-:Y:S05]  /*b190*/  BRA `(.L_x_211) ;  /* 0xffffff94007c7947 */ /* 0x000fea000383ffff */
.L_x_91:
[----:B------:R-:W-:-:S07]  /*b1a0*/  MOV R0, UR5 ;  /* 0x0000000500007c02 */ /* 0x000fce0008000f00 */
.L_x_212:
[----:B-1----:R1:W2:Y:S02]  /*b1b0*/  SYNCS.PHASECHK.TRANS64.TRYWAIT P0, [R0+URZ], R3 ;  /* 0x00000003000075a7 */ /* 0x0022a400080011ff */
[----:B--2---:R-:W-:Y:S05]  /*b1c0*/  @!P0 NANOSLEEP.SYNCS 0x989680 ;  /* 0x009896800000895d */ /* 0x004fea0003900000 */
[----:B------:R-:W2:Y:S02]  /*b1d0*/  @!P0 SYNCS.PHASECHK.TRANS64 P0, [R0+URZ], R3 ;  /* 0x00000003000085a7 */ /* 0x000ea400080010ff */
[----:B--2---:R-:W-:Y:S05]  /*b1e0*/  @!P0 BRA `(.L_x_212) ;  /* 0xfffffffc00f08947 */ /* 0x004fea000383ffff */
[----:B------:R-:W-:Y:S05]  /*b1f0*/  BRA `(.L_x_213) ;  /* 0xffffff9400887947 */ /* 0x000fea000383ffff */
.L_x_94:
[----:B------:R-:W-:-:S07]  /*b200*/  MOV R0, UR17 ;  /* 0x0000001100007c02 */ /* 0x000fce0008000f00 */
.L_x_214:
[----:B-1----:R1:W2:Y:S02]  /*b210*/  SYNCS.PHASECHK.TRANS64.TRYWAIT P1, [R0+URZ+0x1d0], R3 ;  /* 0x0001d003000075a7 */ /* 0x0022a400080211ff */
[----:B--2---:R-:W-:Y:S05]  /*b220*/  @!P1 NANOSLEEP.SYNCS 0x989680 ;  /* 0x009896800000995d */ /* 0x004fea0003900000 */
[----:B------:R-:W2:Y:S02]  /*b230*/  @!P1 SYNCS.PHASECHK.TRANS64 P1, [R0+URZ+0x1d0], R3 ;  /* 0x0001d003000095a7 */ /* 0x000ea400080210ff */
[----:B--2---:R-:W-:Y:S05]  /*b240*/  @!P1 BRA `(.L_x_214) ;  /* 0xfffffffc00f09947 */ /* 0x004fea000383ffff */
[----:B------:R-:W-:Y:S05]  /*b250*/  BRA `(.L_x_215) ;  /* 0xffffff9400d47947 */ /* 0x000fea000383ffff */
.L_x_99:
[----:B-1----:R1:W2:Y:S02]  /*b260*/  SYNCS.PHASECHK.TRANS64.TRYWAIT P0, [R8+URZ+0x150], R5 ;  /* 0x00015005080075a7 */ /* 0x0022a400080011ff */
[----:B--2---:R-:W-:Y:S05]  /*b270*/  @!P0 NANOSLEEP.SYNCS 0x989680 ;  /* 0x009896800000895d */ /* 0x004fea0003900000 */
[----:B------:R-:W2:Y:S02]  /*b280*/  @!P0 SYNCS.PHASECHK.TRANS64 P0, [R8+URZ+0x150], R5 ;  /* 0x00015005080085a7 */ /* 0x000ea400080010ff */
[----:B--2---:R-:W-:Y:S05]  /*b290*/  @!P0 BRA `(.L_x_99) ;  /* 0xfffffffc00f08947 */ /* 0x004fea000383ffff */
[----:B------:R-:W-:Y:S05]  /*b2a0*/  BRA `(.L_x_216) ;  /* 0xffffff9c001c7947 */ /* 0x000fea000383ffff */
.L_x_102:
[----:B------:R-:W-:Y:S07]  /*b2b0*/  MOV R0, UR21 ;  /* 0x0000001500007c02 */ /* 0x000fee0008000f00 */
.L_x_217:
[----:B-1----:R1:W2:Y:S02]  /*b2c0*/  SYNCS.PHASECHK.TRANS64.TRYWAIT P1, [R0+URZ+0x148], R5 ;  /* 0x00014805000075a7 */ /* 0x0022a400080211ff */
[----:B--2---:R-:W-:Y:S05]  /*b2d0*/  @!P1 NANOSLEEP.SYNCS 0x989680 ;  /* 0x009896800000995d */ /* 0x004fea0003900000 */
[----:B------:R-:W2:Y:S02]  /*b2e0*/  @!P1 SYNCS.PHASECHK.TRANS64 P1, [R0+URZ+0x148], R5 ;  /* 0x00014805000095a7 */ /* 0x000ea400080210ff */
[----:B--2---:R-:W-:Y:S05]  /*b2f0*/  @!P1 BRA `(.L_x_217) ;  /* 0xfffffffc00f09947 */ /* 0x004fea000383ffff */
[----:B------:R-:W-:Y:S05]  /*b300*/  BRA `(.L_x_101) ;  /* 0xffffffa000987947 */ /* 0x000fea000383ffff */
.L_x_105:
[----:B-1----:R-:W-:Y:S07]  /*b310*/  MOV R5, UR21 ;  /* 0x0000001500057c02 */ /* 0x002fee0008000f00 */
.L_x_218:
[----:B-1----:R1:W2:Y:S02]  /*b320*/  SYNCS.PHASECHK.TRANS64.TRYWAIT P0, [R5+URZ+0x120], R4 ;  /* 0x00012004050075a7 */ /* 0x0022a400080011ff */
[----:B--2---:R-:W-:Y:S05]  /*b330*/  @!P0 NANOSLEEP.SYNCS 0x989680 ;  /* 0x009896800000895d */ /* 0x004fea0003900000 */
[----:B------:R-:W2:Y:S02]  /*b340*/  @!P0 SYNCS.PHASECHK.TRANS64 P0, [R5+URZ+0x120], R4 ;  /* 0x00012004050085a7 */ /* 0x000ea400080010ff */
[----:B--2---:R-:W-:Y:S05]  /*b350*/  @!P0 BRA `(.L_x_218) ;  /* 0xfffffffc00f08947 */ /* 0x004fea000383ffff */
[----:B------:R-:W-:Y:S05]  /*b360*/  BRA `(.L_x_219) ;  /* 0xffffffa000f07947 */ /* 0x000fea000383ffff */
.L_x_106:
[----:B------:R-:W-:Y:S07]  /*b370*/  MOV R5, UR21 ;  /* 0x0000001500057c02 */ /* 0x000fee0008000f00 */
.L_x_220:
[----:B-1----:R1:W2:Y:S02]  /*b380*/  SYNCS.PHASECHK.TRANS64.TRYWAIT P0, [R5+URZ+0x128], R4 ;  /* 0x00012804050075a7 */ /* 0x0022a400080011ff */
[----:B--2---:R-:W-:Y:S05]  /*b390*/  @!P0 NANOSLEEP.SYNCS 0x989680 ;  /* 0x009896800000895d */ /* 0x004fea0003900000 */
[----:B------:R-:W2:Y:S02]  /*b3a0*/  @!P0 SYNCS.PHASECHK.TRANS64 P0, [R5+URZ+0x128], R4 ;  /* 0x00012804050085a7 */ /* 0x000ea400080010ff */
[----:B--2---:R-:W-:Y:S05]  /*b3b0*/  @!P0 BRA `(.L_x_220) ;  /* 0xfffffffc00f08947 */ /* 0x004fea000383ffff */
[----:B------:R-:W-:Y:S05]  /*b3c0*/  BRA `(.L_x_221) ;  /* 0xffffffa400487947 */ /* 0x000fea000383ffff */
.L_x_107:
[----:B-1----:R-:W-:Y:S07]  /*b3d0*/  MOV R5, UR21 ;  /* 0x0000001500057c02 */ /* 0x002fee0008000f00 */
.L_x_222:
[----:B-1----:R1:W2:Y:S02]  /*b3e0*/  SYNCS.PHASECHK.TRANS64.TRYWAIT P0, [R5+URZ+0x130], R4 ;  /* 0x00013004050075a7 */ /* 0x0022a400080011ff */
[----:B--2---:R-:W-:Y:S05]  /*b3f0*/  @!P0 NANOSLEEP.SYNCS 0x989680 ;  /* 0x009896800000895d */ /* 0x004fea0003900000 */
[----:B------:R-:W2:Y:S02]  /*b400*/  @!P0 SYNCS.PHASECHK.TRANS64 P0, [R5+URZ+0x130], R4 ;  /* 0x00013004050085a7 */ /* 0x000ea400080010ff */
[----:B--2---:R-:W-:Y:S05]  /*b410*/  @!P0 BRA `(.L_x_222) ;  /* 0xfffffffc00f08947 */ /* 0x004fea000383ffff */
[----:B------:R-:W-:Y:S05]  /*b420*/  BRA `(.L_x_223) ;  /* 0xffffffa400a47947 */ /* 0x000fea000383ffff */
.L_x_108:
[----:B-1----:R-:W-:Y:S07]  /*b430*/  MOV R5, UR21 ;  /* 0x0000001500057c02 */ /* 0x002fee0008000f00 */
.L_x_224:
[----:B-1----:R1:W2:Y:S02]  /*b440*/  SYNCS.PHASECHK.TRANS64.TRYWAIT P0, [R5+URZ+0x138], R4 ;  /* 0x00013804050075a7 */ /* 0x0022a400080011ff */
[----:B--2---:R-:W-:Y:S05]  /*b450*/  @!P0 NANOSLEEP.SYNCS 0x989680 ;  /* 0x009896800000895d */ /* 0x004fea0003900000 */
[----:B------:R-:W2:Y:S02]  /*b460*/  @!P0 SYNCS.PHASECHK.TRANS64 P0, [R5+URZ+0x138], R4 ;  /* 0x00013804050085a7 */ /* 0x000ea400080010ff */
[----:B--2---:R-:W-:Y:S05]  /*b470*/  @!P0 BRA `(.L_x_224) ;  /* 0xfffffffc00f08947 */ /* 0x004fea000383ffff */
[----:B------:R-:W-:Y:S05]  /*b480*/  BRA `(.L_x_225) ;  /* 0xffffffa800087947 */ /* 0x000fea000383ffff */
.L_x_110:
[----:B------:R-:W-:-:S07]  /*b490*/  MOV R0, UR21 ;  /* 0x0000001500007c02 */ /* 0x000fce0008000f00 */
.L_x_226:
[----:B-1----:R1:W2:Y:S02]  /*b4a0*/  SYNCS.PHASECHK.TRANS64.TRYWAIT P0, [R0+URZ+0x120], R3 ;  /* 0x00012003000075a7 */ /* 0x0022a400080011ff */
[----:B--2---:R-:W-:Y:S05]  /*b4b0*/  @!P0 NANOSLEEP.SYNCS 0x989680 ;  /* 0x009896800000895d */ /* 0x004fea0003900000 */
[----:B------:R-:W2:Y:S02]  /*b4c0*/  @!P0 SYNCS.PHASECHK.TRANS64 P0, [R0+URZ+0x120], R3 ;  /* 0x00012003000085a7 */ /* 0x000ea400080010ff */
[----:B--2---:R-:W-:Y:S05]  /*b4d0*/  @!P0 BRA `(.L_x_226) ;  /* 0xfffffffc00f08947 */ /* 0x004fea000383ffff */
[----:B------:R-:W-:Y:S05]  /*b4e0*/  BRA `(.L_x_227) ;  /* 0xffffffa800987947 */ /* 0x000fea000383ffff */
.L_x_111:
[----:B-1----:R-:W-:-:S07]  /*b4f0*/  MOV R0, UR21 ;  /* 0x0000001500007c02 */ /* 0x002fce0008000f00 */
.L_x_228:
[----:B-1----:R1:W2:Y:S02]  /*b500*/  SYNCS.PHASECHK.TRANS64.TRYWAIT P0, [R0+URZ+0x128], R3 ;  /* 0x00012803000075a7 */ /* 0x0022a400080011ff */
[----:B--2---:R-:W-:Y:S05]  /*b510*/  @!P0 NANOSLEEP.SYNCS 0x989680 ;  /* 0x009896800000895d */ /* 0x004fea0003900000 */
[----:B------:R-:W2:Y:S02]  /*b520*/  @!P0 SYNCS.PHASECHK.TRANS64 P0, [R0+URZ+0x128], R3 ;  /* 0x00012803000085a7 */ /* 0x000ea400080010ff */
[----:B--2---:R-:W-:Y:S05]  /*b530*/  @!P0 BRA `(.L_x_228) ;  /* 0xfffffffc00f08947 */ /* 0x004fea000383ffff */
[----:B------:R-:W-:Y:S05]  /*b540*/  BRA `(.L_x_229) ;  /* 0xffffffa800887947 */ /* 0x000fea000383ffff */
.L_x_112:
[----:B-1----:R-:W-:-:S07]  /*b550*/  MOV R0, UR21 ;  /* 0x0000001500007c02 */ /* 0x002fce0008000f00 */
.L_x_230:
[----:B-1----:R1:W2:Y:S02]  /*b560*/  SYNCS.PHASECHK.TRANS64.TRYWAIT P0, [R0+URZ+0x130], R3 ;  /* 0x00013003000075a7 */ /* 0x0022a400080011ff */
[----:B--2---:R-:W-:Y:S05]  /*b570*/  @!P0 NANOSLEEP.SYNCS 0x989680 ;  /* 0x009896800000895d */ /* 0x004fea0003900000 */
[----:B------:R-:W2:Y:S02]  /*b580*/  @!P0 SYNCS.PHASECHK.TRANS64 P0, [R0+URZ+0x130], R3 ;  /* 0x00013003000085a7 */ /* 0x000ea400080010ff */
[----:B--2---:R-:W-:Y:S05]  /*b590*/  @!P0 BRA `(.L_x_230) ;  /* 0xfffffffc00f08947 */ /* 0x004fea000383ffff */
[----:B------:R-:W-:Y:S05]  /*b5a0*/  BRA `(.L_x_231) ;  /* 0xffffffa800787947 */ /* 0x000fea000383ffff */
.L_x_114:
[----:B-1----:R1:W2:Y:S02]  /*b5b0*/  SYNCS.PHASECHK.TRANS64.TRYWAIT P0, [R3+URZ+0x150], R0 ;  /* 0x00015000030075a7 */ /* 0x0022a400080011ff */
[----:B--2---:R-:W-:Y:S05]  /*b5c0*/  @!P0 NANOSLEEP.SYNCS 0x989680 ;  /* 0x009896800000895d */ /* 0x004fea0003900000 */
[----:B------:R-:W2:Y:S02]  /*b5d0*/  @!P0 SYNCS.PHASECHK.TRANS64 P0, [R3+URZ+0x150], R0 ;  /* 0x00015000030085a7 */ /* 0x000ea400080010ff */
[----:B--2---:R-:W-:Y:S05]  /*b5e0*/  @!P0 BRA `(.L_x_114) ;  /* 0xfffffffc00f08947 */ /* 0x004fea000383ffff */
[----:B------:R-:W-:Y:S05]  /*b5f0*/  BRA `(.L_x_232) ;  /* 0xffffffac004c7947 */ /* 0x000fea000383ffff */
.L_x_125:
[----:B-1----:R-:W-:Y:S04]  /*b600*/  MOV R0, UR43 ;  /* 0x0000002b00007c02 */ /* 0x002fe80008000f00 */
[----:B------:R1:W2:Y:S03]  /*b610*/  SYNCS.PHASECHK.TRANS64.TRYWAIT P1, [R0+URZ+0x100], R5 ;  /* 0x00010005000075a7 */ /* 0x0002a600080211ff */
[----:B--2---:R-:W-:Y:S05]  /*b620*/  @!P1 NANOSLEEP.SYNCS 0x989680 ;  /* 0x009896800000995d */ /* 0x004fea0003900000 */
[----:B------:R-:W2:Y:S02]  /*b630*/  @!P1 SYNCS.PHASECHK.TRANS64 P1, [R0+URZ+0x100], R5 ;  /* 0x00010005000095a7 */ /* 0x000ea400080210ff */
[----:B--2---:R-:W-:Y:S05]  /*b640*/  @!P1 BRA `(.L_x_125) ;  /* 0xfffffffc00ec9947 */ /* 0x004fea000383ffff */
[----:B------:R-:W-:Y:S05]  /*b650*/  BRA `(.L_x_124) ;  /* 0xffffffb800b07947 */ /* 0x000fea000383ffff */
.L_x_127:
[----:B-1----:R1:W4:Y:S02]  /*b660*/  SYNCS.PHASECHK.TRANS64.TRYWAIT P0, [R98+URZ+0x170], R3 ;  /* 0x00017003620075a7 */ /* 0x00232400080011ff */
[----:B----4-:R-:W-:Y:S05]  /*b670*/  @!P0 NANOSLEEP.SYNCS 0x989680 ;  /* 0x009896800000895d */ /* 0x010fea0003900000 */
[----:B------:R-:W4:Y:S02]  /*b680*/  @!P0 SYNCS.PHASECHK.TRANS64 P0, [R98+URZ+0x170], R3 ;  /* 0x00017003620085a7 */ /* 0x000f2400080010ff */
[----:B----4-:R-:W-:Y:S05]  /*b690*/  @!P0 BRA `(.L_x_127) ;  /* 0xfffffffc00f08947 */ /* 0x010fea000383ffff */
[----:B------:R-:W-:Y:S05]  /*b6a0*/  BRA `(.L_x_126) ;  /* 0xffffffb800d87947 */ /* 0x000fea000383ffff */
.L_x_136:
[----:B---3--:R3:W4:Y:S02]  /*b6b0*/  SYNCS.PHASECHK.TRANS64.TRYWAIT P0, [R3+URZ+0x100], R0 ;  /* 0x00010000030075a7 */ /* 0x00872400080011ff */
[----:B----4-:R-:W-:Y:S05]  /*b6c0*/  @!P0 NANOSLEEP.SYNCS 0x989680 ;  /* 0x009896800000895d */ /* 0x010fea0003900000 */
[----:B------:R-:W4:Y:S02]  /*b6d0*/  @!P0 SYNCS.PHASECHK.TRANS64 P0, [R3+URZ+0x100], R0 ;  /* 0x00010000030085a7 */ /* 0x000f2400080010ff */
[----:B----4-:R-:W-:Y:S05]  /*b6e0*/  @!P0 BRA `(.L_x_136) ;  /* 0xfffffffc00f08947 */ /* 0x010fea000383ffff */
[----:B------:R-:W-:Y:S05]  /*b6f0*/  BRA `(.L_x_135) ;  /* 0xffffffc400c87947 */ /* 0x000fea000383ffff */
.L_x_144:
[----:B-1----:R1:W3:Y:S02]  /*b700*/  SYNCS.PHASECHK.TRANS64.TRYWAIT P0, [R62+URZ+0x100], R5 ;  /* 0x000100053e0075a7 */ /* 0x0022e400080011ff */
[----:B---3--:R-:W-:Y:S05]  /*b710*/  @!P0 NANOSLEEP.SYNCS 0x989680 ;  /* 0x009896800000895d */ /* 0x008fea0003900000 */
[----:B------:R-:W3:Y:S02]  /*b720*/  @!P0 SYNCS.PHASECHK.TRANS64 P0, [R62+URZ+0x100], R5 ;  /* 0x000100053e0085a7 */ /* 0x000ee400080010ff */
[----:B---3--:R-:W-:Y:S05]  /*b730*/  @!P0 BRA `(.L_x_144) ;  /* 0xfffffffc00f08947 */ /* 0x008fea000383ffff */
[----:B------:R-:W-:Y:S05]  /*b740*/  BRA `(.L_x_143) ;  /* 0xffffffd000e07947 */ /* 0x000fea000383ffff */
.L_x_152:
[----:B-1----:R1:W4:Y:S02]  /*b750*/  SYNCS.PHASECHK.TRANS64.TRYWAIT P0, [R61+URZ+0x100], R4 ;  /* 0x000100043d0075a7 */ /* 0x00232400080011ff */
[----:B----4-:R-:W-:Y:S05]  /*b760*/  @!P0 NANOSLEEP.SYNCS 0x989680 ;  /* 0x009896800000895d */ /* 0x010fea0003900000 */
[----:B------:R-:W4:Y:S02]  /*b770*/  @!P0 SYNCS.PHASECHK.TRANS64 P0, [R61+URZ+0x100], R4 ;  /* 0x000100043d0085a7 */ /* 0x000f2400080010ff */
[----:B----4-:R-:W-:Y:S05]  /*b780*/  @!P0 BRA `(.L_x_152) ;  /* 0xfffffffc00f08947 */ /* 0x010fea000383ffff */
[----:B------:R-:W-:Y:S05]  /*b790*/  BRA `(.L_x_151) ;  /* 0xffffffdc00f47947 */ /* 0x000fea000383ffff */
        .weak           $__internal_0_$__cuda_sm10x_tcgen05_guardrail_trap_col_being_dealloced_not_returned_by_alloc
        .type           $__internal_0_$__cuda_sm10x_tcgen05_guardrail_trap_col_being_dealloced_not_returned_by_alloc,@function
        .size           $__internal_0_$__cuda_sm10x_tcgen05_guardrail_trap_col_being_dealloced_not_returned_by_alloc,($__internal_1_$__cuda_sm10x_tcgen05_guardrail_trap_phase_invalid_during_alloc - $__internal_0_$__cuda_sm10x_tcgen05_guardrail_trap_col_being_dealloced_not_returned_by_alloc)
$__internal_0_$__cuda_sm10x_tcgen05_guardrail_trap_col_being_dealloced_not_returned_by_alloc:
[----:B------:R-:W-:Y:S05]  /*b7a0*/  BPT.TRAP 0x1 ;  /* 0x000000040000795c */ /* 0x000fea0000300000 */
[----:B------:R-:W-:-:S04]  /*b7b0*/  HFMA2 R3, -RZ, RZ, 0, 0 ;  /* 0x00000000ff037431 */ /* 0x000fc800000001ff */
[----:B------:R-:W-:Y:S05]  /*b7c0*/  RET.REL.NODEC R2 `(_ZN7cutlass13device_kernelINS_4gemm6kernel13GemmUniversalIN4cute5tupleIJiiiiEEENS1_10collective13CollectiveMmaINS1_35MainloopSm100TmaUmmaWarpSpecializedILi16ELi2ELi4ENS5_IJNS4_1CILi4EEENSA_ILi1EEESC_EEEEENS5_IJNSA_ILi128EEENSA_ILi256EEENSA_ILi32EEEEEENS_6half_tENS5_IJlSC_lEEESJ_SK_NS4_8TiledMMAINS4_8MMA_AtomIJNS4_26SM100_MMA_F16BF16_2x1SM_SSISJ_SJ_fLi128ELi256ELNS4_4UMMA5MajorE0ELSP_0ELNSO_7ScaleInE0ELSQ_0EEEEEENS4_6LayoutINS5_IJSC_SC_SC_EEENS5_IJNSA_ILi0EEESV_SV_EEEEENS5_IJNS4_10UnderscoreESY_SY_EEEEENS4_18SM100_TMA_2SM_LOADENS4_14ComposedLayoutINS4_7SwizzleILi2ELi4ELi3EEENS4_18smem_ptr_flag_bitsILi16EEENST_INS5_IJNSA_ILi8EEESH_EEENS5_IJSH_SC_EEEEEEEvNS4_8identityENS4_28SM100_TMA_2SM_LOAD_MULTICASTES1B_vS1C_EENS_8epilogue10collective18CollectiveEpilogueINS1F_23Sm100TmaWarpSpecializedILi4ELi2ELi32ELb1ELb0EEEJNS5_IJNSA_ILi64EEESG_SH_EEENS5_IJNST_IS1K_SC_EENST_INS5_IJSH_NSA_ILi2EEEEEENS5_IJSC_SF_EEEEEEEESJ_SK_SJ_SK_NS1F_6fusion15FusionCallbacksIS1J_NS1S_17LinearCombinationISJ_fSJ_fLNS_15FloatRoundStyleE2EEES1L_S1R_JEEENS4_5SM1004TMEM4LOAD26SM100_TMEM_LOAD_32dp32b32xENS4_13SM90_TMA_LOADES1B_NS4_39AutoVectorizingCopyWithAssumedAlignmentILi128EEENS4_14SM90_TMA_STOREES1B_S24_S24_EEEvvEEEEvNT_6ParamsE) ;  /* 0xffffff48020c7950 */ /* 0x000fea0003c3ffff */
        .weak           $__internal_1_$__cuda_sm10x_tcgen05_guardrail_trap_phase_invalid_during_alloc
        .type           $__internal_1_$__cuda_sm10x_tcgen05_guardrail_trap_phase_invalid_during_alloc,@function
        .size           $__internal_1_$__cuda_sm10x_tcgen05_guardrail_trap_phase_invalid_during_alloc,($__internal_2_$__cuda_sm10x_tcgen05_guardrail_trap_unallocated_columns_being_dealloced - $__internal_1_$__cuda_sm10x_tcgen05_guardrail_trap_phase_invalid_during_alloc)
$__internal_1_$__cuda_sm10x_tcgen05_guardrail_trap_phase_invalid_during_alloc:
[----:B------:R-:W-:Y:S05]  /*b7d0*/  BPT.TRAP 0x1 ;  /* 0x000000040000795c */ /* 0x000fea0000300000 */
[----:B------:R-:W-:-:S04]  /*b7e0*/  MOV R5, 0x0 ;  /* 0x0000000000057802 */ /* 0x000fc80000000f00 */
[----:B------:R-:W-:Y:S05]  /*b7f0*/  RET.REL.NODEC R4 `(_ZN7cutlass13device_kernelINS_4gemm6kernel13GemmUniversalIN4cute5tupleIJiiiiEEENS1_10collective13CollectiveMmaINS1_35MainloopSm100TmaUmmaWarpSpecializedILi16ELi2ELi4ENS5_IJNS4_1CILi4EEENSA_ILi1EEESC_EEEEENS5_IJNSA_ILi128EEENSA_ILi256EEENSA_ILi32EEEEEENS_6half_tENS5_IJlSC_lEEESJ_SK_NS4_8TiledMMAINS4_8MMA_AtomIJNS4_26SM100_MMA_F16BF16_2x1SM_SSISJ_SJ_fLi128ELi256ELNS4_4UMMA5MajorE0ELSP_0ELNSO_7ScaleInE0ELSQ_0EEEEEENS4_6LayoutINS5_IJSC_SC_SC_EEENS5_IJNSA_ILi0EEESV_SV_EEEEENS5_IJNS4_10UnderscoreESY_SY_EEEEENS4_18SM100_TMA_2SM_LOADENS4_14ComposedLayoutINS4_7SwizzleILi2ELi4ELi3EEENS4_18smem_ptr_flag_bitsILi16EEENST_INS5_IJNSA_ILi8EEESH_EEENS5_IJSH_SC_EEEEEEEvNS4_8identityENS4_28SM100_TMA_2SM_LOAD_MULTICASTES1B_vS1C_EENS_8epilogue10collective18CollectiveEpilogueINS1F_23Sm100TmaWarpSpecializedILi4ELi2ELi32ELb1ELb0EEEJNS5_IJNSA_ILi64EEESG_SH_EEENS5_IJNST_IS1K_SC_EENST_INS5_IJSH_NSA_ILi2EEEEEENS5_IJSC_SF_EEEEEEEESJ_SK_SJ_SK_NS1F_6fusion15FusionCallbacksIS1J_NS1S_17LinearCombinationISJ_fSJ_fLNS_15FloatRoundStyleE2EEES1L_S1R_JEEENS4_5SM1004TMEM4LOAD26SM100_TMEM_LOAD_32dp32b32xENS4_13SM90_TMA_LOADES1B_NS4_39AutoVectorizingCopyWithAssumedAlignmentILi128EEENS4_14SM90_TMA_STOREES1B_S24_S24_EEEvvEEEEvNT_6ParamsE) ;  /* 0xffffff4804007950 */ /* 0x000fea0003c3ffff */
        .weak           $__internal_2_$__cuda_sm10x_tcgen05_guardrail_trap_unallocated_columns_being_dealloced
        .type           $__internal_2_$__cuda_sm10x_tcgen05_guardrail_trap_unallocated_columns_being_dealloced,@function
        .size           $__internal_2_$__cuda_sm10x_tcgen05_guardrail_trap_unallocated_columns_being_dealloced,(.L_x_234 - $__internal_2_$__cuda_sm10x_tcgen05_guardrail_trap_unallocated_columns_being_dealloced)
$__internal_2_$__cuda_sm10x_tcgen05_guardrail_trap_unallocated_columns_being_dealloced:
[----:B------:R-:W-:Y:S05]  /*b800*/  BPT.TRAP 0x1 ;  /* 0x000000040000795c */ /* 0x000fea0000300000 */
[----:B------:R-:W-:-:S04]  /*b810*/  HFMA2 R3, -RZ, RZ, 0, 0 ;  /* 0x00000000ff037431 */ /* 0x000fc800000001ff */
[----:B------:R-:W-:Y:S05]  /*b820*/  RET.REL.NODEC R2 `(_ZN7cutlass13device_kernelINS_4gemm6kernel13GemmUniversalIN4cute5tupleIJiiiiEEENS1_10collective13CollectiveMmaINS1_35MainloopSm100TmaUmmaWarpSpecializedILi16ELi2ELi4ENS5_IJNS4_1CILi4EEENSA_ILi1EEESC_EEEEENS5_IJNSA_ILi128EEENSA_ILi256EEENSA_ILi32EEEEEENS_6half_tENS5_IJlSC_lEEESJ_SK_NS4_8TiledMMAINS4_8MMA_AtomIJNS4_26SM100_MMA_F16BF16_2x1SM_SSISJ_SJ_fLi128ELi256ELNS4_4UMMA5MajorE0ELSP_0ELNSO_7ScaleInE0ELSQ_0EEEEEENS4_6LayoutINS5_IJSC_SC_SC_EEENS5_IJNSA_ILi0EEESV_SV_EEEEENS5_IJNS4_10UnderscoreESY_SY_EEEEENS4_18SM100_TMA_2SM_LOADENS4_14ComposedLayoutINS4_7SwizzleILi2ELi4ELi3EEENS4_18smem_ptr_flag_bitsILi16EEENST_INS5_IJNSA_ILi8EEESH_EEENS5_IJSH_SC_EEEEEEEvNS4_8identityENS4_28SM100_TMA_2SM_LOAD_MULTICASTES1B_vS1C_EENS_8epilogue10collective18CollectiveEpilogueINS1F_23Sm100TmaWarpSpecializedILi4ELi2ELi32ELb1ELb0EEEJNS5_IJNSA_ILi64EEESG_SH_EEENS5_IJNST_IS1K_SC_EENST_INS5_IJSH_NSA_ILi2EEEEEENS5_IJSC_SF_EEEEEEEESJ_SK_SJ_SK_NS1F_6fusion15FusionCallbacksIS1J_NS1S_17LinearCombinationISJ_fSJ_fLNS_15FloatRoundStyleE2EEES1L_S1R_JEEENS4_5SM1004TMEM4LOAD26SM100_TMEM_LOAD_32dp32b32xENS4_13SM90_TMA_LOADES1B_NS4_39AutoVectorizingCopyWithAssumedAlignmentILi128EEENS4_14SM90_TMA_STOREES1B_S24_S24_EEEvvEEEEvNT_6ParamsE) ;  /* 0xffffff4402f47950 */ /* 0x000fea0003c3ffff */
.L_x_233:
[----:B------:R-:W-:-:S00]  /*b830*/  BRA `(.L_x_233) ;  /* 0xfffffffc00fc7947 */ /* 0x000fc0000383ffff */
[----:B------:R-:W-:-:S00]  /*b840*/  NOP ;  /* 0x0000000000007918 */ /* 0x000fc00000000000 */
        /* <DEDUP_REMOVED lines=11> */
.L_x_234:


//--------------------- .nv.global.init           --------------------------
	.section	.nv.global.init,"aw",@progbits
.nv.global.init:
	.type		$str$27,@object
	.size		$str$27,($str$28 - $str$27)
$str$27:
        /*0000*/ 	.byte	0x28, 0x61, 0x64, 0x64, 0x72, 0x65, 0x73, 0x73, 0x20, 0x26, 0x20, 0x6d, 0x61, 0x73, 0x6b, 0x29
        /*0010*/ 	.byte	0x20, 0x3d, 0x3d, 0x20, 0x30, 0x00
	.type		$str$28,@object
	.size		$str$28,($str$26 - $str$28)
$str$28:
        /*0016*/ 	.byte	0x2f, 0x74, 0x6d, 0x70, 0x2f, 0x63, 0x75, 0x74, 0x6c, 0x61, 0x73, 0x73, 0x5f, 0x73, 0x77, 0x65
        /*0026*/ 	.byte	0x65, 0x70, 0x5f, 0x73, 0x72, 0x63, 0x2f, 0x69, 0x6e, 0x63, 0x6c, 0x75, 0x64, 0x65, 0x2f, 0x63
        /*0036*/ 	.byte	0x75, 0x74, 0x65, 0x2f, 0x70, 0x6f, 0x69, 0x6e, 0x74, 0x65, 0x72, 0x5f, 0x66, 0x6c, 0x61, 0x67
        /*0046*/ 	.byte	0x67, 0x65, 0x64, 0x2e, 0x68, 0x70, 0x70, 0x00
	.type		$str$26,@object
	.size		$str$26,($str$25 - $str$26)
$str$26:
        /*004e*/ 	.byte	0x2f, 0x74, 0x6d, 0x70, 0x2f, 0x63, 0x75, 0x74, 0x6c, 0x61, 0x73, 0x73, 0x5f, 0x73, 0x77, 0x65
        /*005e*/ 	.byte	0x65, 0x70, 0x5f, 0x73, 0x72, 0x63, 0x2f, 0x69, 0x6e, 0x63, 0x6c, 0x75, 0x64, 0x65, 0x2f, 0x63
        /*006e*/ 	.byte	0x75, 0x74, 0x65, 0x2f, 0x61, 0x74, 0x6f, 0x6d, 0x2f, 0x63, 0x6f, 0x70, 0x79, 0x5f, 0x74, 0x72
        /*007e*/ 	.byte	0x61, 0x69, 0x74, 0x73, 0x5f, 0x73, 0x6d, 0x31, 0x30, 0x30, 0x2e, 0x68, 0x70, 0x70, 0x00
	.type		$str$25,@object
	.size		$str$25,(__unnamed_1 - $str$25)
$str$25:
        /*008d*/ 	.byte	0x28, 0x28, 0x75, 0x69, 0x6e, 0x74, 0x33, 0x32, 0x5f, 0x74, 0x28, 0x74, 0x68, 0x72, 0x65, 0x61
        /*009d*/ 	.byte	0x64, 0x49, 0x64, 0x78, 0x2e, 0x78, 0x29, 0x20, 0x2f, 0x20, 0x33, 0x32, 0x29, 0x20, 0x25, 0x20
        /*00ad*/ 	.byte	0x34, 0x29, 0x20, 0x3d, 0x3d, 0x20, 0x28, 0x28, 0x28, 0x74, 0x6d, 0x65, 0x6d, 0x5f, 0x61, 0x64
        /*00bd*/ 	.byte	0x64, 0x72, 0x20, 0x3e, 0x3e, 0x20, 0x31, 0x36, 0x29, 0x20, 0x2f, 0x20, 0x33, 0x32, 0x29, 0x20
        /*00cd*/ 	.byte	0x25, 0x20, 0x34, 0x29, 0x00
	.type		__unnamed_1,@object
	.size		__unnamed_1,(__unnamed_2 - __unnamed_1)
__unnamed_1:
        /*00d2*/ 	.byte	0x61, 0x75, 0x74, 0x6f, 0x20, 0x63, 0x75, 0x74, 0x65, 0x3a, 0x3a, 0x61, 0x73, 0x5f, 0x70, 0x6f
        /* <DEDUP_REMOVED lines=24> */
        /*0262*/ 	.byte	0x39, 0x36, 0x3e, 0x3e, 0x3e, 0x3e, 0x5d, 0x00
	.type		__unnamed_2,@object
	.size		__unnamed_2,(.L_2 - __unnamed_2)
__unnamed_2:
        /* <DEDUP_REMOVED lines=42> */
        /*050a*/ 	.byte	0x3e, 0x3e, 0x5d, 0x00
.L_2:


//--------------------- .nv.shared._ZN7cutlass13device_kernelINS_4gemm6kernel13GemmUniversalIN4cute5tupleIJiiiiEEENS1_10collective13CollectiveMmaINS1_35MainloopSm100TmaUmmaWarpSpecializedILi16ELi2ELi4ENS5_IJNS4_1CILi4EEENSA_ILi1EEESC_EEEEENS5_IJNSA_ILi128EEENSA_ILi256EEENSA_ILi32EEEEEENS_6half_tENS5_IJlSC_lEEESJ_SK_NS4_8TiledMMAINS4_8MMA_AtomIJNS4_26SM100_MMA_F16BF16_2x1SM_SSISJ_SJ_fLi128ELi256ELNS4_4UMMA5MajorE0ELSP_0ELNSO_7ScaleInE0ELSQ_0EEEEEENS4_6LayoutINS5_IJSC_SC_SC_EEENS5_IJNSA_ILi0EEESV_SV_EEEEENS5_IJNS4_10UnderscoreESY_SY_EEEEENS4_18SM100_TMA_2SM_LOADENS4_14ComposedLayoutINS4_7SwizzleILi2ELi4ELi3EEENS4_18smem_ptr_flag_bitsILi16EEENST_INS5_IJNSA_ILi8EEESH_EEENS5_IJSH_SC_EEEEEEEvNS4_8identityENS4_28SM100_TMA_2SM_LOAD_MULTICASTES1B_vS1C_EENS_8epilogue10collective18CollectiveEpilogueINS1F_23Sm100TmaWarpSpecializedILi4ELi2ELi32ELb1ELb0EEEJNS5_IJNSA_ILi64EEESG_SH_EEENS5_IJNST_IS1K_SC_EENST_INS5_IJSH_NSA_ILi2EEEEEENS5_IJSC_SF_EEEEEEEESJ_SK_SJ_SK_NS1F_6fusion15FusionCallbacksIS1J_NS1S_17LinearCombinationISJ_fSJ_fLNS_15FloatRoundStyleE2EEES1L_S1R_JEEENS4_5SM1004TMEM4LOAD26SM100_TMEM_LOAD_32dp32b32xENS4_13SM90_TMA_LOADES1B_NS4_39AutoVectorizingCopyWithAssumedAlignmentILi128EEENS4_14SM90_TMA_STOREES1B_S24_S24_EEEvvEEEEvNT_6ParamsE --------------------------
	.section	.nv.shared._ZN7cutlass13device_kernelINS_4gemm6kernel13GemmUniversalIN4cute5tupleIJiiiiEEENS1_10collective13CollectiveMmaINS1_35MainloopSm100TmaUmmaWarpSpecializedILi16ELi2ELi4ENS5_IJNS4_1CILi4EEENSA_ILi1EEESC_EEEEENS5_IJNSA_ILi128EEENSA_ILi256EEENSA_ILi32EEEEEENS_6half_tENS5_IJlSC_lEEESJ_SK_NS4_8TiledMMAINS4_8MMA_AtomIJNS4_26SM100_MMA_F16BF16_2x1SM_SSISJ_SJ_fLi128ELi256ELNS4_4UMMA5MajorE0ELSP_0ELNSO_7ScaleInE0ELSQ_0EEEEEENS4_6LayoutINS5_IJSC_SC_SC_EEENS5_IJNSA_ILi0EEESV_SV_EEEEENS5_IJNS4_10UnderscoreESY_SY_EEEEENS4_18SM100_TMA_2SM_LOADENS4_14ComposedLayoutINS4_7SwizzleILi2ELi4ELi3EEENS4_18smem_ptr_flag_bitsILi16EEENST_INS5_IJNSA_ILi8EEESH_EEENS5_IJSH_SC_EEEEEEEvNS4_8identityENS4_28SM100_TMA_2SM_LOAD_MULTICASTES1B_vS1C_EENS_8epilogue10collective18CollectiveEpilogueINS1F_23Sm100TmaWarpSpecializedILi4ELi2ELi32ELb1ELb0EEEJNS5_IJNSA_ILi64EEESG_SH_EEENS5_IJNST_IS1K_SC_EENST_INS5_IJSH_NSA_ILi2EEEEEENS5_IJSC_SF_EEEEEEEESJ_SK_SJ_SK_NS1F_6fusion15FusionCallbacksIS1J_NS1S_17LinearCombinationISJ_fSJ_fLNS_15FloatRoundStyleE2EEES1L_S1R_JEEENS4_5SM1004TMEM4LOAD26SM100_TMEM_LOAD_32dp32b32xENS4_13SM90_TMA_LOADES1B_NS4_39AutoVectorizingCopyWithAssumedAlignmentILi128EEENS4_14SM90_TMA_STOREES1B_S24_S24_EEEvvEEEEvNT_6ParamsE,"aw",@nobits
	.sectionflags	@""
	.align	16
	.zero		1024


//--------------------- .nv.shared.reserved.0     --------------------------
	.section	.nv.shared.reserved.0,"aw",@nobits
	.weak		__nv_reservedSMEM_offset_0_alias
	.size		__nv_reservedSMEM_offset_0_alias, 0, 64
	.other		__nv_reservedSMEM_offset_0_alias,@"STO_CUDA_RESERVED_SHARED STV_DEFAULT"
__nv_reservedSMEM_offset_0_alias:
	.zero		0
.nv.shared.reserved.0:
	.zero		64
	.weak		__nv_reservedSMEM_tcgen05_partition
	.type		__nv_reservedSMEM_tcgen05_partition,@object
	.size		__nv_reservedSMEM_tcgen05_partition,(.L_0 - __nv_reservedSMEM_tcgen05_partition)
__nv_reservedSMEM_tcgen05_partition:
	.zero		32
.L_0:


//--------------------- .nv.global                --------------------------
	.section	.nv.global,"aw",@nobits
.nv.global:
	.type		_ZN40_INTERNAL_28c649ee_4_k_cu_104b97e2_339274cute1_E,@object
	.size		_ZN40_INTERNAL_28c649ee_4_k_cu_104b97e2_339274cute1_E,(_ZN40_INTERNAL_28c649ee_4_k_cu_104b97e2_339274cuda3std3__45__cpo6cbeginE - _ZN40_INTERNAL_28c649ee_4_k_cu_104b97e2_339274cute1_E)
_ZN40_INTERNAL_28c649ee_4_k_cu_104b97e2_339274cute1_E:
	.zero		1
	.type		_ZN40_INTERNAL_28c649ee_4_k_cu_104b97e2_339274cuda3std3__45__cpo6cbeginE,@object
	.size		_ZN40_INTERNAL_28c649ee_4_k_cu_104b97e2_339274cuda3std3__45__cpo6cbeginE,(_ZN40_INTERNAL_28c649ee_4_k_cu_104b97e2_339274cuda3std3__48in_placeE - _ZN40_INTERNAL_28c649ee_4_k_cu_104b97e2_339274cuda3std3__45__cpo6cbeginE)
_ZN40_INTERNAL_28c649ee_4_k_cu_104b97e2_339274cuda3std3__45__cpo6cbeginE:
	.zero		1
	.type		_ZN40_INTERNAL_28c649ee_4_k_cu_104b97e2_339274cuda3std3__48in_placeE,@object
	.size		_ZN40_INTERNAL_28c649ee_4_k_cu_104b97e2_339274cuda3std3__48in_placeE,(_ZN40_INTERNAL_28c649ee_4_k_cu_104b97e2_339274cuda3std6ranges3__45__cpo9iter_moveE - _ZN40_INTERNAL_28c649ee_4_k_cu_104b97e2_339274cuda3std3__48in_placeE)
_ZN40_INTERNAL_28c649ee_4_k_cu_104b97e2_339274cuda3std3__48in_placeE:
	.zero		1
	.type		_ZN40_INTERNAL_28c649ee_4_k_cu_104b97e2_339274cuda3std6ranges3__45__cpo9iter_moveE,@object
	.size		_ZN40_INTERNAL_28c649ee_4_k_cu_104b97e2_339274cuda3std6ranges3__45__cpo9iter_moveE,(_ZN40_INTERNAL_28c649ee_4_k_cu_104b97e2_339274cuda3std3__45__cpo5beginE - _ZN40_INTERNAL_28c649ee_4_k_cu_104b97e2_339274cuda3std6ranges3__45__cpo9iter_moveE)
_ZN40_INTERNAL_28c649ee_4_k_cu_104b97e2_339274cuda3std6ranges3__45__cpo9iter_moveE:
	.zero		1
	.type		_ZN40_INTERNAL_28c649ee_4_k_cu_104b97e2_339274cuda3std3__45__cpo5beginE,@object
	.size		_ZN40_INTERNAL_28c649ee_4_k_cu_104b97e2_339274cuda3std3__45__cpo5beginE,(_ZN40_INTERNAL_28c649ee_4_k_cu_104b97e2_339274cuda3std3__442_GLOBAL__N__28c649ee_4_k_cu_104b97e2_339276ignoreE - _ZN40_INTERNAL_28c649ee_4_k_cu_104b97e2_339274cuda3std3__45__cpo5beginE)
_ZN40_INTERNAL_28c649ee_4_k_cu_104b97e2_339274cuda3std3__45__cpo5beginE:
	.zero		1
	.type		_ZN40_INTERNAL_28c649ee_4_k_cu_104b97e2_339274cuda3std3__442_GLOBAL__N__28c649ee_4_k_cu_104b97e2_339276ignoreE,@object
	.size		_ZN40_INTERNAL_28c649ee_4_k_cu_104b97e2_339274cuda3std3__442_GLOBAL__N__28c649ee_4_k_cu_104b97e2_339276ignoreE,(_ZN40_INTERNAL_28c649ee_4_k_cu_104b97e2_339274cute7productE - _ZN40_INTERNAL_28c649ee_4_k_cu_104b97e2_339274cuda3std3__442_GLOBAL__N__28c649ee_4_k_cu_104b97e2_339276ignoreE)
_ZN40_INTERNAL_28c649ee_4_k_cu_104b97e2_339274cuda3std3__442_GLOBAL__N__28c649ee_4_k_cu_104b97e2_339276ignoreE:
	.zero		1
	.type		_ZN40_INTERNAL_28c649ee_4_k_cu_104b97e2_339274cute7productE,@object
	.size		_ZN40_INTERNAL_28c649ee_4_k_cu_104b97e2_339274cute7productE,(_ZN40_INTERNAL_28c649ee_4_k_cu_104b97e2_339274cuda3std3__45__cpo3endE - _ZN40_INTERNAL_28c649ee_4_k_cu_104b97e2_339274cute7productE)
_ZN40_INTERNAL_28c649ee_4_k_cu_104b97e2_339274cute7productE:
	.zero		1
	.type		_ZN40_INTERNAL_28c649ee_4_k_cu_104b97e2_339274cuda3std3__45__cpo3endE,@object
	.size		_ZN40_INTERNAL_28c649ee_4_k_cu_104b97e2_339274cuda3std3__45__cpo3endE,(_ZN40_INTERNAL_28c649ee_4_k_cu_104b97e2_339274cuda3std3__419piecewise_constructE - _ZN40_INTERNAL_28c649ee_4_k_cu_104b97e2_339274cuda3std3__45__cpo3endE)
_ZN40_INTERNAL_28c649ee_4_k_cu_104b97e2_339274cuda3std3__45__cpo3endE:
	.zero		1
	.type		_ZN40_INTERNAL_28c649ee_4_k_cu_104b97e2_339274cuda3std3__419piecewise_constructE,@object
	.size		_ZN40_INTERNAL_28c649ee_4_k_cu_104b97e2_339274cuda3std3__419piecewise_constructE,(_ZN40_INTERNAL_28c649ee_4_k_cu_104b97e2_339274cuda3std3__45__cpo4cendE - _ZN40_INTERNAL_28c649ee_4_k_cu_104b97e2_339274cuda3std3__419piecewise_constructE)
_ZN40_INTERNAL_28c649ee_4_k_cu_104b97e2_339274cuda3std3__419piecewise_constructE:
	.zero		1
	.type		_ZN40_INTERNAL_28c649ee_4_k_cu_104b97e2_339274cuda3std3__45__cpo4cendE,@object
	.size		_ZN40_INTERNAL_28c649ee_4_k_cu_104b97e2_339274cuda3std3__45__cpo4cendE,(_ZN40_INTERNAL_28c649ee_4_k_cu_104b97e2_339274cuda3std6ranges3__45__cpo4swapE - _ZN40_INTERNAL_28c649ee_4_k_cu_104b97e2_339274cuda3std3__45__cpo4cendE)
_ZN40_INTERNAL_28c649ee_4_k_cu_104b97e2_339274cuda3std3__45__cpo4cendE:
	.zero		1
	.type		_ZN40_INTERNAL_28c649ee_4_k_cu_104b97e2_339274cuda3std6ranges3__45__cpo4swapE,@object
	.size		_ZN40_INTERNAL_28c649ee_4_k_cu_104b97e2_339274cuda3std6ranges3__45__cpo4swapE,(.L_10 - _ZN40_INTERNAL_28c649ee_4_k_cu_104b97e2_339274cuda3std6ranges3__45__cpo4swapE)
_ZN40_INTERNAL_28c649ee_4_k_cu_104b97e2_339274cuda3std6ranges3__45__cpo4swapE:
	.zero		1
.L_10:


//--------------------- .nv.constant0._ZN7cutlass13device_kernelINS_4gemm6kernel13GemmUniversalIN4cute5tupleIJiiiiEEENS1_10collective13CollectiveMmaINS1_35MainloopSm100TmaUmmaWarpSpecializedILi16ELi2ELi4ENS5_IJNS4_1CILi4EEENSA_ILi1EEESC_EEEEENS5_IJNSA_ILi128EEENSA_ILi256EEENSA_ILi32EEEEEENS_6half_tENS5_IJlSC_lEEESJ_SK_NS4_8TiledMMAINS4_8MMA_AtomIJNS4_26SM100_MMA_F16BF16_2x1SM_SSISJ_SJ_fLi128ELi256ELNS4_4UMMA5MajorE0ELSP_0ELNSO_7ScaleInE0ELSQ_0EEEEEENS4_6LayoutINS5_IJSC_SC_SC_EEENS5_IJNSA_ILi0EEESV_SV_EEEEENS5_IJNS4_10UnderscoreESY_SY_EEEEENS4_18SM100_TMA_2SM_LOADENS4_14ComposedLayoutINS4_7SwizzleILi2ELi4ELi3EEENS4_18smem_ptr_flag_bitsILi16EEENST_INS5_IJNSA_ILi8EEESH_EEENS5_IJSH_SC_EEEEEEEvNS4_8identityENS4_28SM100_TMA_2SM_LOAD_MULTICASTES1B_vS1C_EENS_8epilogue10collective18CollectiveEpilogueINS1F_23Sm100TmaWarpSpecializedILi4ELi2ELi32ELb1ELb0EEEJNS5_IJNSA_ILi64EEESG_SH_EEENS5_IJNST_IS1K_SC_EENST_INS5_IJSH_NSA_ILi2EEEEEENS5_IJSC_SF_EEEEEEEESJ_SK_SJ_SK_NS1F_6fusion15FusionCallbacksIS1J_NS1S_17LinearCombinationISJ_fSJ_fLNS_15FloatRoundStyleE2EEES1L_S1R_JEEENS4_5SM1004TMEM4LOAD26SM100_TMEM_LOAD_32dp32b32xENS4_13SM90_TMA_LOADES1B_NS4_39AutoVectorizingCopyWithAssumedAlignmentILi128EEENS4_14SM90_TMA_STOREES1B_S24_S24_EEEvvEEEEvNT_6ParamsE --------------------------
	.section	.nv.constant0._ZN7cutlass13device_kernelINS_4gemm6kernel13GemmUniversalIN4cute5tupleIJiiiiEEENS1_10collective13CollectiveMmaINS1_35MainloopSm100TmaUmmaWarpSpecializedILi16ELi2ELi4ENS5_IJNS4_1CILi4EEENSA_ILi1EEESC_EEEEENS5_IJNSA_ILi128EEENSA_ILi256EEENSA_ILi32EEEEEENS_6half_tENS5_IJlSC_lEEESJ_SK_NS4_8TiledMMAINS4_8MMA_AtomIJNS4_26SM100_MMA_F16BF16_2x1SM_SSISJ_SJ_fLi128ELi256ELNS4_4UMMA5MajorE0ELSP_0ELNSO_7ScaleInE0ELSQ_0EEEEEENS4_6LayoutINS5_IJSC_SC_SC_EEENS5_IJNSA_ILi0EEESV_SV_EEEEENS5_IJNS4_10UnderscoreESY_SY_EEEEENS4_18SM100_TMA_2SM_LOADENS4_14ComposedLayoutINS4_7SwizzleILi2ELi4ELi3EEENS4_18smem_ptr_flag_bitsILi16EEENST_INS5_IJNSA_ILi8EEESH_EEENS5_IJSH_SC_EEEEEEEvNS4_8identityENS4_28SM100_TMA_2SM_LOAD_MULTICASTES1B_vS1C_EENS_8epilogue10collective18CollectiveEpilogueINS1F_23Sm100TmaWarpSpecializedILi4ELi2ELi32ELb1ELb0EEEJNS5_IJNSA_ILi64EEESG_SH_EEENS5_IJNST_IS1K_SC_EENST_INS5_IJSH_NSA_ILi2EEEEEENS5_IJSC_SF_EEEEEEEESJ_SK_SJ_SK_NS1F_6fusion15FusionCallbacksIS1J_NS1S_17LinearCombinationISJ_fSJ_fLNS_15FloatRoundStyleE2EEES1L_S1R_JEEENS4_5SM1004TMEM4LOAD26SM100_TMEM_LOAD_32dp32b32xENS4_13SM90_TMA_LOADES1B_NS4_39AutoVectorizingCopyWithAssumedAlignmentILi128EEENS4_14SM90_TMA_STOREES1B_S24_S24_EEEvvEEEEvNT_6ParamsE,"a",@progbits
	.sectionflags	@""
	.align	4
.nv.constant0._ZN7cutlass13device_kernelINS_4gemm6kernel13GemmUniversalIN4cute5tupleIJiiiiEEENS1_10collective13CollectiveMmaINS1_35MainloopSm100TmaUmmaWarpSpecializedILi16ELi2ELi4ENS5_IJNS4_1CILi4EEENSA_ILi1EEESC_EEEEENS5_IJNSA_ILi128EEENSA_ILi256EEENSA_ILi32EEEEEENS_6half_tENS5_IJlSC_lEEESJ_SK_NS4_8TiledMMAINS4_8MMA_AtomIJNS4_26SM100_MMA_F16BF16_2x1SM_SSISJ_SJ_fLi128ELi256ELNS4_4UMMA5MajorE0ELSP_0ELNSO_7ScaleInE0ELSQ_0EEEEEENS4_6LayoutINS5_IJSC_SC_SC_EEENS5_IJNSA_ILi0EEESV_SV_EEEEENS5_IJNS4_10UnderscoreESY_SY_EEEEENS4_18SM100_TMA_2SM_LOADENS4_14ComposedLayoutINS4_7SwizzleILi2ELi4ELi3EEENS4_18smem_ptr_flag_bitsILi16EEENST_INS5_IJNSA_ILi8EEESH_EEENS5_IJSH_SC_EEEEEEEvNS4_8identityENS4_28SM100_TMA_2SM_LOAD_MULTICASTES1B_vS1C_EENS_8epilogue10collective18CollectiveEpilogueINS1F_23Sm100TmaWarpSpecializedILi4ELi2ELi32ELb1ELb0EEEJNS5_IJNSA_ILi64EEESG_SH_EEENS5_IJNST_IS1K_SC_EENST_INS5_IJSH_NSA_ILi2EEEEEENS5_IJSC_SF_EEEEEEEESJ_SK_SJ_SK_NS1F_6fusion15FusionCallbacksIS1J_NS1S_17LinearCombinationISJ_fSJ_fLNS_15FloatRoundStyleE2EEES1L_S1R_JEEENS4_5SM1004TMEM4LOAD26SM100_TMEM_LOAD_32dp32b32xENS4_13SM90_TMA_LOADES1B_NS4_39AutoVectorizingCopyWithAssumedAlignmentILi128EEENS4_14SM90_TMA_STOREES1B_S24_S24_EEEvvEEEEvNT_6ParamsE:
	.zero		2944


//--------------------- SYMBOLS --------------------------

	.type		.nv.reservedSmem.offset0,@object
	.size		.nv.reservedSmem.offset0,0x4
	.type		.nv.reservedSmem.cap,@object
	.size		.nv.reservedSmem.cap,0x4
	.type		__assertfail,@function
